	.target	sm_100a

	.elftype	@"ET_EXEC"


//--------------------- .note.nv.tkinfo           --------------------------
	.section	.note.nv.tkinfo,"",@"SHT_NOTE"
	.sectionflags	@"SHF_NOTE_NV_TKINFO"
	.tkinfo
        /*0018*/ 	.word	0x00000002
        /*0030*/ 	.string	""
        /*0030*/ 	.string	"ptxas"
        /*0030*/ 	.string	"Cuda compilation tools, release 13.0, V13.0.88"
        /*0030*/ 	.string	"Build cuda_13.0.r13.0/compiler.36424714_0"
        /*0030*/ 	.string	"-arch sm_100a -m 64 "



//--------------------- .note.nv.cuinfo           --------------------------
	.section	.note.nv.cuinfo,"",@"SHT_NOTE"
	.sectionflags	@"SHF_NOTE_NV_CUINFO"
        /*0018*/ 	.short	0x0002
        /*001a*/ 	.short	0x0064
        /*001c*/ 	.short	0x0082
	.zero		2


//--------------------- .nv.info                  --------------------------
	.section	.nv.info,"",@"SHT_CUDA_INFO"
	.align	4


	//----- nvinfo : EIATTR_REGCOUNT
	.align		4
        /*0000*/ 	.byte	0x04, 0x2f
        /*0002*/ 	.short	(.L_19 - .L_18)
	.align		4
.L_18:
        /*0004*/ 	.word	index@(_ZN7cutlass13device_kernelINS_4gemm6kernel13GemmUniversalIN4cute5tupleIJiiiiEEENS1_10collective13CollectiveMmaINS1_35MainloopSm100TmaUmmaWarpSpecializedILi2ELi2ELi4ENS5_IJNS4_1CILi4EEESB_NSA_ILi1EEEEEEEENS5_IJNSA_ILi128EEENSA_ILi256EEESF_EEENS_10tfloat32_tENS5_IJlSC_lEEESI_SJ_NS4_8TiledMMAINS4_8MMA_AtomIJNS4_23SM100_MMA_TF32_2x1SM_SSISI_SI_fLi128ELi256ELNS4_4UMMA5MajorE0ELSO_0ELNSN_7ScaleInE0ELSP_0EEEEEENS4_6LayoutINS5_IJSC_SC_SC_EEENS5_IJNSA_ILi0EEESU_SU_EEEEENS5_IJNS4_10UnderscoreESX_SX_EEEEENS4_28SM100_TMA_2SM_LOAD_MULTICASTENS4_14ComposedLayoutINS4_7SwizzleILi3ELi4ELi3EEENS4_18smem_ptr_flag_bitsILi32EEENSS_INS5_IJNSA_ILi8EEENSA_ILi32EEEEEENS5_IJS17_SC_EEEEEEEvNS4_8identityES10_S1B_vS1C_EENS_8epilogue10collective18CollectiveEpilogueINS1E_23Sm100TmaWarpSpecializedILi4ELi2ELi16ELb1ELb0EEEJNS5_IJNSA_ILi64EEESG_SF_EEENS5_IJNSS_IS1J_SC_EENSS_INS5_IJNSA_ILi16EEENSA_ILi2EEEEEENS5_IJSC_SF_EEEEEEEESI_SJ_SI_SJ_NS1E_6fusion15FusionCallbacksIS1I_NS1S_17LinearCombinationISI_fSI_fLNS_15FloatRoundStyleE2EEES1K_S1R_JEEENS4_5SM1004TMEM4LOAD26SM100_TMEM_LOAD_32dp32b16xENS4_13SM90_TMA_LOADENS11_INS12_ILi2ELi4ELi3EEES15_NSS_INS5_IJS16_S1M_EEENS5_IJS1M_SC_EEEEEEENS4_39AutoVectorizingCopyWithAssumedAlignmentILi128EEENS4_14SM90_TMA_STOREES27_S29_S29_EEEvvEEEEvNT_6ParamsE)
        /*0008*/ 	.word	0x0000004f


	//----- nvinfo : EIATTR_FRAME_SIZE
	.align		4
.L_19:
        /*000c*/ 	.byte	0x04, 0x11
        /*000e*/ 	.short	(.L_21 - .L_20)
	.align		4
.L_20:
        /*0010*/ 	.word	index@($__internal_2_$__cuda_sm10x_tcgen05_guardrail_trap_unallocated_columns_being_dealloced)
        /*0014*/ 	.word	0x00000000


	//----- nvinfo : EIATTR_FRAME_SIZE
	.align		4
.L_21:
        /*0018*/ 	.byte	0x04, 0x11
        /*001a*/ 	.short	(.L_23 - .L_22)
	.align		4
.L_22:
        /*001c*/ 	.word	index@($__internal_1_$__cuda_sm10x_tcgen05_guardrail_trap_phase_invalid_during_alloc)
        /*0020*/ 	.word	0x00000000


	//----- nvinfo : EIATTR_FRAME_SIZE
	.align		4
.L_23:
        /*0024*/ 	.byte	0x04, 0x11
        /*0026*/ 	.short	(.L_25 - .L_24)
	.align		4
.L_24:
        /*0028*/ 	.word	index@($__internal_0_$__cuda_sm10x_tcgen05_guardrail_trap_col_being_dealloced_not_returned_by_alloc)
        /*002c*/ 	.word	0x00000000


	//----- nvinfo : EIATTR_FRAME_SIZE
	.align		4
.L_25:
        /*0030*/ 	.byte	0x04, 0x11
        /*0032*/ 	.short	(.L_27 - .L_26)
	.align		4
.L_26:
        /*0034*/ 	.word	index@(_ZN7cutlass13device_kernelINS_4gemm6kernel13GemmUniversalIN4cute5tupleIJiiiiEEENS1_10collective13CollectiveMmaINS1_35MainloopSm100TmaUmmaWarpSpecializedILi2ELi2ELi4ENS5_IJNS4_1CILi4EEESB_NSA_ILi1EEEEEEEENS5_IJNSA_ILi128EEENSA_ILi256EEESF_EEENS_10tfloat32_tENS5_IJlSC_lEEESI_SJ_NS4_8TiledMMAINS4_8MMA_AtomIJNS4_23SM100_MMA_TF32_2x1SM_SSISI_SI_fLi128ELi256ELNS4_4UMMA5MajorE0ELSO_0ELNSN_7ScaleInE0ELSP_0EEEEEENS4_6LayoutINS5_IJSC_SC_SC_EEENS5_IJNSA_ILi0EEESU_SU_EEEEENS5_IJNS4_10UnderscoreESX_SX_EEEEENS4_28SM100_TMA_2SM_LOAD_MULTICASTENS4_14ComposedLayoutINS4_7SwizzleILi3ELi4ELi3EEENS4_18smem_ptr_flag_bitsILi32EEENSS_INS5_IJNSA_ILi8EEENSA_ILi32EEEEEENS5_IJS17_SC_EEEEEEEvNS4_8identityES10_S1B_vS1C_EENS_8epilogue10collective18CollectiveEpilogueINS1E_23Sm100TmaWarpSpecializedILi4ELi2ELi16ELb1ELb0EEEJNS5_IJNSA_ILi64EEESG_SF_EEENS5_IJNSS_IS1J_SC_EENSS_INS5_IJNSA_ILi16EEENSA_ILi2EEEEEENS5_IJSC_SF_EEEEEEEESI_SJ_SI_SJ_NS1E_6fusion15FusionCallbacksIS1I_NS1S_17LinearCombinationISI_fSI_fLNS_15FloatRoundStyleE2EEES1K_S1R_JEEENS4_5SM1004TMEM4LOAD26SM100_TMEM_LOAD_32dp32b16xENS4_13SM90_TMA_LOADENS11_INS12_ILi2ELi4ELi3EEES15_NSS_INS5_IJS16_S1M_EEENS5_IJS1M_SC_EEEEEEENS4_39AutoVectorizingCopyWithAssumedAlignmentILi128EEENS4_14SM90_TMA_STOREES27_S29_S29_EEEvvEEEEvNT_6ParamsE)
        /*0038*/ 	.word	0x00000000


	//----- nvinfo : EIATTR_MIN_STACK_SIZE
	.align		4
.L_27:
        /*003c*/ 	.byte	0x04, 0x12
        /*003e*/ 	.short	(.L_29 - .L_28)
	.align		4
.L_28:
        /*0040*/ 	.word	index@(_ZN7cutlass13device_kernelINS_4gemm6kernel13GemmUniversalIN4cute5tupleIJiiiiEEENS1_10collective13CollectiveMmaINS1_35MainloopSm100TmaUmmaWarpSpecializedILi2ELi2ELi4ENS5_IJNS4_1CILi4EEESB_NSA_ILi1EEEEEEEENS5_IJNSA_ILi128EEENSA_ILi256EEESF_EEENS_10tfloat32_tENS5_IJlSC_lEEESI_SJ_NS4_8TiledMMAINS4_8MMA_AtomIJNS4_23SM100_MMA_TF32_2x1SM_SSISI_SI_fLi128ELi256ELNS4_4UMMA5MajorE0ELSO_0ELNSN_7ScaleInE0ELSP_0EEEEEENS4_6LayoutINS5_IJSC_SC_SC_EEENS5_IJNSA_ILi0EEESU_SU_EEEEENS5_IJNS4_10UnderscoreESX_SX_EEEEENS4_28SM100_TMA_2SM_LOAD_MULTICASTENS4_14ComposedLayoutINS4_7SwizzleILi3ELi4ELi3EEENS4_18smem_ptr_flag_bitsILi32EEENSS_INS5_IJNSA_ILi8EEENSA_ILi32EEEEEENS5_IJS17_SC_EEEEEEEvNS4_8identityES10_S1B_vS1C_EENS_8epilogue10collective18CollectiveEpilogueINS1E_23Sm100TmaWarpSpecializedILi4ELi2ELi16ELb1ELb0EEEJNS5_IJNSA_ILi64EEESG_SF_EEENS5_IJNSS_IS1J_SC_EENSS_INS5_IJNSA_ILi16EEENSA_ILi2EEEEEENS5_IJSC_SF_EEEEEEEESI_SJ_SI_SJ_NS1E_6fusion15FusionCallbacksIS1I_NS1S_17LinearCombinationISI_fSI_fLNS_15FloatRoundStyleE2EEES1K_S1R_JEEENS4_5SM1004TMEM4LOAD26SM100_TMEM_LOAD_32dp32b16xENS4_13SM90_TMA_LOADENS11_INS12_ILi2ELi4ELi3EEES15_NSS_INS5_IJS16_S1M_EEENS5_IJS1M_SC_EEEEEEENS4_39AutoVectorizingCopyWithAssumedAlignmentILi128EEENS4_14SM90_TMA_STOREES27_S29_S29_EEEvvEEEEvNT_6ParamsE)
        /*0044*/ 	.word	0x00000000
.L_29:


//--------------------- .nv.compat                --------------------------
	.section	.nv.compat,"",@"SHT_CUDA_COMPAT_INFO"
	.align	4
        /*0000*/ 	.byte	0x02, 0x09, 0x01, 0x00, 0x02, 0x02, 0x02, 0x00, 0x02, 0x05, 0x05, 0x00, 0x03, 0x07, 0x01, 0x01
        /*0010*/ 	.byte	0x02, 0x03, 0x01, 0x00, 0x02, 0x06, 0x01, 0x00, 0x04, 0x0b, 0x08, 0x00, 0x09, 0x00, 0x00, 0x00
        /*0020*/ 	.byte	0x00, 0x00, 0x00, 0x00


//--------------------- .nv.info._ZN7cutlass13device_kernelINS_4gemm6kernel13GemmUniversalIN4cute5tupleIJiiiiEEENS1_10collective13CollectiveMmaINS1_35MainloopSm100TmaUmmaWarpSpecializedILi2ELi2ELi4ENS5_IJNS4_1CILi4EEESB_NSA_ILi1EEEEEEEENS5_IJNSA_ILi128EEENSA_ILi256EEESF_EEENS_10tfloat32_tENS5_IJlSC_lEEESI_SJ_NS4_8TiledMMAINS4_8MMA_AtomIJNS4_23SM100_MMA_TF32_2x1SM_SSISI_SI_fLi128ELi256ELNS4_4UMMA5MajorE0ELSO_0ELNSN_7ScaleInE0ELSP_0EEEEEENS4_6LayoutINS5_IJSC_SC_SC_EEENS5_IJNSA_ILi0EEESU_SU_EEEEENS5_IJNS4_10UnderscoreESX_SX_EEEEENS4_28SM100_TMA_2SM_LOAD_MULTICASTENS4_14ComposedLayoutINS4_7SwizzleILi3ELi4ELi3EEENS4_18smem_ptr_flag_bitsILi32EEENSS_INS5_IJNSA_ILi8EEENSA_ILi32EEEEEENS5_IJS17_SC_EEEEEEEvNS4_8identityES10_S1B_vS1C_EENS_8epilogue10collective18CollectiveEpilogueINS1E_23Sm100TmaWarpSpecializedILi4ELi2ELi16ELb1ELb0EEEJNS5_IJNSA_ILi64EEESG_SF_EEENS5_IJNSS_IS1J_SC_EENSS_INS5_IJNSA_ILi16EEENSA_ILi2EEEEEENS5_IJSC_SF_EEEEEEEESI_SJ_SI_SJ_NS1E_6fusion15FusionCallbacksIS1I_NS1S_17LinearCombinationISI_fSI_fLNS_15FloatRoundStyleE2EEES1K_S1R_JEEENS4_5SM1004TMEM4LOAD26SM100_TMEM_LOAD_32dp32b16xENS4_13SM90_TMA_LOADENS11_INS12_ILi2ELi4ELi3EEES15_NSS_INS5_IJS16_S1M_EEENS5_IJS1M_SC_EEEEEEENS4_39AutoVectorizingCopyWithAssumedAlignmentILi128EEENS4_14SM90_TMA_STOREES27_S29_S29_EEEvvEEEEvNT_6ParamsE --------------------------
	.section	.nv.info._ZN7cutlass13device_kernelINS_4gemm6kernel13GemmUniversalIN4cute5tupleIJiiiiEEENS1_10collective13CollectiveMmaINS1_35MainloopSm100TmaUmmaWarpSpecializedILi2ELi2ELi4ENS5_IJNS4_1CILi4EEESB_NSA_ILi1EEEEEEEENS5_IJNSA_ILi128EEENSA_ILi256EEESF_EEENS_10tfloat32_tENS5_IJlSC_lEEESI_SJ_NS4_8TiledMMAINS4_8MMA_AtomIJNS4_23SM100_MMA_TF32_2x1SM_SSISI_SI_fLi128ELi256ELNS4_4UMMA5MajorE0ELSO_0ELNSN_7ScaleInE0ELSP_0EEEEEENS4_6LayoutINS5_IJSC_SC_SC_EEENS5_IJNSA_ILi0EEESU_SU_EEEEENS5_IJNS4_10UnderscoreESX_SX_EEEEENS4_28SM100_TMA_2SM_LOAD_MULTICASTENS4_14ComposedLayoutINS4_7SwizzleILi3ELi4ELi3EEENS4_18smem_ptr_flag_bitsILi32EEENSS_INS5_IJNSA_ILi8EEENSA_ILi32EEEEEENS5_IJS17_SC_EEEEEEEvNS4_8identityES10_S1B_vS1C_EENS_8epilogue10collective18CollectiveEpilogueINS1E_23Sm100TmaWarpSpecializedILi4ELi2ELi16ELb1ELb0EEEJNS5_IJNSA_ILi64EEESG_SF_EEENS5_IJNSS_IS1J_SC_EENSS_INS5_IJNSA_ILi16EEENSA_ILi2EEEEEENS5_IJSC_SF_EEEEEEEESI_SJ_SI_SJ_NS1E_6fusion15FusionCallbacksIS1I_NS1S_17LinearCombinationISI_fSI_fLNS_15FloatRoundStyleE2EEES1K_S1R_JEEENS4_5SM1004TMEM4LOAD26SM100_TMEM_LOAD_32dp32b16xENS4_13SM90_TMA_LOADENS11_INS12_ILi2ELi4ELi3EEES15_NSS_INS5_IJS16_S1M_EEENS5_IJS1M_SC_EEEEEEENS4_39AutoVectorizingCopyWithAssumedAlignmentILi128EEENS4_14SM90_TMA_STOREES27_S29_S29_EEEvvEEEEvNT_6ParamsE,"",@"SHT_CUDA_INFO"
	.sectionflags	@""
	.align	4


	//----- nvinfo : EIATTR_CUDA_API_VERSION
	.align		4
        /*0000*/ 	.byte	0x04, 0x37
        /*0002*/ 	.short	(.L_31 - .L_30)
.L_30:
        /*0004*/ 	.word	0x00000082


	//----- nvinfo : EIATTR_KPARAM_INFO
	.align		4
.L_31:
        /*0008*/ 	.byte	0x04, 0x17
        /*000a*/ 	.short	(.L_33 - .L_32)
.L_32:
        /*000c*/ 	.word	0x00000000
        /*0010*/ 	.short	0x0000
        /*0012*/ 	.short	0x0000
        /*0014*/ 	.byte	0x00, 0xf0, 0x01, 0x20


	//----- nvinfo : EIATTR_AT_ENTRY_FRAGMENTS
	.align		4
.L_33:
        /*0018*/ 	.byte	0x04, 0x4f
        /*001a*/ 	.short	(.L_35 - .L_34)


	//   ....[0]....
.L_34:
        /*001c*/ 	.word	0x00000007


	//----- nvinfo : EIATTR_RESERVED_SMEM_USED
	.align		4
.L_35:
        /*0020*/ 	.byte	0x01, 0x41
	.zero		2


	//----- nvinfo : EIATTR_SPARSE_MMA_MASK
	.align		4
        /*0024*/ 	.byte	0x03, 0x50
        /*0026*/ 	.short	0x0000


	//----- nvinfo : EIATTR_TCGEN05_2CTA_USED
	.align		4
        /*0028*/ 	.byte	0x01, 0x52
	.zero		2


	//----- nvinfo : EIATTR_MAXREG_COUNT
	.align		4
        /*002c*/ 	.byte	0x03, 0x1b
        /*002e*/ 	.short	0x00ff


	//----- nvinfo : EIATTR_NUM_BARRIERS
	.align		4
        /*0030*/ 	.byte	0x02, 0x4c
        /*0032*/ 	.byte	0x07
	.zero		1


	//----- nvinfo : EIATTR_EXTERNS
	.align		4
        /*0034*/ 	.byte	0x04, 0x0f
        /*0036*/ 	.short	(.L_37 - .L_36)


	//   ....[0]....
	.align		4
.L_36:
        /*0038*/ 	.word	index@(__assertfail)


	//----- nvinfo : EIATTR_MERCURY_ISA_VERSION
	.align		4
.L_37:
        /*003c*/ 	.byte	0x03, 0x5f
        /*003e*/ 	.short	0x0101


	//----- nvinfo : EIATTR_INT_WARP_WIDE_INSTR_OFFSETS
	.align		4
        /*0040*/ 	.byte	0x04, 0x31
        /*0042*/ 	.short	(.L_39 - .L_38)


	//   ....[0]....
.L_38:
        /*0044*/ 	.word	0x00000dd0


	//   ....[1]....
        /*0048*/ 	.word	0x00000e80


	//   ....[2]....
        /*004c*/ 	.word	0x00005060


	//   ....[3]....
        /*0050*/ 	.word	0x00005090


	//   ....[4]....
        /*0054*/ 	.word	0x000050b0


	//   ....[5]....
        /*0058*/ 	.word	0x00005bf0


	//   ....[6]....
        /*005c*/ 	.word	0x00005c90


	//   ....[7]....
        /*0060*/ 	.word	0x00005d50


	//   ....[8]....
        /*0064*/ 	.word	0x00005dc0


	//   ....[9]....
        /*0068*/ 	.word	0x00005e80


	//   ....[10]....
        /*006c*/ 	.word	0x00005f40


	//   ....[11]....
        /*0070*/ 	.word	0x00005fb0


	//   ....[12]....
        /*0074*/ 	.word	0x000060d0


	//   ....[13]....
        /*0078*/ 	.word	0x00006130


	//   ....[14]....
        /*007c*/ 	.word	0x000061a0


	//   ....[15]....
        /*0080*/ 	.word	0x000062c0


	//   ....[16]....
        /*0084*/ 	.word	0x00006330


	//   ....[17]....
        /*0088*/ 	.word	0x000063a0


	//   ....[18]....
        /*008c*/ 	.word	0x00006460


	//   ....[19]....
        /*0090*/ 	.word	0x00006510


	//   ....[20]....
        /*0094*/ 	.word	0x00006580


	//   ....[21]....
        /*0098*/ 	.word	0x00006640


	//   ....[22]....
        /*009c*/ 	.word	0x000066f0


	//   ....[23]....
        /*00a0*/ 	.word	0x00006760


	//   ....[24]....
        /*00a4*/ 	.word	0x00006820


	//   ....[25]....
        /*00a8*/ 	.word	0x000068c0


	//   ....[26]....
        /*00ac*/ 	.word	0x00006950


	//   ....[27]....
        /*00b0*/ 	.word	0x00006a20


	//   ....[28]....
        /*00b4*/ 	.word	0x00006b20


	//----- nvinfo : EIATTR_COOP_GROUP_MASK_REGIDS
	.align		4
.L_39:
        /*00b8*/ 	.byte	0x04, 0x29
        /*00ba*/ 	.short	(.L_41 - .L_40)


	//   ....[0]....
.L_40:
        /*00bc*/ 	.word	0xffffffff


	//   ....[1]....
        /*00c0*/ 	.word	0xffffffff


	//   ....[2]....
        /*00c4*/ 	.word	0xffffffff


	//   ....[3]....
        /*00c8*/ 	.word	0xffffffff


	//   ....[4]....
        /*00cc*/ 	.word	0xffffffff


	//   ....[5]....
        /*00d0*/ 	.word	0xffffffff


	//   ....[6]....
        /*00d4*/ 	.word	0xffffffff


	//   ....[7]....
        /*00d8*/ 	.word	0xffffffff


	//   ....[8]....
        /*00dc*/ 	.word	0xffffffff


	//   ....[9]....
        /*00e0*/ 	.word	0xffffffff


	//   ....[10]....
        /*00e4*/ 	.word	0xffffffff


	//   ....[11]....
        /*00e8*/ 	.word	0xffffffff


	//   ....[12]....
        /*00ec*/ 	.word	0xffffffff


	//   ....[13]....
        /*00f0*/ 	.word	0xffffffff


	//----- nvinfo : EIATTR_COOP_GROUP_INSTR_OFFSETS
	.align		4
.L_41:
        /*00f4*/ 	.byte	0x04, 0x28
        /*00f6*/ 	.short	(.L_43 - .L_42)


	//   ....[0]....
.L_42:
        /*00f8*/ 	.word	0x000000d0


	//   ....[1]....
        /*00fc*/ 	.word	0x00000540


	//   ....[2]....
        /*0100*/ 	.word	0x000006e0


	//   ....[3]....
        /*0104*/ 	.word	0x00000880


	//   ....[4]....
        /*0108*/ 	.word	0x00000980


	//   ....[5]....
        /*010c*/ 	.word	0x00000af0


	//   ....[6]....
        /*0110*/ 	.word	0x00000c90


	//   ....[7]....
        /*0114*/ 	.word	0x00000ef0


	//   ....[8]....
        /*0118*/ 	.word	0x00002a90


	//   ....[9]....
        /*011c*/ 	.word	0x00003870


	//   ....[10]....
        /*0120*/ 	.word	0x00003d80


	//   ....[11]....
        /*0124*/ 	.word	0x00004030


	//   ....[12]....
        /*0128*/ 	.word	0x00004f50


	//   ....[13]....
        /*012c*/ 	.word	0x00005170


	//----- nvinfo : EIATTR_VRC_CTA_INIT_COUNT
	.align		4
.L_43:
        /*0130*/ 	.byte	0x02, 0x4a
        /*0132*/ 	.byte	0x80
	.zero		1


	//----- nvinfo : EIATTR_SYSCALL_OFFSETS
	.align		4
        /*0134*/ 	.byte	0x04, 0x46
        /*0136*/ 	.short	(.L_45 - .L_44)


	//   ....[0]....
.L_44:
        /*0138*/ 	.word	0x000076f0


	//   ....[1]....
        /*013c*/ 	.word	0x000077e0


	//   ....[2]....
        /*0140*/ 	.word	0x00007f30


	//   ....[3]....
        /*0144*/ 	.word	0x00008900


	//   ....[4]....
        /*0148*/ 	.word	0x000092b0


	//   ....[5]....
        /*014c*/ 	.word	0x00009cb0


	//   ....[6]....
        /*0150*/ 	.word	0x0000a6b0


	//   ....[7]....
        /*0154*/ 	.word	0x0000b0d0


	//   ....[8]....
        /*0158*/ 	.word	0x0000bad0


	//   ....[9]....
        /*015c*/ 	.word	0x0000c480


	//----- nvinfo : EIATTR_MBARRIER_INSTR_OFFSETS
	.align		4
.L_45:
        /*0160*/ 	.byte	0x04, 0x39
        /*0162*/ 	.short	(.L_47 - .L_46)


	//   ....[0]....
.L_46:
        /*0164*/ 	.word	0x00000690
        /*0168*/ 	.word	0x000000ff
        /*016c*/ 	.word	0x00000000
        /*0170*/ 	.short	0x0100
        /*0172*/ 	.byte	0x04
	.zero		1


	//   ....[1]....
        /*0174*/ 	.word	0x000006a0
        /*0178*/ 	.word	0x000000ff
        /*017c*/ 	.word	0x00000010
        /*0180*/ 	.short	0x0100
        /*0182*/ 	.byte	0x04
	.zero		1


	//   ....[2]....
        /*0184*/ 	.word	0x000006b0
        /*0188*/ 	.word	0x000000ff
        /*018c*/ 	.word	0x00000008
        /*0190*/ 	.short	0x0100
        /*0192*/ 	.byte	0x04
	.zero		1


	//   ....[3]....
        /*0194*/ 	.word	0x000006c0
        /*0198*/ 	.word	0x000000ff
        /*019c*/ 	.word	0x00000018
        /*01a0*/ 	.short	0x0100
        /*01a2*/ 	.byte	0x04
	.zero		1


	//   ....[4]....
        /*01a4*/ 	.word	0x000007f0
        /*01a8*/ 	.word	0x000000ff
        /*01ac*/ 	.word	0x00000020
        /*01b0*/ 	.short	0x0100
        /*01b2*/ 	.byte	0x04
	.zero		1


	//   ....[5]....
        /*01b4*/ 	.word	0x00000800
        /*01b8*/ 	.word	0x000000ff
        /*01bc*/ 	.word	0x00000040
        /*01c0*/ 	.short	0x0100
        /*01c2*/ 	.byte	0x04
	.zero		1


	//   ....[6]....
        /*01c4*/ 	.word	0x00000810
        /*01c8*/ 	.word	0x000000ff
        /*01cc*/ 	.word	0x00000028
        /*01d0*/ 	.short	0x0100
        /*01d2*/ 	.byte	0x04
	.zero		1


	//   ....[7]....
        /*01d4*/ 	.word	0x00000820
        /*01d8*/ 	.word	0x000000ff
        /*01dc*/ 	.word	0x00000048
        /*01e0*/ 	.short	0x0100
        /*01e2*/ 	.byte	0x04
	.zero		1


	//   ....[8]....
        /*01e4*/ 	.word	0x00000830
        /*01e8*/ 	.word	0x000000ff
        /*01ec*/ 	.word	0x00000030
        /*01f0*/ 	.short	0x0100
        /*01f2*/ 	.byte	0x04
	.zero		1


	//   ....[9]....
        /*01f4*/ 	.word	0x00000840
        /*01f8*/ 	.word	0x000000ff
        /*01fc*/ 	.word	0x00000050
        /*0200*/ 	.short	0x0100
        /*0202*/ 	.byte	0x04
	.zero		1


	//   ....[10]....
        /*0204*/ 	.word	0x00000850
        /*0208*/ 	.word	0x000000ff
        /*020c*/ 	.word	0x00000038
        /*0210*/ 	.short	0x0100
        /*0212*/ 	.byte	0x04
	.zero		1


	//   ....[11]....
        /*0214*/ 	.word	0x00000860
        /*0218*/ 	.word	0x000000ff
        /*021c*/ 	.word	0x00000058
        /*0220*/ 	.short	0x0100
        /*0222*/ 	.byte	0x04
	.zero		1


	//   ....[12]....
        /*0224*/ 	.word	0x00000950
        /*0228*/ 	.word	0x000000ff
        /*022c*/ 	.word	0x00000060
        /*0230*/ 	.short	0x0100
        /*0232*/ 	.byte	0x06
	.zero		1


	//   ....[13]....
        /*0234*/ 	.word	0x00000960
        /*0238*/ 	.word	0x000000ff
        /*023c*/ 	.word	0x00000068
        /*0240*/ 	.short	0x0100
        /*0242*/ 	.byte	0x06
	.zero		1


	//   ....[14]....
        /*0244*/ 	.word	0x00000aa0
        /*0248*/ 	.word	0x000000ff
        /*024c*/ 	.word	0x00000070
        /*0250*/ 	.short	0x0100
        /*0252*/ 	.byte	0x06
	.zero		1


	//   ....[15]....
        /*0254*/ 	.word	0x00000ab0
        /*0258*/ 	.word	0x000000ff
        /*025c*/ 	.word	0x00000080
        /*0260*/ 	.short	0x0100
        /*0262*/ 	.byte	0x06
	.zero		1


	//   ....[16]....
        /*0264*/ 	.word	0x00000ac0
        /*0268*/ 	.word	0x000000ff
        /*026c*/ 	.word	0x00000078
        /*0270*/ 	.short	0x0100
        /*0272*/ 	.byte	0x06
	.zero		1


	//   ....[17]....
        /*0274*/ 	.word	0x00000ad0
        /*0278*/ 	.word	0x000000ff
        /*027c*/ 	.word	0x00000088
        /*0280*/ 	.short	0x0100
        /*0282*/ 	.byte	0x06
	.zero		1


	//   ....[18]....
        /*0284*/ 	.word	0x00000c00
        /*0288*/ 	.word	0x000000ff
        /*028c*/ 	.word	0x00000090
        /*0290*/ 	.short	0x0100
        /*0292*/ 	.byte	0x04
	.zero		1


	//   ....[19]....
        /*0294*/ 	.word	0x00000c10
        /*0298*/ 	.word	0x000000ff
        /*029c*/ 	.word	0x000000b0
        /*02a0*/ 	.short	0x0100
        /*02a2*/ 	.byte	0x04
	.zero		1


	//   ....[20]....
        /*02a4*/ 	.word	0x00000c20
        /*02a8*/ 	.word	0x000000ff
        /*02ac*/ 	.word	0x00000098
        /*02b0*/ 	.short	0x0100
        /*02b2*/ 	.byte	0x04
	.zero		1


	//   ....[21]....
        /*02b4*/ 	.word	0x00000c30
        /*02b8*/ 	.word	0x000000ff
        /*02bc*/ 	.word	0x000000b8
        /*02c0*/ 	.short	0x0100
        /*02c2*/ 	.byte	0x04
	.zero		1


	//   ....[22]....
        /*02c4*/ 	.word	0x00000c40
        /*02c8*/ 	.word	0x000000ff
        /*02cc*/ 	.word	0x000000a0
        /*02d0*/ 	.short	0x0100
        /*02d2*/ 	.byte	0x04
	.zero		1


	//   ....[23]....
        /*02d4*/ 	.word	0x00000c50
        /*02d8*/ 	.word	0x000000ff
        /*02dc*/ 	.word	0x000000c0
        /*02e0*/ 	.short	0x0100
        /*02e2*/ 	.byte	0x04
	.zero		1


	//   ....[24]....
        /*02e4*/ 	.word	0x00000c60
        /*02e8*/ 	.word	0x000000ff
        /*02ec*/ 	.word	0x000000a8
        /*02f0*/ 	.short	0x0100
        /*02f2*/ 	.byte	0x04
	.zero		1


	//   ....[25]....
        /*02f4*/ 	.word	0x00000c70
        /*02f8*/ 	.word	0x000000ff
        /*02fc*/ 	.word	0x000000c8
        /*0300*/ 	.short	0x0100
        /*0302*/ 	.byte	0x04
	.zero		1


	//   ....[26]....
        /*0304*/ 	.word	0x00000d70
        /*0308*/ 	.word	0x000000ff
        /*030c*/ 	.word	0x000000d0
        /*0310*/ 	.short	0x0100
        /*0312*/ 	.byte	0x04
	.zero		1


	//   ....[27]....
        /*0314*/ 	.word	0x00000d80
        /*0318*/ 	.word	0x000000ff
        /*031c*/ 	.word	0x000000e0
        /*0320*/ 	.short	0x0100
        /*0322*/ 	.byte	0x04
	.zero		1


	//   ....[28]....
        /*0324*/ 	.word	0x00000d90
        /*0328*/ 	.word	0x000000ff
        /*032c*/ 	.word	0x000000d8
        /*0330*/ 	.short	0x0100
        /*0332*/ 	.byte	0x04
	.zero		1


	//   ....[29]....
        /*0334*/ 	.word	0x00000da0
        /*0338*/ 	.word	0x000000ff
        /*033c*/ 	.word	0x000000e8
        /*0340*/ 	.short	0x0100
        /*0342*/ 	.byte	0x04
	.zero		1


	//   ....[30]....
        /*0344*/ 	.word	0x00000eb0
        /*0348*/ 	.word	0x000000ff
        /*034c*/ 	.word	0x000000f0
        /*0350*/ 	.short	0x0100
        /*0352*/ 	.byte	0x06
	.zero		1


	//   ....[31]....
        /*0354*/ 	.word	0x00001da0
        /*0358*/ 	.word	0x00000000
        /*035c*/ 	.word	0x000000e0
        /*0360*/ 	.short	0x010a
        /*0362*/ 	.byte	0xff
	.zero		1


	//   ....[32]....
        /*0364*/ 	.word	0x00001dd0
        /*0368*/ 	.word	0x00000000
        /*036c*/ 	.word	0x000000d0
        /*0370*/ 	.short	0x0101
        /*0372*/ 	.byte	0xff
	.zero		1


	//   ....[33]....
        /*0374*/ 	.word	0x00001ea0
        /*0378*/ 	.word	0x000000ff
        /*037c*/ 	.word	0x00000010
        /*0380*/ 	.short	0x010a
        /*0382*/ 	.byte	0x04
	.zero		1


	//   ....[34]....
        /*0384*/ 	.word	0x00001f70
        /*0388*/ 	.word	0x000000ff
        /*038c*/ 	.word	0x00000010
        /*0390*/ 	.short	0x010a
        /*0392*/ 	.byte	0x06
	.zero		1


	//   ....[35]....
        /*0394*/ 	.word	0x000020d0
        /*0398*/ 	.word	0x000000ff
        /*039c*/ 	.word	0x00000010
        /*03a0*/ 	.short	0x010a
        /*03a2*/ 	.byte	0x04
	.zero		1


	//   ....[36]....
        /*03a4*/ 	.word	0x000024c0
        /*03a8*/ 	.word	0x000000ff
        /*03ac*/ 	.word	0x00000068
        /*03b0*/ 	.short	0x0101
        /*03b2*/ 	.byte	0x16
	.zero		1


	//   ....[37]....
        /*03b4*/ 	.word	0x000024e0
        /*03b8*/ 	.word	0x000000ff
        /*03bc*/ 	.word	0x00000010
        /*03c0*/ 	.short	0x010a
        /*03c2*/ 	.byte	0x04
	.zero		1


	//   ....[38]....
        /*03c4*/ 	.word	0x00002560
        /*03c8*/ 	.word	0x000000ff
        /*03cc*/ 	.word	0x00000010
        /*03d0*/ 	.short	0x010a
        /*03d2*/ 	.byte	0x06
	.zero		1


	//   ....[39]....
        /*03d4*/ 	.word	0x000026a0
        /*03d8*/ 	.word	0x000000ff
        /*03dc*/ 	.word	0x00000010
        /*03e0*/ 	.short	0x010a
        /*03e2*/ 	.byte	0x04
	.zero		1


	//   ....[40]....
        /*03e4*/ 	.word	0x00002ac0
        /*03e8*/ 	.word	0x00000003
        /*03ec*/ 	.word	0x00000070
        /*03f0*/ 	.short	0x010a
        /*03f2*/ 	.byte	0xff
	.zero		1


	//   ....[41]....
        /*03f4*/ 	.word	0x00002c10
        /*03f8*/ 	.word	0x00000000
        /*03fc*/ 	.word	0x00000000
        /*0400*/ 	.short	0x0101
        /*0402*/ 	.byte	0xff
	.zero		1


	//   ....[42]....
        /*0404*/ 	.word	0x000031d0
        /*0408*/ 	.word	0x000000ff
        /*040c*/ 	.word	0x00000000
        /*0410*/ 	.short	0x010a
        /*0412*/ 	.byte	0x04
	.zero		1


	//   ....[43]....
        /*0414*/ 	.word	0x00003270
        /*0418*/ 	.word	0x00000000
        /*041c*/ 	.word	0x00000000
        /*0420*/ 	.short	0x010a
        /*0422*/ 	.byte	0xff
	.zero		1


	//   ....[44]....
        /*0424*/ 	.word	0x000033c0
        /*0428*/ 	.word	0x00000000
        /*042c*/ 	.word	0x000000d0
        /*0430*/ 	.short	0x010a
        /*0432*/ 	.byte	0xff
	.zero		1


	//   ....[45]....
        /*0434*/ 	.word	0x00003430
        /*0438*/ 	.word	0x00000000
        /*043c*/ 	.word	0x00000000
        /*0440*/ 	.short	0x0101
        /*0442*/ 	.byte	0xff
	.zero		1


	//   ....[46]....
        /*0444*/ 	.word	0x00003450
        /*0448*/ 	.word	0x000000ff
        /*044c*/ 	.word	0x00000080
        /*0450*/ 	.short	0x010a
        /*0452*/ 	.byte	0x04
	.zero		1


	//   ....[47]....
        /*0454*/ 	.word	0x00003570
        /*0458*/ 	.word	0x00000000
        /*045c*/ 	.word	0x00000070
        /*0460*/ 	.short	0x010a
        /*0462*/ 	.byte	0xff
	.zero		1


	//   ....[48]....
        /*0464*/ 	.word	0x00003670
        /*0468*/ 	.word	0x00000000
        /*046c*/ 	.word	0x00000000
        /*0470*/ 	.short	0x0101
        /*0472*/ 	.byte	0xff
	.zero		1


	//   ....[49]....
        /*0474*/ 	.word	0x00003700
        /*0478*/ 	.word	0x000000ff
        /*047c*/ 	.word	0x00000080
        /*0480*/ 	.short	0x0106
        /*0482*/ 	.byte	0x04
	.zero		1


	//   ....[50]....
        /*0484*/ 	.word	0x00003720
        /*0488*/ 	.word	0x000000ff
        /*048c*/ 	.word	0x00000080
        /*0490*/ 	.short	0x010a
        /*0492*/ 	.byte	0x04
	.zero		1


	//   ....[51]....
        /*0494*/ 	.word	0x000037b0
        /*0498*/ 	.word	0x000000ff
        /*049c*/ 	.word	0x00000080
        /*04a0*/ 	.short	0x0106
        /*04a2*/ 	.byte	0x07
	.zero		1


	//   ....[52]....
        /*04a4*/ 	.word	0x000037f0
        /*04a8*/ 	.word	0x00000000
        /*04ac*/ 	.word	0x00000080
        /*04b0*/ 	.short	0x010a
        /*04b2*/ 	.byte	0xff
	.zero		1


	//   ....[53]....
        /*04b4*/ 	.word	0x00003a60
        /*04b8*/ 	.word	0x000000ff
        /*04bc*/ 	.word	0x00000008
        /*04c0*/ 	.short	0x010a
        /*04c2*/ 	.byte	0x05
	.zero		1


	//   ....[54]....
        /*04c4*/ 	.word	0x00003a80
        /*04c8*/ 	.word	0x000000ff
        /*04cc*/ 	.word	0x00000008
        /*04d0*/ 	.short	0x010a
        /*04d2*/ 	.byte	0x05
	.zero		1


	//   ....[55]....
        /*04d4*/ 	.word	0x00003c20
        /*04d8*/ 	.word	0x000000ff
        /*04dc*/ 	.word	0x00000008
        /*04e0*/ 	.short	0x010a
        /*04e2*/ 	.byte	0x05
	.zero		1


	//   ....[56]....
        /*04e4*/ 	.word	0x00003c40
        /*04e8*/ 	.word	0x000000ff
        /*04ec*/ 	.word	0x00000008
        /*04f0*/ 	.short	0x010a
        /*04f2*/ 	.byte	0x05
	.zero		1


	//   ....[57]....
        /*04f4*/ 	.word	0x00003d10
        /*04f8*/ 	.word	0x000000ff
        /*04fc*/ 	.word	0x00000000
        /*0500*/ 	.short	0x0101
        /*0502*/ 	.byte	0x04
	.zero		1


	//   ....[58]....
        /*0504*/ 	.word	0x000040d0
        /*0508*/ 	.word	0x00000003
        /*050c*/ 	.word	0x00000070
        /*0510*/ 	.short	0x010a
        /*0512*/ 	.byte	0xff
	.zero		1


	//   ....[59]....
        /*0514*/ 	.word	0x00004190
        /*0518*/ 	.word	0x00000003
        /*051c*/ 	.word	0x00000000
        /*0520*/ 	.short	0x0101
        /*0522*/ 	.byte	0xff
	.zero		1


	//   ....[60]....
        /*0524*/ 	.word	0x00004280
        /*0528*/ 	.word	0x000000ff
        /*052c*/ 	.word	0x00000000
        /*0530*/ 	.short	0x010a
        /*0532*/ 	.byte	0x04
	.zero		1


	//   ....[61]....
        /*0534*/ 	.word	0x00004290
        /*0538*/ 	.word	0x000000ff
        /*053c*/ 	.word	0x000000b0
        /*0540*/ 	.short	0x010a
        /*0542*/ 	.byte	0x07
	.zero		1


	//   ....[62]....
        /*0544*/ 	.word	0x00004350
        /*0548*/ 	.word	0x000000ff
        /*054c*/ 	.word	0x00000000
        /*0550*/ 	.short	0x010a
        /*0552*/ 	.byte	0x05
	.zero		1


	//   ....[63]....
        /*0554*/ 	.word	0x000044a0
        /*0558*/ 	.word	0x000000ff
        /*055c*/ 	.word	0x00000000
        /*0560*/ 	.short	0x010a
        /*0562*/ 	.byte	0x07
	.zero		1


	//   ....[64]....
        /*0564*/ 	.word	0x00004c10
        /*0568*/ 	.word	0x000000ff
        /*056c*/ 	.word	0x00000000
        /*0570*/ 	.short	0x010a
        /*0572*/ 	.byte	0x04
	.zero		1


	//   ....[65]....
        /*0574*/ 	.word	0x00004cb0
        /*0578*/ 	.word	0x000000ff
        /*057c*/ 	.word	0x00000000
        /*0580*/ 	.short	0x010a
        /*0582*/ 	.byte	0x05
	.zero		1


	//   ....[66]....
        /*0584*/ 	.word	0x00004d40
        /*0588*/ 	.word	0x000000ff
        /*058c*/ 	.word	0x00000000
        /*0590*/ 	.short	0x010a
        /*0592*/ 	.byte	0x05
	.zero		1


	//   ....[67]....
        /*0594*/ 	.word	0x00004de0
        /*0598*/ 	.word	0x00000002
        /*059c*/ 	.word	0x00000000
        /*05a0*/ 	.short	0x010a
        /*05a2*/ 	.byte	0xff
	.zero		1


	//   ....[68]....
        /*05a4*/ 	.word	0x00004e20
        /*05a8*/ 	.word	0x00000002
        /*05ac*/ 	.word	0x00000000
        /*05b0*/ 	.short	0x010a
        /*05b2*/ 	.byte	0xff
	.zero		1


	//   ....[69]....
        /*05b4*/ 	.word	0x00004ea0
        /*05b8*/ 	.word	0x000000ff
        /*05bc*/ 	.word	0x00000000
        /*05c0*/ 	.short	0x0101
        /*05c2*/ 	.byte	0x04
	.zero		1


	//   ....[70]....
        /*05c4*/ 	.word	0x00004ee0
        /*05c8*/ 	.word	0x000000ff
        /*05cc*/ 	.word	0x000000f0
        /*05d0*/ 	.short	0x010a
        /*05d2*/ 	.byte	0x3e
	.zero		1


	//   ....[71]....
        /*05d4*/ 	.word	0x00004f40
        /*05d8*/ 	.word	0x000000ff
        /*05dc*/ 	.word	0x00000000
        /*05e0*/ 	.short	0x0101
        /*05e2*/ 	.byte	0x04
	.zero		1


	//   ....[72]....
        /*05e4*/ 	.word	0x000053e0
        /*05e8*/ 	.word	0x0000000c
        /*05ec*/ 	.word	0x00000070
        /*05f0*/ 	.short	0x010a
        /*05f2*/ 	.byte	0xff
	.zero		1


	//   ....[73]....
        /*05f4*/ 	.word	0x00005550
        /*05f8*/ 	.word	0x00000000
        /*05fc*/ 	.word	0x00000000
        /*0600*/ 	.short	0x0101
        /*0602*/ 	.byte	0xff
	.zero		1


	//   ....[74]....
        /*0604*/ 	.word	0x000059f0
        /*0608*/ 	.word	0x000000ff
        /*060c*/ 	.word	0x00000068
        /*0610*/ 	.short	0x010a
        /*0612*/ 	.byte	0x15
	.zero		1


	//   ....[75]....
        /*0614*/ 	.word	0x00005b70
        /*0618*/ 	.word	0x000000ff
        /*061c*/ 	.word	0x00000040
        /*0620*/ 	.short	0x010a
        /*0622*/ 	.byte	0x15
	.zero		1


	//   ....[76]....
        /*0624*/ 	.word	0x00005d70
        /*0628*/ 	.word	0x000000ff
        /*062c*/ 	.word	0x00000020
        /*0630*/ 	.short	0x010b
        /*0632*/ 	.byte	0x15
	.zero		1


	//   ....[77]....
        /*0634*/ 	.word	0x00005d80
        /*0638*/ 	.word	0x000000ff
        /*063c*/ 	.word	0x00000000
        /*0640*/ 	.short	0x0101
        /*0642*/ 	.byte	0x06
	.zero		1


	//   ....[78]....
        /*0644*/ 	.word	0x00005d90
        /*0648*/ 	.word	0x000000ff
        /*064c*/ 	.word	0x00000048
        /*0650*/ 	.short	0x010a
        /*0652*/ 	.byte	0x15
	.zero		1


	//   ....[79]....
        /*0654*/ 	.word	0x00005f60
        /*0658*/ 	.word	0x000000ff
        /*065c*/ 	.word	0x00000028
        /*0660*/ 	.short	0x010b
        /*0662*/ 	.byte	0x15
	.zero		1


	//   ....[80]....
        /*0664*/ 	.word	0x00005f70
        /*0668*/ 	.word	0x000000ff
        /*066c*/ 	.word	0x00000000
        /*0670*/ 	.short	0x0101
        /*0672*/ 	.byte	0x07
	.zero		1


	//   ....[81]....
        /*0674*/ 	.word	0x00005f80
        /*0678*/ 	.word	0x000000ff
        /*067c*/ 	.word	0x00000050
        /*0680*/ 	.short	0x010a
        /*0682*/ 	.byte	0x15
	.zero		1


	//   ....[82]....
        /*0684*/ 	.word	0x00006150
        /*0688*/ 	.word	0x000000ff
        /*068c*/ 	.word	0x00000030
        /*0690*/ 	.short	0x010b
        /*0692*/ 	.byte	0x15
	.zero		1


	//   ....[83]....
        /*0694*/ 	.word	0x00006160
        /*0698*/ 	.word	0x000000ff
        /*069c*/ 	.word	0x00000000
        /*06a0*/ 	.short	0x0101
        /*06a2*/ 	.byte	0x1d
	.zero		1


	//   ....[84]....
        /*06a4*/ 	.word	0x00006170
        /*06a8*/ 	.word	0x000000ff
        /*06ac*/ 	.word	0x00000058
        /*06b0*/ 	.short	0x010a
        /*06b2*/ 	.byte	0x15
	.zero		1


	//   ....[85]....
        /*06b4*/ 	.word	0x00006350
        /*06b8*/ 	.word	0x000000ff
        /*06bc*/ 	.word	0x00000038
        /*06c0*/ 	.short	0x010b
        /*06c2*/ 	.byte	0x15
	.zero		1


	//   ....[86]....
        /*06c4*/ 	.word	0x00006360
        /*06c8*/ 	.word	0x000000ff
        /*06cc*/ 	.word	0x00000000
        /*06d0*/ 	.short	0x0101
        /*06d2*/ 	.byte	0x1e
	.zero		1


	//   ....[87]....
        /*06d4*/ 	.word	0x00006370
        /*06d8*/ 	.word	0x000000ff
        /*06dc*/ 	.word	0x00000040
        /*06e0*/ 	.short	0x010a
        /*06e2*/ 	.byte	0x15
	.zero		1


	//   ....[88]....
        /*06e4*/ 	.word	0x00006530
        /*06e8*/ 	.word	0x000000ff
        /*06ec*/ 	.word	0x00000020
        /*06f0*/ 	.short	0x010b
        /*06f2*/ 	.byte	0x15
	.zero		1


	//   ....[89]....
        /*06f4*/ 	.word	0x00006540
        /*06f8*/ 	.word	0x000000ff
        /*06fc*/ 	.word	0x00000000
        /*0700*/ 	.short	0x0101
        /*0702*/ 	.byte	0x06
	.zero		1


	//   ....[90]....
        /*0704*/ 	.word	0x00006550
        /*0708*/ 	.word	0x000000ff
        /*070c*/ 	.word	0x00000048
        /*0710*/ 	.short	0x010a
        /*0712*/ 	.byte	0x15
	.zero		1


	//   ....[91]....
        /*0714*/ 	.word	0x00006710
        /*0718*/ 	.word	0x000000ff
        /*071c*/ 	.word	0x00000028
        /*0720*/ 	.short	0x010b
        /*0722*/ 	.byte	0x15
	.zero		1


	//   ....[92]....
        /*0724*/ 	.word	0x00006720
        /*0728*/ 	.word	0x000000ff
        /*072c*/ 	.word	0x00000000
        /*0730*/ 	.short	0x0101
        /*0732*/ 	.byte	0x07
	.zero		1


	//   ....[93]....
        /*0734*/ 	.word	0x00006730
        /*0738*/ 	.word	0x000000ff
        /*073c*/ 	.word	0x00000050
        /*0740*/ 	.short	0x010a
        /*0742*/ 	.byte	0x15
	.zero		1


	//   ....[94]....
        /*0744*/ 	.word	0x000068e0
        /*0748*/ 	.word	0x000000ff
        /*074c*/ 	.word	0x00000030
        /*0750*/ 	.short	0x010b
        /*0752*/ 	.byte	0x15
	.zero		1


	//   ....[95]....
        /*0754*/ 	.word	0x000068f0
        /*0758*/ 	.word	0x000000ff
        /*075c*/ 	.word	0x00000000
        /*0760*/ 	.short	0x0101
        /*0762*/ 	.byte	0x1d
	.zero		1


	//   ....[96]....
        /*0764*/ 	.word	0x00006900
        /*0768*/ 	.word	0x000000ff
        /*076c*/ 	.word	0x00000058
        /*0770*/ 	.short	0x010a
        /*0772*/ 	.byte	0x15
	.zero		1


	//   ....[97]....
        /*0774*/ 	.word	0x00006b40
        /*0778*/ 	.word	0x000000ff
        /*077c*/ 	.word	0x00000038
        /*0780*/ 	.short	0x010b
        /*0782*/ 	.byte	0x15
	.zero		1


	//   ....[98]....
        /*0784*/ 	.word	0x00006b50
        /*0788*/ 	.word	0x000000ff
        /*078c*/ 	.word	0x00000000
        /*0790*/ 	.short	0x0101
        /*0792*/ 	.byte	0x1e
	.zero		1


	//   ....[99]....
        /*0794*/ 	.word	0x00006b80
        /*0798*/ 	.word	0x000000ff
        /*079c*/ 	.word	0x00000040
        /*07a0*/ 	.short	0x010a
        /*07a2*/ 	.byte	0x15
	.zero		1


	//   ....[100]....
        /*07a4*/ 	.word	0x00006ba0
        /*07a8*/ 	.word	0x000000ff
        /*07ac*/ 	.word	0x00000048
        /*07b0*/ 	.short	0x010a
        /*07b2*/ 	.byte	0x15
	.zero		1


	//   ....[101]....
        /*07b4*/ 	.word	0x00006bc0
        /*07b8*/ 	.word	0x000000ff
        /*07bc*/ 	.word	0x00000050
        /*07c0*/ 	.short	0x010a
        /*07c2*/ 	.byte	0x15
	.zero		1


	//   ....[102]....
        /*07c4*/ 	.word	0x00006c10
        /*07c8*/ 	.word	0x00000002
        /*07cc*/ 	.word	0x00000058
        /*07d0*/ 	.short	0x010a
        /*07d2*/ 	.byte	0xff
	.zero		1


	//   ....[103]....
        /*07d4*/ 	.word	0x00006f90
        /*07d8*/ 	.word	0x00000003
        /*07dc*/ 	.word	0x00000070
        /*07e0*/ 	.short	0x010a
        /*07e2*/ 	.byte	0xff
	.zero		1


	//   ....[104]....
        /*07e4*/ 	.word	0x00007110
        /*07e8*/ 	.word	0x00000000
        /*07ec*/ 	.word	0x00000000
        /*07f0*/ 	.short	0x0101
        /*07f2*/ 	.byte	0xff
	.zero		1


	//   ....[105]....
        /*07f4*/ 	.word	0x00007c00
        /*07f8*/ 	.word	0x000000ff
        /*07fc*/ 	.word	0x00000020
        /*0800*/ 	.short	0x010a
        /*0802*/ 	.byte	0x2b
	.zero		1


	//   ....[106]....
        /*0804*/ 	.word	0x00007c30
        /*0808*/ 	.word	0x00000049
        /*080c*/ 	.word	0x00000090
        /*0810*/ 	.short	0x010a
        /*0812*/ 	.byte	0xff
	.zero		1


	//   ....[107]....
        /*0814*/ 	.word	0x00007d20
        /*0818*/ 	.word	0x000000ff
        /*081c*/ 	.word	0x00000020
        /*0820*/ 	.short	0x010a
        /*0822*/ 	.byte	0x2b
	.zero		1


	//   ....[108]....
        /*0824*/ 	.word	0x00007e10
        /*0828*/ 	.word	0x00000049
        /*082c*/ 	.word	0x00000090
        /*0830*/ 	.short	0x010a
        /*0832*/ 	.byte	0xff
	.zero		1


	//   ....[109]....
        /*0834*/ 	.word	0x00008620
        /*0838*/ 	.word	0x00000000
        /*083c*/ 	.word	0x00000000
        /*0840*/ 	.short	0x0101
        /*0842*/ 	.byte	0xff
	.zero		1


	//   ....[110]....
        /*0844*/ 	.word	0x00008640
        /*0848*/ 	.word	0x00000002
        /*084c*/ 	.word	0x00000020
        /*0850*/ 	.short	0x010a
        /*0852*/ 	.byte	0xff
	.zero		1


	//   ....[111]....
        /*0854*/ 	.word	0x00008720
        /*0858*/ 	.word	0x00000002
        /*085c*/ 	.word	0x00000020
        /*0860*/ 	.short	0x010a
        /*0862*/ 	.byte	0xff
	.zero		1


	//   ....[112]....
        /*0864*/ 	.word	0x00008fe0
        /*0868*/ 	.word	0x00000015
        /*086c*/ 	.word	0x00000000
        /*0870*/ 	.short	0x0101
        /*0872*/ 	.byte	0xff
	.zero		1


	//   ....[113]....
        /*0874*/ 	.word	0x00009000
        /*0878*/ 	.word	0x00000000
        /*087c*/ 	.word	0x00000020
        /*0880*/ 	.short	0x010a
        /*0882*/ 	.byte	0xff
	.zero		1


	//   ....[114]....
        /*0884*/ 	.word	0x000090d0
        /*0888*/ 	.word	0x00000000
        /*088c*/ 	.word	0x00000020
        /*0890*/ 	.short	0x010a
        /*0892*/ 	.byte	0xff
	.zero		1


	//   ....[115]....
        /*0894*/ 	.word	0x000099a0
        /*0898*/ 	.word	0x00000015
        /*089c*/ 	.word	0x00000000
        /*08a0*/ 	.short	0x0101
        /*08a2*/ 	.byte	0xff
	.zero		1


	//   ....[116]....
        /*08a4*/ 	.word	0x000099c0
        /*08a8*/ 	.word	0x00000000
        /*08ac*/ 	.word	0x00000020
        /*08b0*/ 	.short	0x010a
        /*08b2*/ 	.byte	0xff
	.zero		1


	//   ....[117]....
        /*08b4*/ 	.word	0x00009a90
        /*08b8*/ 	.word	0x00000000
        /*08bc*/ 	.word	0x00000020
        /*08c0*/ 	.short	0x010a
        /*08c2*/ 	.byte	0xff
	.zero		1


	//   ....[118]....
        /*08c4*/ 	.word	0x0000a390
        /*08c8*/ 	.word	0x00000015
        /*08cc*/ 	.word	0x00000000
        /*08d0*/ 	.short	0x0101
        /*08d2*/ 	.byte	0xff
	.zero		1


	//   ....[119]....
        /*08d4*/ 	.word	0x0000a3b0
        /*08d8*/ 	.word	0x00000000
        /*08dc*/ 	.word	0x00000020
        /*08e0*/ 	.short	0x010a
        /*08e2*/ 	.byte	0xff
	.zero		1


	//   ....[120]....
        /*08e4*/ 	.word	0x0000a480
        /*08e8*/ 	.word	0x00000000
        /*08ec*/ 	.word	0x00000020
        /*08f0*/ 	.short	0x010a
        /*08f2*/ 	.byte	0xff
	.zero		1


	//   ....[121]....
        /*08f4*/ 	.word	0x0000adb0
        /*08f8*/ 	.word	0x00000015
        /*08fc*/ 	.word	0x00000000
        /*0900*/ 	.short	0x0101
        /*0902*/ 	.byte	0xff
	.zero		1


	//   ....[122]....
        /*0904*/ 	.word	0x0000add0
        /*0908*/ 	.word	0x00000000
        /*090c*/ 	.word	0x00000020
        /*0910*/ 	.short	0x010a
        /*0912*/ 	.byte	0xff
	.zero		1


	//   ....[123]....
        /*0914*/ 	.word	0x0000aea0
        /*0918*/ 	.word	0x00000000
        /*091c*/ 	.word	0x00000020
        /*0920*/ 	.short	0x010a
        /*0922*/ 	.byte	0xff
	.zero		1


	//   ....[124]....
        /*0924*/ 	.word	0x0000b7b0
        /*0928*/ 	.word	0x00000015
        /*092c*/ 	.word	0x00000000
        /*0930*/ 	.short	0x0101
        /*0932*/ 	.byte	0xff
	.zero		1


	//   ....[125]....
        /*0934*/ 	.word	0x0000b7d0
        /*0938*/ 	.word	0x00000000
        /*093c*/ 	.word	0x00000020
        /*0940*/ 	.short	0x010a
        /*0942*/ 	.byte	0xff
	.zero		1


	//   ....[126]....
        /*0944*/ 	.word	0x0000b8a0
        /*0948*/ 	.word	0x00000000
        /*094c*/ 	.word	0x00000020
        /*0950*/ 	.short	0x010a
        /*0952*/ 	.byte	0xff
	.zero		1


	//   ....[127]....
        /*0954*/ 	.word	0x0000c1b0
        /*0958*/ 	.word	0x00000015
        /*095c*/ 	.word	0x00000000
        /*0960*/ 	.short	0x0101
        /*0962*/ 	.byte	0xff
	.zero		1


	//   ....[128]....
        /*0964*/ 	.word	0x0000c1d0
        /*0968*/ 	.word	0x00000000
        /*096c*/ 	.word	0x00000020
        /*0970*/ 	.short	0x010a
        /*0972*/ 	.byte	0xff
	.zero		1


	//   ....[129]....
        /*0974*/ 	.word	0x0000c2a0
        /*0978*/ 	.word	0x00000000
        /*097c*/ 	.word	0x00000020
        /*0980*/ 	.short	0x010a
        /*0982*/ 	.byte	0xff
	.zero		1


	//   ....[130]....
        /*0984*/ 	.word	0x0000c5b0
        /*0988*/ 	.word	0x00000049
        /*098c*/ 	.word	0x00000000
        /*0990*/ 	.short	0x0101
        /*0992*/ 	.byte	0xff
	.zero		1


	//   ....[131]....
        /*0994*/ 	.word	0x0000cbb0
        /*0998*/ 	.word	0x00000000
        /*099c*/ 	.word	0x00000000
        /*09a0*/ 	.short	0x0101
        /*09a2*/ 	.byte	0xff
	.zero		1


	//   ....[132]....
        /*09a4*/ 	.word	0x0000ce70
        /*09a8*/ 	.word	0x000000ff
        /*09ac*/ 	.word	0x00000000
        /*09b0*/ 	.short	0x0101
        /*09b2*/ 	.byte	0x06
	.zero		1


	//   ....[133]....
        /*09b4*/ 	.word	0x0000ce90
        /*09b8*/ 	.word	0x00000000
        /*09bc*/ 	.word	0x000000e0
        /*09c0*/ 	.short	0x010a
        /*09c2*/ 	.byte	0xff
	.zero		1


	//   ....[134]....
        /*09c4*/ 	.word	0x0000cef0
        /*09c8*/ 	.word	0x00000000
        /*09cc*/ 	.word	0x00000010
        /*09d0*/ 	.short	0x010a
        /*09d2*/ 	.byte	0xff
	.zero		1


	//   ....[135]....
        /*09d4*/ 	.word	0x0000cf50
        /*09d8*/ 	.word	0x00000000
        /*09dc*/ 	.word	0x00000010
        /*09e0*/ 	.short	0x010a
        /*09e2*/ 	.byte	0xff
	.zero		1


	//   ....[136]....
        /*09e4*/ 	.word	0x0000cfa0
        /*09e8*/ 	.word	0x00000003
        /*09ec*/ 	.word	0x00000070
        /*09f0*/ 	.short	0x010a
        /*09f2*/ 	.byte	0xff
	.zero		1


	//   ....[137]....
        /*09f4*/ 	.word	0x0000d000
        /*09f8*/ 	.word	0x00000000
        /*09fc*/ 	.word	0x00000000
        /*0a00*/ 	.short	0x010a
        /*0a02*/ 	.byte	0xff
	.zero		1


	//   ....[138]....
        /*0a04*/ 	.word	0x0000d050
        /*0a08*/ 	.word	0x00000000
        /*0a0c*/ 	.word	0x000000d0
        /*0a10*/ 	.short	0x010a
        /*0a12*/ 	.byte	0xff
	.zero		1


	//   ....[139]....
        /*0a14*/ 	.word	0x0000d0b0
        /*0a18*/ 	.word	0x00000000
        /*0a1c*/ 	.word	0x00000080
        /*0a20*/ 	.short	0x010a
        /*0a22*/ 	.byte	0xff
	.zero		1


	//   ....[140]....
        /*0a24*/ 	.word	0x0000d100
        /*0a28*/ 	.word	0x00000000
        /*0a2c*/ 	.word	0x00000070
        /*0a30*/ 	.short	0x010a
        /*0a32*/ 	.byte	0xff
	.zero		1


	//   ....[141]....
        /*0a34*/ 	.word	0x0000d160
        /*0a38*/ 	.word	0x00000000
        /*0a3c*/ 	.word	0x00000080
        /*0a40*/ 	.short	0x010a
        /*0a42*/ 	.byte	0xff
	.zero		1


	//   ....[142]....
        /*0a44*/ 	.word	0x0000d1c0
        /*0a48*/ 	.word	0x00000007
        /*0a4c*/ 	.word	0x00000008
        /*0a50*/ 	.short	0x010a
        /*0a52*/ 	.byte	0xff
	.zero		1


	//   ....[143]....
        /*0a54*/ 	.word	0x0000d2b0
        /*0a58*/ 	.word	0x00000005
        /*0a5c*/ 	.word	0x00000008
        /*0a60*/ 	.short	0x010a
        /*0a62*/ 	.byte	0xff
	.zero		1


	//   ....[144]....
        /*0a64*/ 	.word	0x0000d300
        /*0a68*/ 	.word	0x00000003
        /*0a6c*/ 	.word	0x00000070
        /*0a70*/ 	.short	0x010a
        /*0a72*/ 	.byte	0xff
	.zero		1


	//   ....[145]....
        /*0a74*/ 	.word	0x0000d370
        /*0a78*/ 	.word	0x00000003
        /*0a7c*/ 	.word	0x000000b0
        /*0a80*/ 	.short	0x010a
        /*0a82*/ 	.byte	0xff
	.zero		1


	//   ....[146]....
        /*0a84*/ 	.word	0x0000d3d0
        /*0a88*/ 	.word	0x00000003
        /*0a8c*/ 	.word	0x00000000
        /*0a90*/ 	.short	0x010a
        /*0a92*/ 	.byte	0xff
	.zero		1


	//   ....[147]....
        /*0a94*/ 	.word	0x0000d430
        /*0a98*/ 	.word	0x00000002
        /*0a9c*/ 	.word	0x00000000
        /*0aa0*/ 	.short	0x010a
        /*0aa2*/ 	.byte	0xff
	.zero		1


	//   ....[148]....
        /*0aa4*/ 	.word	0x0000d490
        /*0aa8*/ 	.word	0x00000002
        /*0aac*/ 	.word	0x00000000
        /*0ab0*/ 	.short	0x010a
        /*0ab2*/ 	.byte	0xff
	.zero		1


	//   ....[149]....
        /*0ab4*/ 	.word	0x0000d4f0
        /*0ab8*/ 	.word	0x00000002
        /*0abc*/ 	.word	0x00000000
        /*0ac0*/ 	.short	0x010a
        /*0ac2*/ 	.byte	0xff
	.zero		1


	//   ....[150]....
        /*0ac4*/ 	.word	0x0000d550
        /*0ac8*/ 	.word	0x00000002
        /*0acc*/ 	.word	0x000000f0
        /*0ad0*/ 	.short	0x010a
        /*0ad2*/ 	.byte	0xff
	.zero		1


	//   ....[151]....
        /*0ad4*/ 	.word	0x0000d5a0
        /*0ad8*/ 	.word	0x0000000c
        /*0adc*/ 	.word	0x00000070
        /*0ae0*/ 	.short	0x010a
        /*0ae2*/ 	.byte	0xff
	.zero		1


	//   ....[152]....
        /*0ae4*/ 	.word	0x0000d600
        /*0ae8*/ 	.word	0x00000000
        /*0aec*/ 	.word	0x00000068
        /*0af0*/ 	.short	0x010a
        /*0af2*/ 	.byte	0xff
	.zero		1


	//   ....[153]....
        /*0af4*/ 	.word	0x0000d660
        /*0af8*/ 	.word	0x00000000
        /*0afc*/ 	.word	0x00000040
        /*0b00*/ 	.short	0x010a
        /*0b02*/ 	.byte	0xff
	.zero		1


	//   ....[154]....
        /*0b04*/ 	.word	0x0000d6c0
        /*0b08*/ 	.word	0x00000000
        /*0b0c*/ 	.word	0x00000048
        /*0b10*/ 	.short	0x010a
        /*0b12*/ 	.byte	0xff
	.zero		1


	//   ....[155]....
        /*0b14*/ 	.word	0x0000d720
        /*0b18*/ 	.word	0x00000000
        /*0b1c*/ 	.word	0x00000050
        /*0b20*/ 	.short	0x010a
        /*0b22*/ 	.byte	0xff
	.zero		1


	//   ....[156]....
        /*0b24*/ 	.word	0x0000d780
        /*0b28*/ 	.word	0x00000000
        /*0b2c*/ 	.word	0x00000058
        /*0b30*/ 	.short	0x010a
        /*0b32*/ 	.byte	0xff
	.zero		1


	//   ....[157]....
        /*0b34*/ 	.word	0x0000d7e0
        /*0b38*/ 	.word	0x00000000
        /*0b3c*/ 	.word	0x00000040
        /*0b40*/ 	.short	0x010a
        /*0b42*/ 	.byte	0xff
	.zero		1


	//   ....[158]....
        /*0b44*/ 	.word	0x0000d840
        /*0b48*/ 	.word	0x00000000
        /*0b4c*/ 	.word	0x00000048
        /*0b50*/ 	.short	0x010a
        /*0b52*/ 	.byte	0xff
	.zero		1


	//   ....[159]....
        /*0b54*/ 	.word	0x0000d8a0
        /*0b58*/ 	.word	0x00000000
        /*0b5c*/ 	.word	0x00000050
        /*0b60*/ 	.short	0x010a
        /*0b62*/ 	.byte	0xff
	.zero		1


	//   ....[160]....
        /*0b64*/ 	.word	0x0000d900
        /*0b68*/ 	.word	0x00000000
        /*0b6c*/ 	.word	0x00000058
        /*0b70*/ 	.short	0x010a
        /*0b72*/ 	.byte	0xff
	.zero		1


	//   ....[161]....
        /*0b74*/ 	.word	0x0000d960
        /*0b78*/ 	.word	0x00000000
        /*0b7c*/ 	.word	0x00000040
        /*0b80*/ 	.short	0x010a
        /*0b82*/ 	.byte	0xff
	.zero		1


	//   ....[162]....
        /*0b84*/ 	.word	0x0000d9c0
        /*0b88*/ 	.word	0x00000000
        /*0b8c*/ 	.word	0x00000048
        /*0b90*/ 	.short	0x010a
        /*0b92*/ 	.byte	0xff
	.zero		1


	//   ....[163]....
        /*0b94*/ 	.word	0x0000da20
        /*0b98*/ 	.word	0x00000002
        /*0b9c*/ 	.word	0x00000050
        /*0ba0*/ 	.short	0x010a
        /*0ba2*/ 	.byte	0xff
	.zero		1


	//   ....[164]....
        /*0ba4*/ 	.word	0x0000da70
        /*0ba8*/ 	.word	0x00000003
        /*0bac*/ 	.word	0x00000070
        /*0bb0*/ 	.short	0x010a
        /*0bb2*/ 	.byte	0xff
	.zero		1


	//   ....[165]....
        /*0bb4*/ 	.word	0x0000dad0
        /*0bb8*/ 	.word	0x00000002
        /*0bbc*/ 	.word	0x00000020
        /*0bc0*/ 	.short	0x010a
        /*0bc2*/ 	.byte	0xff
	.zero		1


	//   ....[166]....
        /*0bc4*/ 	.word	0x0000db20
        /*0bc8*/ 	.word	0x00000049
        /*0bcc*/ 	.word	0x00000090
        /*0bd0*/ 	.short	0x010a
        /*0bd2*/ 	.byte	0xff
	.zero		1


	//   ....[167]....
        /*0bd4*/ 	.word	0x0000db70
        /*0bd8*/ 	.word	0x00000002
        /*0bdc*/ 	.word	0x00000020
        /*0be0*/ 	.short	0x010a
        /*0be2*/ 	.byte	0xff
	.zero		1


	//   ....[168]....
        /*0be4*/ 	.word	0x0000dbc0
        /*0be8*/ 	.word	0x00000000
        /*0bec*/ 	.word	0x00000020
        /*0bf0*/ 	.short	0x010a
        /*0bf2*/ 	.byte	0xff
	.zero		1


	//   ....[169]....
        /*0bf4*/ 	.word	0x0000dc10
        /*0bf8*/ 	.word	0x00000000
        /*0bfc*/ 	.word	0x00000020
        /*0c00*/ 	.short	0x010a
        /*0c02*/ 	.byte	0xff
	.zero		1


	//   ....[170]....
        /*0c04*/ 	.word	0x0000dc60
        /*0c08*/ 	.word	0x00000000
        /*0c0c*/ 	.word	0x00000020
        /*0c10*/ 	.short	0x010a
        /*0c12*/ 	.byte	0xff
	.zero		1


	//   ....[171]....
        /*0c14*/ 	.word	0x0000dcb0
        /*0c18*/ 	.word	0x00000000
        /*0c1c*/ 	.word	0x00000020
        /*0c20*/ 	.short	0x010a
        /*0c22*/ 	.byte	0xff
	.zero		1


	//   ....[172]....
        /*0c24*/ 	.word	0x0000dd00
        /*0c28*/ 	.word	0x00000000
        /*0c2c*/ 	.word	0x00000020
        /*0c30*/ 	.short	0x010a
        /*0c32*/ 	.byte	0xff
	.zero		1


	//   ....[173]....
        /*0c34*/ 	.word	0x0000dd50
        /*0c38*/ 	.word	0x00000000
        /*0c3c*/ 	.word	0x00000020
        /*0c40*/ 	.short	0x010a
        /*0c42*/ 	.byte	0xff
	.zero		1


	//----- nvinfo : EIATTR_NUM_MBARRIERS
	.align		4
.L_47:
        /*0c44*/ 	.byte	0x03, 0x38
        /*0c46*/ 	.short	0x001f


	//----- nvinfo : EIATTR_EXIT_INSTR_OFFSETS
	.align		4
        /*0c48*/ 	.byte	0x04, 0x1c
        /*0c4a*/ 	.short	(.L_49 - .L_48)


	//   ....[0]....
.L_48:
        /*0c4c*/ 	.word	0x000032a0


	//   ....[1]....
        /*0c50*/ 	.word	0x000037c0


	//   ....[2]....
        /*0c54*/ 	.word	0x00003820


	//   ....[3]....
        /*0c58*/ 	.word	0x00005180


	//   ....[4]....
        /*0c5c*/ 	.word	0x00006c40


	//   ....[5]....
        /*0c60*/ 	.word	0x00006c80


	//   ....[6]....
        /*0c64*/ 	.word	0x0000cd60


	//   ....[7]....
        /*0c68*/ 	.word	0x0000cdd0


	//   ....[8]....
        /*0c6c*/ 	.word	0x0000ce00


	//   ....[9]....
        /*0c70*/ 	.word	0x0000ce80


	//----- nvinfo : EIATTR_MAX_THREADS
	.align		4
.L_49:
        /*0c74*/ 	.byte	0x04, 0x05
        /*0c76*/ 	.short	(.L_51 - .L_50)
.L_50:
        /*0c78*/ 	.word	0x00000100
        /*0c7c*/ 	.word	0x00000001
        /*0c80*/ 	.word	0x00000001


	//----- nvinfo : EIATTR_CRS_STACK_SIZE
	.align		4
.L_51:
        /*0c84*/ 	.byte	0x04, 0x1e
        /*0c86*/ 	.short	(.L_53 - .L_52)
.L_52:
        /*0c88*/ 	.word	0x00000000


	//----- nvinfo : EIATTR_CBANK_PARAM_SIZE
	.align		4
.L_53:
        /*0c8c*/ 	.byte	0x03, 0x19
        /*0c8e*/ 	.short	0x0800


	//----- nvinfo : EIATTR_PARAM_CBANK
	.align		4
        /*0c90*/ 	.byte	0x04, 0x0a
        /*0c92*/ 	.short	(.L_55 - .L_54)
	.align		4
.L_54:
        /*0c94*/ 	.word	index@(.nv.constant0._ZN7cutlass13device_kernelINS_4gemm6kernel13GemmUniversalIN4cute5tupleIJiiiiEEENS1_10collective13CollectiveMmaINS1_35MainloopSm100TmaUmmaWarpSpecializedILi2ELi2ELi4ENS5_IJNS4_1CILi4EEESB_NSA_ILi1EEEEEEEENS5_IJNSA_ILi128EEENSA_ILi256EEESF_EEENS_10tfloat32_tENS5_IJlSC_lEEESI_SJ_NS4_8TiledMMAINS4_8MMA_AtomIJNS4_23SM100_MMA_TF32_2x1SM_SSISI_SI_fLi128ELi256ELNS4_4UMMA5MajorE0ELSO_0ELNSN_7ScaleInE0ELSP_0EEEEEENS4_6LayoutINS5_IJSC_SC_SC_EEENS5_IJNSA_ILi0EEESU_SU_EEEEENS5_IJNS4_10UnderscoreESX_SX_EEEEENS4_28SM100_TMA_2SM_LOAD_MULTICASTENS4_14ComposedLayoutINS4_7SwizzleILi3ELi4ELi3EEENS4_18smem_ptr_flag_bitsILi32EEENSS_INS5_IJNSA_ILi8EEENSA_ILi32EEEEEENS5_IJS17_SC_EEEEEEEvNS4_8identityES10_S1B_vS1C_EENS_8epilogue10collective18CollectiveEpilogueINS1E_23Sm100TmaWarpSpecializedILi4ELi2ELi16ELb1ELb0EEEJNS5_IJNSA_ILi64EEESG_SF_EEENS5_IJNSS_IS1J_SC_EENSS_INS5_IJNSA_ILi16EEENSA_ILi2EEEEEENS5_IJSC_SF_EEEEEEEESI_SJ_SI_SJ_NS1E_6fusion15FusionCallbacksIS1I_NS1S_17LinearCombinationISI_fSI_fLNS_15FloatRoundStyleE2EEES1K_S1R_JEEENS4_5SM1004TMEM4LOAD26SM100_TMEM_LOAD_32dp32b16xENS4_13SM90_TMA_LOADENS11_INS12_ILi2ELi4ELi3EEES15_NSS_INS5_IJS16_S1M_EEENS5_IJS1M_SC_EEEEEEENS4_39AutoVectorizingCopyWithAssumedAlignmentILi128EEENS4_14SM90_TMA_STOREES27_S29_S29_EEEvvEEEEvNT_6ParamsE)
        /*0c98*/ 	.short	0x0380
        /*0c9a*/ 	.short	0x0800


	//----- nvinfo : EIATTR_SW_WAR
	.align		4
.L_55:
        /*0c9c*/ 	.byte	0x04, 0x36
        /*0c9e*/ 	.short	(.L_57 - .L_56)
.L_56:
        /*0ca0*/ 	.word	0x00000008
.L_57:


//--------------------- .nv.callgraph             --------------------------
	.section	.nv.callgraph,"",@"SHT_CUDA_CALLGRAPH"
	.align	4
	.sectionentsize	8
	.align		4
        /*0000*/ 	.word	0x00000000
	.align		4
        /*0004*/ 	.word	0xffffffff
	.align		4
        /*0008*/ 	.word	index@(_ZN7cutlass13device_kernelINS_4gemm6kernel13GemmUniversalIN4cute5tupleIJiiiiEEENS1_10collective13CollectiveMmaINS1_35MainloopSm100TmaUmmaWarpSpecializedILi2ELi2ELi4ENS5_IJNS4_1CILi4EEESB_NSA_ILi1EEEEEEEENS5_IJNSA_ILi128EEENSA_ILi256EEESF_EEENS_10tfloat32_tENS5_IJlSC_lEEESI_SJ_NS4_8TiledMMAINS4_8MMA_AtomIJNS4_23SM100_MMA_TF32_2x1SM_SSISI_SI_fLi128ELi256ELNS4_4UMMA5MajorE0ELSO_0ELNSN_7ScaleInE0ELSP_0EEEEEENS4_6LayoutINS5_IJSC_SC_SC_EEENS5_IJNSA_ILi0EEESU_SU_EEEEENS5_IJNS4_10UnderscoreESX_SX_EEEEENS4_28SM100_TMA_2SM_LOAD_MULTICASTENS4_14ComposedLayoutINS4_7SwizzleILi3ELi4ELi3EEENS4_18smem_ptr_flag_bitsILi32EEENSS_INS5_IJNSA_ILi8EEENSA_ILi32EEEEEENS5_IJS17_SC_EEEEEEEvNS4_8identityES10_S1B_vS1C_EENS_8epilogue10collective18CollectiveEpilogueINS1E_23Sm100TmaWarpSpecializedILi4ELi2ELi16ELb1ELb0EEEJNS5_IJNSA_ILi64EEESG_SF_EEENS5_IJNSS_IS1J_SC_EENSS_INS5_IJNSA_ILi16EEENSA_ILi2EEEEEENS5_IJSC_SF_EEEEEEEESI_SJ_SI_SJ_NS1E_6fusion15FusionCallbacksIS1I_NS1S_17LinearCombinationISI_fSI_fLNS_15FloatRoundStyleE2EEES1K_S1R_JEEENS4_5SM1004TMEM4LOAD26SM100_TMEM_LOAD_32dp32b16xENS4_13SM90_TMA_LOADENS11_INS12_ILi2ELi4ELi3EEES15_NSS_INS5_IJS16_S1M_EEENS5_IJS1M_SC_EEEEEEENS4_39AutoVectorizingCopyWithAssumedAlignmentILi128EEENS4_14SM90_TMA_STOREES27_S29_S29_EEEvvEEEEvNT_6ParamsE)
	.align		4
        /*000c*/ 	.word	index@(__assertfail)
	.align		4
        /*0010*/ 	.word	0x00000000
	.align		4
        /*0014*/ 	.word	0xfffffffe
	.align		4
        /*0018*/ 	.word	0x00000000
	.align		4
        /*001c*/ 	.word	0xfffffffd
	.align		4
        /*0020*/ 	.word	0x00000000
	.align		4
        /*0024*/ 	.word	0xfffffffc


//--------------------- .nv.constant4             --------------------------
	.section	.nv.constant4,"a",@progbits
	.align	8
	.align		8
.nv.constant4:
        /*0000*/ 	.dword	__assertfail
	.align		8
        /*0008*/ 	.dword	__unnamed_1
	.align		8
        /*0010*/ 	.dword	__unnamed_2
	.align		8
        /*0018*/ 	.dword	_ZN40_INTERNAL_63483343_4_k_cu_08998f92_383314cuda3std3__45__cpo5beginE
	.align		8
        /*0020*/ 	.dword	_ZN40_INTERNAL_63483343_4_k_cu_08998f92_383314cuda3std3__45__cpo3endE
	.align		8
        /*0028*/ 	.dword	_ZN40_INTERNAL_63483343_4_k_cu_08998f92_383314cuda3std3__45__cpo6cbeginE
	.align		8
        /*0030*/ 	.dword	_ZN40_INTERNAL_63483343_4_k_cu_08998f92_383314cuda3std3__45__cpo4cendE
	.align		8
        /*0038*/ 	.dword	_ZN40_INTERNAL_63483343_4_k_cu_08998f92_383314cuda3std3__442_GLOBAL__N__63483343_4_k_cu_08998f92_383316ignoreE
	.align		8
        /*0040*/ 	.dword	_ZN40_INTERNAL_63483343_4_k_cu_08998f92_383314cuda3std3__419piecewise_constructE
	.align		8
        /*0048*/ 	.dword	_ZN40_INTERNAL_63483343_4_k_cu_08998f92_383314cuda3std3__48in_placeE
	.align		8
        /*0050*/ 	.dword	_ZN40_INTERNAL_63483343_4_k_cu_08998f92_383314cuda3std6ranges3__45__cpo4swapE
	.align		8
        /*0058*/ 	.dword	_ZN40_INTERNAL_63483343_4_k_cu_08998f92_383314cuda3std6ranges3__45__cpo9iter_moveE
	.align		8
        /*0060*/ 	.dword	_ZN40_INTERNAL_63483343_4_k_cu_08998f92_383314cute7productE
	.align		8
        /*0068*/ 	.dword	_ZN40_INTERNAL_63483343_4_k_cu_08998f92_383314cute1_E
	.align		8
        /*0070*/ 	.dword	$str$25
	.align		8
        /*0078*/ 	.dword	$str$26
	.align		8
        /*0080*/ 	.dword	$str$27
	.align		8
        /*0088*/ 	.dword	$str$28


//--------------------- .text._ZN7cutlass13device_kernelINS_4gemm6kernel13GemmUniversalIN4cute5tupleIJiiiiEEENS1_10collective13CollectiveMmaINS1_35MainloopSm100TmaUmmaWarpSpecializedILi2ELi2ELi4ENS5_IJNS4_1CILi4EEESB_NSA_ILi1EEEEEEEENS5_IJNSA_ILi128EEENSA_ILi256EEESF_EEENS_10tfloat32_tENS5_IJlSC_lEEESI_SJ_NS4_8TiledMMAINS4_8MMA_AtomIJNS4_23SM100_MMA_TF32_2x1SM_SSISI_SI_fLi128ELi256ELNS4_4UMMA5MajorE0ELSO_0ELNSN_7ScaleInE0ELSP_0EEEEEENS4_6LayoutINS5_IJSC_SC_SC_EEENS5_IJNSA_ILi0EEESU_SU_EEEEENS5_IJNS4_10UnderscoreESX_SX_EEEEENS4_28SM100_TMA_2SM_LOAD_MULTICASTENS4_14ComposedLayoutINS4_7SwizzleILi3ELi4ELi3EEENS4_18smem_ptr_flag_bitsILi32EEENSS_INS5_IJNSA_ILi8EEENSA_ILi32EEEEEENS5_IJS17_SC_EEEEEEEvNS4_8identityES10_S1B_vS1C_EENS_8epilogue10collective18CollectiveEpilogueINS1E_23Sm100TmaWarpSpecializedILi4ELi2ELi16ELb1ELb0EEEJNS5_IJNSA_ILi64EEESG_SF_EEENS5_IJNSS_IS1J_SC_EENSS_INS5_IJNSA_ILi16EEENSA_ILi2EEEEEENS5_IJSC_SF_EEEEEEEESI_SJ_SI_SJ_NS1E_6fusion15FusionCallbacksIS1I_NS1S_17LinearCombinationISI_fSI_fLNS_15FloatRoundStyleE2EEES1K_S1R_JEEENS4_5SM1004TMEM4LOAD26SM100_TMEM_LOAD_32dp32b16xENS4_13SM90_TMA_LOADENS11_INS12_ILi2ELi4ELi3EEES15_NSS_INS5_IJS16_S1M_EEENS5_IJS1M_SC_EEEEEEENS4_39AutoVectorizingCopyWithAssumedAlignmentILi128EEENS4_14SM90_TMA_STOREES27_S29_S29_EEEvvEEEEvNT_6ParamsE --------------------------
	.section	.text._ZN7cutlass13device_kernelINS_4gemm6kernel13GemmUniversalIN4cute5tupleIJiiiiEEENS1_10collective13CollectiveMmaINS1_35MainloopSm100TmaUmmaWarpSpecializedILi2ELi2ELi4ENS5_IJNS4_1CILi4EEESB_NSA_ILi1EEEEEEEENS5_IJNSA_ILi128EEENSA_ILi256EEESF_EEENS_10tfloat32_tENS5_IJlSC_lEEESI_SJ_NS4_8TiledMMAINS4_8MMA_AtomIJNS4_23SM100_MMA_TF32_2x1SM_SSISI_SI_fLi128ELi256ELNS4_4UMMA5MajorE0ELSO_0ELNSN_7ScaleInE0ELSP_0EEEEEENS4_6LayoutINS5_IJSC_SC_SC_EEENS5_IJNSA_ILi0EEESU_SU_EEEEENS5_IJNS4_10UnderscoreESX_SX_EEEEENS4_28SM100_TMA_2SM_LOAD_MULTICASTENS4_14ComposedLayoutINS4_7SwizzleILi3ELi4ELi3EEENS4_18smem_ptr_flag_bitsILi32EEENSS_INS5_IJNSA_ILi8EEENSA_ILi32EEEEEENS5_IJS17_SC_EEEEEEEvNS4_8identityES10_S1B_vS1C_EENS_8epilogue10collective18CollectiveEpilogueINS1E_23Sm100TmaWarpSpecializedILi4ELi2ELi16ELb1ELb0EEEJNS5_IJNSA_ILi64EEESG_SF_EEENS5_IJNSS_IS1J_SC_EENSS_INS5_IJNSA_ILi16EEENSA_ILi2EEEEEENS5_IJSC_SF_EEEEEEEESI_SJ_SI_SJ_NS1E_6fusion15FusionCallbacksIS1I_NS1S_17LinearCombinationISI_fSI_fLNS_15FloatRoundStyleE2EEES1K_S1R_JEEENS4_5SM1004TMEM4LOAD26SM100_TMEM_LOAD_32dp32b16xENS4_13SM90_TMA_LOADENS11_INS12_ILi2ELi4ELi3EEES15_NSS_INS5_IJS16_S1M_EEENS5_IJS1M_SC_EEEEEEENS4_39AutoVectorizingCopyWithAssumedAlignmentILi128EEENS4_14SM90_TMA_STOREES27_S29_S29_EEEvvEEEEvNT_6ParamsE,"ax",@progbits
	.align	128
.text._ZN7cutlass13device_kernelINS_4gemm6kernel13GemmUniversalIN4cute5tupleIJiiiiEEENS1_10collective13CollectiveMmaINS1_35MainloopSm100TmaUmmaWarpSpecializedILi2ELi2ELi4ENS5_IJNS4_1CILi4EEESB_NSA_ILi1EEEEEEEENS5_IJNSA_ILi128EEENSA_ILi256EEESF_EEENS_10tfloat32_tENS5_IJlSC_lEEESI_SJ_NS4_8TiledMMAINS4_8MMA_AtomIJNS4_23SM100_MMA_TF32_2x1SM_SSISI_SI_fLi128ELi256ELNS4_4UMMA5MajorE0ELSO_0ELNSN_7ScaleInE0ELSP_0EEEEEENS4_6LayoutINS5_IJSC_SC_SC_EEENS5_IJNSA_ILi0EEESU_SU_EEEEENS5_IJNS4_10UnderscoreESX_SX_EEEEENS4_28SM100_TMA_2SM_LOAD_MULTICASTENS4_14ComposedLayoutINS4_7SwizzleILi3ELi4ELi3EEENS4_18smem_ptr_flag_bitsILi32EEENSS_INS5_IJNSA_ILi8EEENSA_ILi32EEEEEENS5_IJS17_SC_EEEEEEEvNS4_8identityES10_S1B_vS1C_EENS_8epilogue10collective18CollectiveEpilogueINS1E_23Sm100TmaWarpSpecializedILi4ELi2ELi16ELb1ELb0EEEJNS5_IJNSA_ILi64EEESG_SF_EEENS5_IJNSS_IS1J_SC_EENSS_INS5_IJNSA_ILi16EEENSA_ILi2EEEEEENS5_IJSC_SF_EEEEEEEESI_SJ_SI_SJ_NS1E_6fusion15FusionCallbacksIS1I_NS1S_17LinearCombinationISI_fSI_fLNS_15FloatRoundStyleE2EEES1K_S1R_JEEENS4_5SM1004TMEM4LOAD26SM100_TMEM_LOAD_32dp32b16xENS4_13SM90_TMA_LOADENS11_INS12_ILi2ELi4ELi3EEES15_NSS_INS5_IJS16_S1M_EEENS5_IJS1M_SC_EEEEEEENS4_39AutoVectorizingCopyWithAssumedAlignmentILi128EEENS4_14SM90_TMA_STOREES27_S29_S29_EEEvvEEEEvNT_6ParamsE:
        .type           _ZN7cutlass13device_kernelINS_4gemm6kernel13GemmUniversalIN4cute5tupleIJiiiiEEENS1_10collective13CollectiveMmaINS1_35MainloopSm100TmaUmmaWarpSpecializedILi2ELi2ELi4ENS5_IJNS4_1CILi4EEESB_NSA_ILi1EEEEEEEENS5_IJNSA_ILi128EEENSA_ILi256EEESF_EEENS_10tfloat32_tENS5_IJlSC_lEEESI_SJ_NS4_8TiledMMAINS4_8MMA_AtomIJNS4_23SM100_MMA_TF32_2x1SM_SSISI_SI_fLi128ELi256ELNS4_4UMMA5MajorE0ELSO_0ELNSN_7ScaleInE0ELSP_0EEEEEENS4_6LayoutINS5_IJSC_SC_SC_EEENS5_IJNSA_ILi0EEESU_SU_EEEEENS5_IJNS4_10UnderscoreESX_SX_EEEEENS4_28SM100_TMA_2SM_LOAD_MULTICASTENS4_14ComposedLayoutINS4_7SwizzleILi3ELi4ELi3EEENS4_18smem_ptr_flag_bitsILi32EEENSS_INS5_IJNSA_ILi8EEENSA_ILi32EEEEEENS5_IJS17_SC_EEEEEEEvNS4_8identityES10_S1B_vS1C_EENS_8epilogue10collective18CollectiveEpilogueINS1E_23Sm100TmaWarpSpecializedILi4ELi2ELi16ELb1ELb0EEEJNS5_IJNSA_ILi64EEESG_SF_EEENS5_IJNSS_IS1J_SC_EENSS_INS5_IJNSA_ILi16EEENSA_ILi2EEEEEENS5_IJSC_SF_EEEEEEEESI_SJ_SI_SJ_NS1E_6fusion15FusionCallbacksIS1I_NS1S_17LinearCombinationISI_fSI_fLNS_15FloatRoundStyleE2EEES1K_S1R_JEEENS4_5SM1004TMEM4LOAD26SM100_TMEM_LOAD_32dp32b16xENS4_13SM90_TMA_LOADENS11_INS12_ILi2ELi4ELi3EEES15_NSS_INS5_IJS16_S1M_EEENS5_IJS1M_SC_EEEEEEENS4_39AutoVectorizingCopyWithAssumedAlignmentILi128EEENS4_14SM90_TMA_STOREES27_S29_S29_EEEvvEEEEvNT_6ParamsE,@function
        .size           _ZN7cutlass13device_kernelINS_4gemm6kernel13GemmUniversalIN4cute5tupleIJiiiiEEENS1_10collective13CollectiveMmaINS1_35MainloopSm100TmaUmmaWarpSpecializedILi2ELi2ELi4ENS5_IJNS4_1CILi4EEESB_NSA_ILi1EEEEEEEENS5_IJNSA_ILi128EEENSA_ILi256EEESF_EEENS_10tfloat32_tENS5_IJlSC_lEEESI_SJ_NS4_8TiledMMAINS4_8MMA_AtomIJNS4_23SM100_MMA_TF32_2x1SM_SSISI_SI_fLi128ELi256ELNS4_4UMMA5MajorE0ELSO_0ELNSN_7ScaleInE0ELSP_0EEEEEENS4_6LayoutINS5_IJSC_SC_SC_EEENS5_IJNSA_ILi0EEESU_SU_EEEEENS5_IJNS4_10UnderscoreESX_SX_EEEEENS4_28SM100_TMA_2SM_LOAD_MULTICASTENS4_14ComposedLayoutINS4_7SwizzleILi3ELi4ELi3EEENS4_18smem_ptr_flag_bitsILi32EEENSS_INS5_IJNSA_ILi8EEENSA_ILi32EEEEEENS5_IJS17_SC_EEEEEEEvNS4_8identityES10_S1B_vS1C_EENS_8epilogue10collective18CollectiveEpilogueINS1E_23Sm100TmaWarpSpecializedILi4ELi2ELi16ELb1ELb0EEEJNS5_IJNSA_ILi64EEESG_SF_EEENS5_IJNSS_IS1J_SC_EENSS_INS5_IJNSA_ILi16EEENSA_ILi2EEEEEENS5_IJSC_SF_EEEEEEEESI_SJ_SI_SJ_NS1E_6fusion15FusionCallbacksIS1I_NS1S_17LinearCombinationISI_fSI_fLNS_15FloatRoundStyleE2EEES1K_S1R_JEEENS4_5SM1004TMEM4LOAD26SM100_TMEM_LOAD_32dp32b16xENS4_13SM90_TMA_LOADENS11_INS12_ILi2ELi4ELi3EEES15_NSS_INS5_IJS16_S1M_EEENS5_IJS1M_SC_EEEEEEENS4_39AutoVectorizingCopyWithAssumedAlignmentILi128EEENS4_14SM90_TMA_STOREES27_S29_S29_EEEvvEEEEvNT_6ParamsE,(.L_x_239 - _ZN7cutlass13device_kernelINS_4gemm6kernel13GemmUniversalIN4cute5tupleIJiiiiEEENS1_10collective13CollectiveMmaINS1_35MainloopSm100TmaUmmaWarpSpecializedILi2ELi2ELi4ENS5_IJNS4_1CILi4EEESB_NSA_ILi1EEEEEEEENS5_IJNSA_ILi128EEENSA_ILi256EEESF_EEENS_10tfloat32_tENS5_IJlSC_lEEESI_SJ_NS4_8TiledMMAINS4_8MMA_AtomIJNS4_23SM100_MMA_TF32_2x1SM_SSISI_SI_fLi128ELi256ELNS4_4UMMA5MajorE0ELSO_0ELNSN_7ScaleInE0ELSP_0EEEEEENS4_6LayoutINS5_IJSC_SC_SC_EEENS5_IJNSA_ILi0EEESU_SU_EEEEENS5_IJNS4_10UnderscoreESX_SX_EEEEENS4_28SM100_TMA_2SM_LOAD_MULTICASTENS4_14ComposedLayoutINS4_7SwizzleILi3ELi4ELi3EEENS4_18smem_ptr_flag_bitsILi32EEENSS_INS5_IJNSA_ILi8EEENSA_ILi32EEEEEENS5_IJS17_SC_EEEEEEEvNS4_8identityES10_S1B_vS1C_EENS_8epilogue10collective18CollectiveEpilogueINS1E_23Sm100TmaWarpSpecializedILi4ELi2ELi16ELb1ELb0EEEJNS5_IJNSA_ILi64EEESG_SF_EEENS5_IJNSS_IS1J_SC_EENSS_INS5_IJNSA_ILi16EEENSA_ILi2EEEEEENS5_IJSC_SF_EEEEEEEESI_SJ_SI_SJ_NS1E_6fusion15FusionCallbacksIS1I_NS1S_17LinearCombinationISI_fSI_fLNS_15FloatRoundStyleE2EEES1K_S1R_JEEENS4_5SM1004TMEM4LOAD26SM100_TMEM_LOAD_32dp32b16xENS4_13SM90_TMA_LOADENS11_INS12_ILi2ELi4ELi3EEES15_NSS_INS5_IJS16_S1M_EEENS5_IJS1M_SC_EEEEEEENS4_39AutoVectorizingCopyWithAssumedAlignmentILi128EEENS4_14SM90_TMA_STOREES27_S29_S29_EEEvvEEEEvNT_6ParamsE)
        .other          _ZN7cutlass13device_kernelINS_4gemm6kernel13GemmUniversalIN4cute5tupleIJiiiiEEENS1_10collective13CollectiveMmaINS1_35MainloopSm100TmaUmmaWarpSpecializedILi2ELi2ELi4ENS5_IJNS4_1CILi4EEESB_NSA_ILi1EEEEEEEENS5_IJNSA_ILi128EEENSA_ILi256EEESF_EEENS_10tfloat32_tENS5_IJlSC_lEEESI_SJ_NS4_8TiledMMAINS4_8MMA_AtomIJNS4_23SM100_MMA_TF32_2x1SM_SSISI_SI_fLi128ELi256ELNS4_4UMMA5MajorE0ELSO_0ELNSN_7ScaleInE0ELSP_0EEEEEENS4_6LayoutINS5_IJSC_SC_SC_EEENS5_IJNSA_ILi0EEESU_SU_EEEEENS5_IJNS4_10UnderscoreESX_SX_EEEEENS4_28SM100_TMA_2SM_LOAD_MULTICASTENS4_14ComposedLayoutINS4_7SwizzleILi3ELi4ELi3EEENS4_18smem_ptr_flag_bitsILi32EEENSS_INS5_IJNSA_ILi8EEENSA_ILi32EEEEEENS5_IJS17_SC_EEEEEEEvNS4_8identityES10_S1B_vS1C_EENS_8epilogue10collective18CollectiveEpilogueINS1E_23Sm100TmaWarpSpecializedILi4ELi2ELi16ELb1ELb0EEEJNS5_IJNSA_ILi64EEESG_SF_EEENS5_IJNSS_IS1J_SC_EENSS_INS5_IJNSA_ILi16EEENSA_ILi2EEEEEENS5_IJSC_SF_EEEEEEEESI_SJ_SI_SJ_NS1E_6fusion15FusionCallbacksIS1I_NS1S_17LinearCombinationISI_fSI_fLNS_15FloatRoundStyleE2EEES1K_S1R_JEEENS4_5SM1004TMEM4LOAD26SM100_TMEM_LOAD_32dp32b16xENS4_13SM90_TMA_LOADENS11_INS12_ILi2ELi4ELi3EEES15_NSS_INS5_IJS16_S1M_EEENS5_IJS1M_SC_EEEEEEENS4_39AutoVectorizingCopyWithAssumedAlignmentILi128EEENS4_14SM90_TMA_STOREES27_S29_S29_EEEvvEEEEvNT_6ParamsE,@"STO_CUDA_ENTRY STV_DEFAULT"
_ZN7cutlass13device_kernelINS_4gemm6kernel13GemmUniversalIN4cute5tupleIJiiiiEEENS1_10collective13CollectiveMmaINS1_35MainloopSm100TmaUmmaWarpSpecializedILi2ELi2ELi4ENS5_IJNS4_1CILi4EEESB_NSA_ILi1EEEEEEEENS5_IJNSA_ILi128EEENSA_ILi256EEESF_EEENS_10tfloat32_tENS5_IJlSC_lEEESI_SJ_NS4_8TiledMMAINS4_8MMA_AtomIJNS4_23SM100_MMA_TF32_2x1SM_SSISI_SI_fLi128ELi256ELNS4_4UMMA5MajorE0ELSO_0ELNSN_7ScaleInE0ELSP_0EEEEEENS4_6LayoutINS5_IJSC_SC_SC_EEENS5_IJNSA_ILi0EEESU_SU_EEEEENS5_IJNS4_10UnderscoreESX_SX_EEEEENS4_28SM100_TMA_2SM_LOAD_MULTICASTENS4_14ComposedLayoutINS4_7SwizzleILi3ELi4ELi3EEENS4_18smem_ptr_flag_bitsILi32EEENSS_INS5_IJNSA_ILi8EEENSA_ILi32EEEEEENS5_IJS17_SC_EEEEEEEvNS4_8identityES10_S1B_vS1C_EENS_8epilogue10collective18CollectiveEpilogueINS1E_23Sm100TmaWarpSpecializedILi4ELi2ELi16ELb1ELb0EEEJNS5_IJNSA_ILi64EEESG_SF_EEENS5_IJNSS_IS1J_SC_EENSS_INS5_IJNSA_ILi16EEENSA_ILi2EEEEEENS5_IJSC_SF_EEEEEEEESI_SJ_SI_SJ_NS1E_6fusion15FusionCallbacksIS1I_NS1S_17LinearCombinationISI_fSI_fLNS_15FloatRoundStyleE2EEES1K_S1R_JEEENS4_5SM1004TMEM4LOAD26SM100_TMEM_LOAD_32dp32b16xENS4_13SM90_TMA_LOADENS11_INS12_ILi2ELi4ELi3EEES15_NSS_INS5_IJS16_S1M_EEENS5_IJS1M_SC_EEEEEEENS4_39AutoVectorizingCopyWithAssumedAlignmentILi128EEENS4_14SM90_TMA_STOREES27_S29_S29_EEEvvEEEEvNT_6ParamsE:
[----:B------:R-:W1:Y:S01]  /*0000*/  LDC R1, c[0x0][0x37c] ;  /* 0x0000df00ff017b82 */ /* 0x000e620000000800 */
[----:B------:R-:W2:Y:S01]  /*0010*/  S2R R70, SR_TID.X ;  /* 0x0000000000467919 */ /* 0x000ea20000002100 */
[----:B------:R-:W3:Y:S06]  /*0020*/  LDCU.64 UR8, c[0x0][0x890] ;  /* 0x00011200ff0877ac */ /* 0x000eec0008000a00 */
[----:B------:R-:W4:Y:S01]  /*0030*/  S2UR UR4, SR_CgaCtaId ;  /* 0x00000000000479c3 */ /* 0x000f220000008800 */
[----:B------:R-:W-:Y:S02]  /*0040*/  PRMT R56, RZ, 0x7610, R56 ;  /* 0x00007610ff387816 */ /* 0x000fe40000000038 */
[----:B------:R-:W-:-:S02]  /*0050*/  ELECT P0, URZ, PT ;  /* 0x0000000000ff782f */ /* 0x000fc40003800000 */
[----:B---3--:R-:W-:-:S04]  /*0060*/  ISETP.NE.U32.AND P1, PT, RZ, UR8, PT ;  /* 0x00000008ff007c0c */ /* 0x008fc8000bf25070 */
[----:B------:R-:W-:Y:S01]  /*0070*/  ISETP.NE.AND.EX P2, PT, RZ, UR9, PT, P1 ;  /* 0x00000009ff007c0c */ /* 0x000fe2000bf45310 */
[----:B----4-:R-:W-:Y:S01]  /*0080*/  IMAD.U32 R60, RZ, RZ, UR4 ;  /* 0x00000004ff3c7e24 */ /* 0x010fe2000f8e00ff */
[----:B------:R-:W-:Y:S02]  /*0090*/  ULOP3.LUT UR5, UR4, 0x1, URZ, 0xc0, !UPT ;  /* 0x0000000104057892 */ /* 0x000fe4000f8ec0ff */
[----:B------:R-:W-:Y:S01]  /*00a0*/  ULOP3.LUT UR4, UR4, 0x1, URZ, 0x3c, !UPT ;  /* 0x0000000104047892 */ /* 0x000fe2000f8e3cff */
[----:B--2---:R-:W-:-:S03]  /*00b0*/  SHF.R.U32.HI R57, RZ, 0x5, R70 ;  /* 0x00000005ff397819 */ /* 0x004fc60000011646 */
[----:B------:R-:W-:Y:S02]  /*00c0*/  IMAD.U32 R2, RZ, RZ, UR5 ;  /* 0x00000005ff027e24 */ /* 0x000fe4000f8e00ff */
[----:B------:R-:W2:Y:S02]  /*00d0*/  SHFL.IDX PT, R0, R57, RZ, 0x1f ;  /* 0x00001fff39007589 */ /* 0x000ea400000e0000 */
[----:B--2---:R-:W-:Y:S01]  /*00e0*/  R2UR UR22, R0 ;  /* 0x00000000001672ca */ /* 0x004fe200000e0000 */
[----:B------:R-:W-:Y:S01]  /*00f0*/  IMAD.U32 R0, RZ, RZ, UR4 ;  /* 0x00000004ff007e24 */ /* 0x000fe2000f8e00ff */
[----:B-1----:R-:W-:-:S13]  /*0100*/  @P2 BRA `(.L_x_0) ;  /* 0x0000000000302947 */ /* 0x002fda0003800000 */
[----:B------:R-:W1:Y:S02]  /*0110*/  LDCU.64 UR4, c[0x0][0x888] ;  /* 0x00011100ff0477ac */ /* 0x000e640008000a00 */
[----:B-1----:R-:W-:-:S04]  /*0120*/  UISETP.NE.U32.AND UP0, UPT, UR4, URZ, UPT ;  /* 0x000000ff0400728c */ /* 0x002fc8000bf05070 */
[----:B------:R-:W-:-:S09]  /*0130*/  UISETP.NE.AND.EX UP0, UPT, UR5, URZ, UPT, UP0 ;  /* 0x000000ff0500728c */ /* 0x000fd2000bf05300 */
[----:B------:R-:W-:Y:S05]  /*0140*/  BRA.U !UP0, `(.L_x_1) ;  /* 0x0000000108147547 */ /* 0x000fea000b800000 */
[----:B------:R-:W1:Y:S01]  /*0150*/  LDC.64 R4, c[0x0][0x888] ;  /* 0x00022200ff047b82 */ /* 0x000e620000000a00 */
[----:B------:R-:W1:Y:S02]  /*0160*/  LDCU.64 UR4, c[0x0][0x358] ;  /* 0x00006b00ff0477ac */ /* 0x000e640008000a00 */
[----:B-1----:R1:W5:Y:S01]  /*0170*/  LDG.E R27, desc[UR4][R4.64] ;  /* 0x00000004041b7981 */ /* 0x002362000c1e1900 */
[----:B------:R-:W-:Y:S01]  /*0180*/  HFMA2 R56, -RZ, RZ, 0, 5.9604644775390625e-08 ;  /* 0x00000001ff387431 */ /* 0x000fe200000001ff */
[----:B------:R-:W-:Y:S05]  /*0190*/  BRA `(.L_x_0) ;  /* 0x00000000000c7947 */ /* 0x000fea0003800000 */
.L_x_1:
[----:B------:R-:W1:Y:S01]  /*01a0*/  LDCU UR4, c[0x0][0x880] ;  /* 0x00011000ff0477ac */ /* 0x000e620008000800 */
[----:B------:R-:W-:Y:S01]  /*01b0*/  HFMA2 R56, -RZ, RZ, 0, 5.9604644775390625e-08 ;  /* 0x00000001ff387431 */ /* 0x000fe200000001ff */
[----:B-1----:R-:W-:-:S07]  /*01c0*/  MOV R27, UR4 ;  /* 0x00000004001b7c02 */ /* 0x002fce0008000f00 */
.L_x_0:
[----:B------:R-:W2:Y:S02]  /*01d0*/  LDCU.64 UR4, c[0x0][0x8b0] ;  /* 0x00011600ff0477ac */ /* 0x000ea40008000a00 */
[----:B--2---:R-:W-:-:S04]  /*01e0*/  UISETP.NE.U32.AND UP0, UPT, UR4, URZ, UPT ;  /* 0x000000ff0400728c */ /* 0x004fc8000bf05070 */
[----:B------:R-:W-:-:S09]  /*01f0*/  UISETP.NE.AND.EX UP0, UPT, UR5, URZ, UPT, UP0 ;  /* 0x000000ff0500728c */ /* 0x000fd2000bf05300 */
[----:B------:R-:W-:Y:S05]  /*0200*/  BRA.U UP0, `(.L_x_2) ;  /* 0x0000000100287547 */ /* 0x000fea000b800000 */
[----:B------:R-:W2:Y:S02]  /*0210*/  LDCU.64 UR4, c[0x0][0x8a8] ;  /* 0x00011500ff0477ac */ /* 0x000ea40008000a00 */
[----:B--2---:R-:W-:-:S04]  /*0220*/  UISETP.NE.U32.AND UP0, UPT, UR4, URZ, UPT ;  /* 0x000000ff0400728c */ /* 0x004fc8000bf05070 */
[----:B------:R-:W-:-:S09]  /*0230*/  UISETP.NE.AND.EX UP0, UPT, UR5, URZ, UPT, UP0 ;  /* 0x000000ff0500728c */ /* 0x000fd2000bf05300 */
[----:B------:R-:W-:Y:S05]  /*0240*/  BRA.U !UP0, `(.L_x_3) ;  /* 0x0000000108107547 */ /* 0x000fea000b800000 */
[----:B------:R-:W2:Y:S01]  /*0250*/  LDC.64 R24, c[0x0][0x8a8] ;  /* 0x00022a00ff187b82 */ /* 0x000ea20000000a00 */
[----:B------:R-:W2:Y:S02]  /*0260*/  LDCU.64 UR4, c[0x0][0x358] ;  /* 0x00006b00ff0477ac */ /* 0x000ea40008000a00 */
[----:B--2---:R2:W5:Y:S01]  /*0270*/  LDG.E R24, desc[UR4][R24.64] ;  /* 0x0000000418187981 */ /* 0x004562000c1e1900 */
[----:B------:R-:W-:Y:S05]  /*0280*/  BRA `(.L_x_2) ;  /* 0x0000000000087947 */ /* 0x000fea0003800000 */
.L_x_3:
[----:B------:R-:W2:Y:S02]  /*0290*/  LDCU UR4, c[0x0][0x8a0] ;  /* 0x00011400ff0477ac */ /* 0x000ea40008000800 */
[----:B--2---:R-:W-:Y:S02]  /*02a0*/  MOV R24, UR4 ;  /* 0x0000000400187c02 */ /* 0x004fe40008000f00 */
.L_x_2:
[----:B------:R-:W-:Y:S01]  /*02b0*/  IMAD.U32 R3, RZ, RZ, UR22 ;  /* 0x00000016ff037e24 */ /* 0x000fe2000f8e00ff */
[----:B------:R-:W-:Y:S04]  /*02c0*/  BSSY.RECONVERGENT B0, `(.L_x_4) ;  /* 0x000000c000007945 */ /* 0x000fe80003800200 */
[C---:B------:R-:W-:Y:S02]  /*02d0*/  ISETP.NE.OR P3, PT, R3.reuse, 0x1, !P0 ;  /* 0x000000010300780c */ /* 0x040fe40004765670 */
[----:B------:R-:W-:-:S11]  /*02e0*/  ISETP.NE.OR P2, PT, R3, 0x3, !P0 ;  /* 0x000000030300780c */ /* 0x000fd60004745670 */
[----:B------:R-:W-:Y:S05]  /*02f0*/  @P3 BRA `(.L_x_5) ;  /* 0x0000000000203947 */ /* 0x000fea0003800000 */
[----:B------:R-:W3:Y:S02]  /*0300*/  LDCU.64 UR4, c[0x0][0x348] ;  /* 0x00006900ff0477ac */ /* 0x000ee40008000a00 */
[----:B---3--:R-:W-:Y:S02]  /*0310*/  UIADD3 UR6, UP1, UPT, UR4, 0x80, URZ ;  /* 0x0000008004067890 */ /* 0x008fe4000ff3e0ff */
[----:B------:R-:W-:Y:S02]  /*0320*/  UIADD3 UR4, UP0, UPT, UR4, 0x180, URZ ;  /* 0x0000018004047890 */ /* 0x000fe4000ff1e0ff */
[----:B------:R-:W-:Y:S02]  /*0330*/  UIADD3.X UR7, UPT, UPT, URZ, UR5, URZ, UP1, !UPT ;  /* 0x00000005ff077290 */ /* 0x000fe40008ffe4ff */
[----:B------:R-:W-:-:S07]  /*0340*/  UIADD3.X UR5, UPT, UPT, URZ, UR5, URZ, UP0, !UPT ;  /* 0x00000005ff057290 */ /* 0x000fce00087fe4ff */
[----:B------:R3:W-:Y:S02]  /*0350*/  UTMACCTL.PF [UR6] ;  /* 0x00000000060079b9 */ /* 0x0007e40008040000 */
[----:B------:R3:W-:Y:S02]  /*0360*/  UTMACCTL.PF [UR4] ;  /* 0x00000000040079b9 */ /* 0x0007e40008040000 */
[----:B---3--:R-:W-:Y:S01]  /*0370*/  NOP ;  /* 0x0000000000007918 */ /* 0x008fe20000000000 */
.L_x_5:
[----:B------:R-:W-:Y:S05]  /*0380*/  BSYNC.RECONVERGENT B0 ;  /* 0x0000000000007941 */ /* 0x000fea0003800200 */
.L_x_4:
[----:B------:R-:W-:Y:S04]  /*0390*/  BSSY.RECONVERGENT B0, `(.L_x_6) ;  /* 0x000000a000007945 */ /* 0x000fe80003800200 */
        /* <DEDUP_REMOVED lines=9> */
.L_x_7:
[----:B------:R-:W-:Y:S05]  /*0430*/  BSYNC.RECONVERGENT B0 ;  /* 0x0000000000007941 */ /* 0x000fea0003800200 */
.L_x_6:
[----:B------:R-:W3:Y:S01]  /*0440*/  LDCU.64 UR4, c[0x0][0x888] ;  /* 0x00011100ff0477ac */ /* 0x000ee20008000a00 */
[----:B------:R-:W-:Y:S01]  /*0450*/  ISETP.NE.AND.EX P1, PT, RZ, UR9, PT, P1 ;  /* 0x00000009ff007c0c */ /* 0x000fe2000bf25310 */
[----:B------:R-:W-:Y:S01]  /*0460*/  UPLOP3.LUT UP3, UPT, UPT, UPT, UPT, 0x80, 0x8 ;  /* 0x000000000008789c */ /* 0x000fe20003f6f070 */
[----:B---3--:R-:W-:-:S04]  /*0470*/  ISETP.NE.U32.AND P2, PT, RZ, UR4, PT ;  /* 0x00000004ff007c0c */ /* 0x008fc8000bf45070 */
[----:B------:R-:W-:-:S13]  /*0480*/  ISETP.NE.AND.EX P2, PT, RZ, UR5, PT, P2 ;  /* 0x00000005ff007c0c */ /* 0x000fda000bf45320 */
[----:B------:R-:W-:Y:S05]  /*0490*/  @P2 BRA P1, `(.L_x_8) ;  /* 0x0000000000282947 */ /* 0x000fea0000800000 */
[----:B------:R-:W-:Y:S01]  /*04a0*/  UISETP.NE.U32.AND UP0, UPT, UR8, URZ, UPT ;  /* 0x000000ff0800728c */ /* 0x000fe2000bf05070 */
[----:B-----5:R-:W-:Y:S01]  /*04b0*/  FSETP.NEU.AND P1, PT, R27, RZ, PT ;  /* 0x000000ff1b00720b */ /* 0x020fe20003f2d000 */
[----:B------:R-:W-:Y:S02]  /*04c0*/  UISETP.NE.U32.AND UP2, UPT, UR4, URZ, UPT ;  /* 0x000000ff0400728c */ /* 0x000fe4000bf45070 */
[----:B------:R-:W-:Y:S02]  /*04d0*/  UISETP.NE.AND.EX UP1, UPT, UR9, URZ, UPT, UP0 ;  /* 0x000000ff0900728c */ /* 0x000fe4000bf25300 */
[----:B------:R-:W-:-:S04]  /*04e0*/  UISETP.NE.AND.EX UP0, UPT, UR5, URZ, UPT, UP2 ;  /* 0x000000ff0500728c */ /* 0x000fc8000bf05320 */
[----:B------:R-:W-:-:S04]  /*04f0*/  USEL UR4, URZ, 0xffffffff, UP0 ;  /* 0xffffffffff047887 */ /* 0x000fc80008000000 */
[----:B------:R-:W-:Y:S01]  /*0500*/  VOTEU.ANY UP0, P1 ;  /* 0x0000000000ff7886 */ /* 0x000fe20000800100 */
[----:B------:R-:W-:-:S04]  /*0510*/  @!UP1 USEL UR4, URZ, 0xffffffff, UP0 ;  /* 0xffffffffff049887 */ /* 0x000fc80008000000 */
[----:B------:R-:W-:-:S04]  /*0520*/  ULOP3.LUT UR4, UR4, 0x1, URZ, 0xc0, !UPT ;  /* 0x0000000104047892 */ /* 0x000fc8000f8ec0ff */
[----:B------:R-:W-:-:S11]  /*0530*/  UISETP.NE.U32.AND UP3, UPT, UR4, 0x1, UPT ;  /* 0x000000010400788c */ /* 0x000fd6000bf65070 */
.L_x_8:
[----:B------:R-:W3:Y:S01]  /*0540*/  SHFL.IDX PT, R3, R57, RZ, 0x1f ;  /* 0x00001fff39037589 */ /* 0x000ee200000e0000 */
[----:B------:R-:W-:Y:S01]  /*0550*/  R2UR UR4, R2 ;  /* 0x00000000020472ca */ /* 0x000fe200000e0000 */
[----:B------:R-:W-:-:S04]  /*0560*/  UISETP.NE.AND UP0, UPT, UR22, 0x2, UPT ;  /* 0x000000021600788c */ /* 0x000fc8000bf05270 */
[----:B------:R-:W-:-:S08]  /*0570*/  USEL UR53, URZ, 0x1, UP0 ;  /* 0x00000001ff357887 */ /* 0x000fd00008000000 */
[----:B------:R-:W-:-:S06]  /*0580*/  UISETP.EQ.AND UP1, UPT, UR4, URZ, !UP0 ;  /* 0x000000ff0400728c */ /* 0x000fcc000c722270 */
[----:B------:R-:W-:Y:S02]  /*0590*/  PLOP3.LUT P4, PT, P0, PT, UP1, 0x80, 0x8 ;  /* 0x000000000008781c */ /* 0x000fe4000078f018 */
[----:B---3--:R-:W-:-:S13]  /*05a0*/  ISETP.NE.AND P1, PT, R3, RZ, PT ;  /* 0x000000ff0300720c */ /* 0x008fda0003f25270 */
[----:B------:R-:W-:Y:S05]  /*05b0*/  @P1 BRA `(.L_x_9) ;  /* 0x0000000000481947 */ /* 0x000fea0003800000 */
[----:B------:R-:W-:Y:S01]  /*05c0*/  R2UR UR5, R60 ;  /* 0x000000003c0572ca */ /* 0x000fe200000e0000 */
[----:B------:R-:W-:Y:S01]  /*05d0*/  UMOV UR4, 0x400 ;  /* 0x0000040000047882 */ /* 0x000fe20000000000 */
[----:B------:R-:W-:Y:S01]  /*05e0*/  UMOV UR8, 0x1 ;  /* 0x0000000100087882 */ /* 0x000fe20000000000 */
[----:B------:R-:W-:Y:S01]  /*05f0*/  UMOV UR6, 0x5 ;  /* 0x0000000500067882 */ /* 0x000fe20000000000 */
[----:B------:R-:W-:-:S04]  /*0600*/  UIADD3 UR8, UPT, UPT, -UR8, 0x100000, URZ ;  /* 0x0010000008087890 */ /* 0x000fc8000fffe1ff */
[----:B------:R-:W-:Y:S02]  /*0610*/  USHF.L.U32 UR9, UR8, 0xb, URZ ;  /* 0x0000000b08097899 */ /* 0x000fe400080006ff */
[----:B------:R-:W-:Y:S02]  /*0620*/  USHF.L.U32 UR8, UR8, 0x1, URZ ;  /* 0x0000000108087899 */ /* 0x000fe400080006ff */
[----:B------:R-:W-:-:S04]  /*0630*/  UIADD3 UR6, UPT, UPT, -UR6, 0x100000, URZ ;  /* 0x0010000006067890 */ /* 0x000fc8000fffe1ff */
[----:B------:R-:W-:Y:S02]  /*0640*/  USHF.L.U32 UR7, UR6, 0xb, URZ ;  /* 0x0000000b06077899 */ /* 0x000fe400080006ff */
[----:B------:R-:W-:Y:S01]  /*0650*/  USHF.L.U32 UR6, UR6, 0x1, URZ ;  /* 0x0000000106067899 */ /* 0x000fe200080006ff */
[----:B------:R-:W-:Y:S01]  /*0660*/  ELECT P1, URZ, PT ;  /* 0x0000000000ff782f */ /* 0x000fe20003820000 */
[----:B------:R-:W-:Y:S01]  /*0670*/  ULEA UR4, UR5, UR4, 0x18 ;  /* 0x0000000405047291 */ /* 0x000fe2000f8ec0ff */
[----:B------:R-:W3:Y:S11]  /*0680*/  FENCE.VIEW.ASYNC.S ;  /* 0x00000000000073c6 */ /* 0x000ef60000000000 */
[----:B---3--:R3:W4:Y:S01]  /*0690*/  SYNCS.EXCH.64 URZ, [UR4], UR8 ;  /* 0x0000000804ff75b2 */ /* 0x0087220008000100 */
[----:B------:R3:W1:Y:S01]  /*06a0*/  SYNCS.EXCH.64 URZ, [UR4+0x10], UR6 ;  /* 0x0000100604ff75b2 */ /* 0x0006620008000100 */
[----:B------:R3:W1:Y:S01]  /*06b0*/  SYNCS.EXCH.64 URZ, [UR4+0x8], UR8 ;  /* 0x0000080804ff75b2 */ /* 0x0006620008000100 */
[----:B------:R3:W1:Y:S01]  /*06c0*/  SYNCS.EXCH.64 URZ, [UR4+0x18], UR6 ;  /* 0x0000180604ff75b2 */ /* 0x0006620008000100 */
[----:B------:R-:W-:Y:S01]  /*06d0*/  NOP ;  /* 0x0000000000007918 */ /* 0x000fe20000000000 */
.L_x_9:
[----:B------:R-:W2:Y:S01]  /*06e0*/  SHFL.IDX PT, R3, R57, RZ, 0x1f ;  /* 0x00001fff39037589 */ /* 0x000ea200000e0000 */
[----:B------:R-:W-:Y:S01]  /*06f0*/  NOP ;  /* 0x0000000000007918 */ /* 0x000fe20000000000 */
[----:B--2---:R-:W-:-:S13]  /*0700*/  ISETP.NE.AND P1, PT, R3, 0x1, PT ;  /* 0x000000010300780c */ /* 0x004fda0003f25270 */
[----:B------:R-:W-:Y:S05]  /*0710*/  @P1 BRA `(.L_x_10) ;  /* 0x0000000000581947 */ /* 0x000fea0003800000 */
[----:B------:R-:W-:Y:S01]  /*0720*/  R2UR UR5, R60 ;  /* 0x000000003c0572ca */ /* 0x000fe200000e0000 */
[----:B---3--:R-:W-:Y:S01]  /*0730*/  UMOV UR4, 0x400 ;  /* 0x0000040000047882 */ /* 0x008fe20000000000 */
        /* <DEDUP_REMOVED lines=10> */
[----:B------:R-:W2:Y:S11]  /*07e0*/  FENCE.VIEW.ASYNC.S ;  /* 0x00000000000073c6 */ /* 0x000eb60000000000 */
[----:B--2---:R2:W3:Y:S01]  /*07f0*/  SYNCS.EXCH.64 URZ, [UR4+0x20], UR8 ;  /* 0x0000200804ff75b2 */ /* 0x0044e20008000100 */
[----:B------:R2:W1:Y:S01]  /*0800*/  SYNCS.EXCH.64 URZ, [UR4+0x40], UR6 ;  /* 0x0000400604ff75b2 */ /* 0x0004620008000100 */
[----:B------:R2:W1:Y:S01]  /*0810*/  SYNCS.EXCH.64 URZ, [UR4+0x28], UR8 ;  /* 0x0000280804ff75b2 */ /* 0x0004620008000100 */
[----:B------:R2:W1:Y:S01]  /*0820*/  SYNCS.EXCH.64 URZ, [UR4+0x48], UR6 ;  /* 0x0000480604ff75b2 */ /* 0x0004620008000100 */
[----:B------:R2:W1:Y:S01]  /*0830*/  SYNCS.EXCH.64 URZ, [UR4+0x30], UR8 ;  /* 0x0000300804ff75b2 */ /* 0x0004620008000100 */
[----:B------:R2:W1:Y:S01]  /*0840*/  SYNCS.EXCH.64 URZ, [UR4+0x50], UR6 ;  /* 0x0000500604ff75b2 */ /* 0x0004620008000100 */
[----:B------:R2:W1:Y:S01]  /*0850*/  SYNCS.EXCH.64 URZ, [UR4+0x38], UR8 ;  /* 0x0000380804ff75b2 */ /* 0x0004620008000100 */
[----:B------:R2:W1:Y:S01]  /*0860*/  SYNCS.EXCH.64 URZ, [UR4+0x58], UR6 ;  /* 0x0000580604ff75b2 */ /* 0x0004620008000100 */
[----:B------:R-:W-:Y:S01]  /*0870*/  NOP ;  /* 0x0000000000007918 */ /* 0x000fe20000000000 */
.L_x_10:
[----:B------:R-:W4:Y:S01]  /*0880*/  SHFL.IDX PT, R3, R57, RZ, 0x1f ;  /* 0x00001fff39037589 */ /* 0x000f2200000e0000 */
[----:B------:R-:W-:Y:S01]  /*0890*/  NOP ;  /* 0x0000000000007918 */ /* 0x000fe20000000000 */
[----:B----4-:R-:W-:-:S13]  /*08a0*/  ISETP.NE.AND P1, PT, R3, 0x3, PT ;  /* 0x000000030300780c */ /* 0x010fda0003f25270 */
[----:B------:R-:W-:Y:S05]  /*08b0*/  @P1 BRA `(.L_x_11) ;  /* 0x0000000000301947 */ /* 0x000fea0003800000 */
[----:B------:R-:W-:Y:S01]  /*08c0*/  R2UR UR5, R60 ;  /* 0x000000003c0572ca */ /* 0x000fe200000e0000 */
[----:B--23--:R-:W-:Y:S01]  /*08d0*/  UMOV UR6, 0x400 ;  /* 0x0000040000067882 */ /* 0x00cfe20000000000 */
[----:B------:R-:W-:Y:S01]  /*08e0*/  UMOV UR4, 0x20 ;  /* 0x0000002000047882 */ /* 0x000fe20000000000 */
[----:B------:R-:W-:-:S10]  /*08f0*/  ELECT P1, URZ, PT ;  /* 0x0000000000ff782f */ /* 0x000fd40003820000 */
[----:B------:R-:W-:Y:S02]  /*0900*/  ULEA UR6, UR5, UR6, 0x18 ;  /* 0x0000000605067291 */ /* 0x000fe4000f8ec0ff */
[----:B------:R-:W-:-:S04]  /*0910*/  UIADD3 UR4, UPT, UPT, -UR4, 0x100000, URZ ;  /* 0x0010000004047890 */ /* 0x000fc8000fffe1ff */
[----:B------:R-:W-:Y:S02]  /*0920*/  USHF.L.U32 UR5, UR4, 0xb, URZ ;  /* 0x0000000b04057899 */ /* 0x000fe400080006ff */
[----:B------:R-:W-:Y:S01]  /*0930*/  USHF.L.U32 UR4, UR4, 0x1, URZ ;  /* 0x0000000104047899 */ /* 0x000fe200080006ff */
[----:B------:R-:W2:Y:S11]  /*0940*/  FENCE.VIEW.ASYNC.S ;  /* 0x00000000000073c6 */ /* 0x000eb60000000000 */
[----:B--2---:R4:W2:Y:S01]  /*0950*/  SYNCS.EXCH.64 URZ, [UR6+0x60], UR4 ;  /* 0x0000600406ff75b2 */ /* 0x0048a20008000100 */
[----:B------:R4:W3:Y:S02]  /*0960*/  SYNCS.EXCH.64 URZ, [UR6+0x68], UR4 ;  /* 0x0000680406ff75b2 */ /* 0x0008e40008000100 */
[----:B----4-:R-:W-:Y:S01]  /*0970*/  NOP ;  /* 0x0000000000007918 */ /* 0x010fe20000000000 */
.L_x_11:
[----:B------:R-:W4:Y:S01]  /*0980*/  SHFL.IDX PT, R3, R57, RZ, 0x1f ;  /* 0x00001fff39037589 */ /* 0x000f2200000e0000 */
[----:B------:R-:W-:Y:S01]  /*0990*/  NOP ;  /* 0x0000000000007918 */ /* 0x000fe20000000000 */
[----:B----4-:R-:W-:-:S13]  /*09a0*/  ISETP.NE.AND P1, PT, R3, 0x4, PT ;  /* 0x000000040300780c */ /* 0x010fda0003f25270 */
[----:B------:R-:W-:Y:S05]  /*09b0*/  @P1 BRA `(.L_x_12) ;  /* 0x00000000004c1947 */ /* 0x000fea0003800000 */
[----:B------:R-:W-:Y:S01]  /*09c0*/  R2UR UR5, R60 ;  /* 0x000000003c0572ca */ /* 0x000fe200000e0000 */
[----:B--23--:R-:W-:Y:S01]  /*09d0*/  UMOV UR4, 0xe20 ;  /* 0x00000e2000047882 */ /* 0x00cfe20000000000 */
[----:B------:R-:W-:Y:S01]  /*09e0*/  UMOV UR6, 0x400 ;  /* 0x0000040000067882 */ /* 0x000fe20000000000 */
[----:B------:R-:W-:Y:S01]  /*09f0*/  USEL UR4, UR4, 0xc20, UP3 ;  /* 0x00000c2004047887 */ /* 0x000fe20009800000 */
[----:B------:R-:W-:Y:S01]  /*0a00*/  UMOV UR8, 0x1 ;  /* 0x0000000100087882 */ /* 0x000fe20000000000 */
[----:B------:R-:W-:Y:S01]  /*0a10*/  ELECT P1, URZ, PT ;  /* 0x0000000000ff782f */ /* 0x000fe20003820000 */
[----:B------:R-:W-:-:S04]  /*0a20*/  UIADD3 UR8, UPT, UPT, -UR8, 0x100000, URZ ;  /* 0x0010000008087890 */ /* 0x000fc8000fffe1ff */
[----:B------:R-:W-:Y:S02]  /*0a30*/  USHF.L.U32 UR9, UR8, 0xb, URZ ;  /* 0x0000000b08097899 */ /* 0x000fe400080006ff */
[----:B------:R-:W-:Y:S02]  /*0a40*/  USHF.L.U32 UR8, UR8, 0x1, URZ ;  /* 0x0000000108087899 */ /* 0x000fe400080006ff */
[----:B------:R-:W-:Y:S02]  /*0a50*/  ULEA UR6, UR5, UR6, 0x18 ;  /* 0x0000000605067291 */ /* 0x000fe4000f8ec0ff */
[----:B------:R-:W-:-:S04]  /*0a60*/  UIADD3 UR4, UPT, UPT, -UR4, 0x100000, URZ ;  /* 0x0010000004047890 */ /* 0x000fc8000fffe1ff */
[----:B------:R-:W-:Y:S02]  /*0a70*/  USHF.L.U32 UR5, UR4, 0xb, URZ ;  /* 0x0000000b04057899 */ /* 0x000fe400080006ff */
[----:B------:R-:W-:Y:S01]  /*0a80*/  USHF.L.U32 UR4, UR4, 0x1, URZ ;  /* 0x0000000104047899 */ /* 0x000fe200080006ff */
[----:B------:R-:W2:Y:S03]  /*0a90*/  FENCE.VIEW.ASYNC.S ;  /* 0x00000000000073c6 */ /* 0x000ea60000000000 */
[----:B--2---:R4:W2:Y:S08]  /*0aa0*/  SYNCS.EXCH.64 URZ, [UR6+0x70], UR8 ;  /* 0x0000700806ff75b2 */ /* 0x0048b00008000100 */
[----:B------:R4:W3:Y:S01]  /*0ab0*/  SYNCS.EXCH.64 URZ, [UR6+0x80], UR4 ;  /* 0x0000800406ff75b2 */ /* 0x0008e20008000100 */
[----:B------:R4:W1:Y:S01]  /*0ac0*/  SYNCS.EXCH.64 URZ, [UR6+0x78], UR8 ;  /* 0x0000780806ff75b2 */ /* 0x0008620008000100 */
[----:B------:R4:W1:Y:S02]  /*0ad0*/  SYNCS.EXCH.64 URZ, [UR6+0x88], UR4 ;  /* 0x0000880406ff75b2 */ /* 0x0008640008000100 */
[----:B----4-:R-:W-:Y:S01]  /*0ae0*/  NOP ;  /* 0x0000000000007918 */ /* 0x010fe20000000000 */
.L_x_12:
[----:B------:R-:W4:Y:S01]  /*0af0*/  SHFL.IDX PT, R3, R57, RZ, 0x1f ;  /* 0x00001fff39037589 */ /* 0x000f2200000e0000 */
[----:B------:R-:W-:Y:S01]  /*0b00*/  NOP ;  /* 0x0000000000007918 */ /* 0x000fe20000000000 */
[----:B----4-:R-:W-:-:S13]  /*0b10*/  ISETP.NE.AND P1, PT, R3, 0x5, PT ;  /* 0x000000050300780c */ /* 0x010fda0003f25270 */
[----:B------:R-:W-:Y:S05]  /*0b20*/  @P1 BRA `(.L_x_13) ;  /* 0x0000000000581947 */ /* 0x000fea0003800000 */
[----:B------:R-:W-:Y:S01]  /*0b30*/  R2UR UR5, R60 ;  /* 0x000000003c0572ca */ /* 0x000fe200000e0000 */
[----:B--23--:R-:W-:Y:S01]  /*0b40*/  UMOV UR4, 0x400 ;  /* 0x0000040000047882 */ /* 0x00cfe20000000000 */
        /* <DEDUP_REMOVED lines=11> */
[----:B--2---:R4:W2:Y:S01]  /*0c00*/  SYNCS.EXCH.64 URZ, [UR4+0x90], UR6 ;  /* 0x0000900604ff75b2 */ /* 0x0048a20008000100 */
[----:B------:R4:W3:Y:S01]  /*0c10*/  SYNCS.EXCH.64 URZ, [UR4+0xb0], UR8 ;  /* 0x0000b00804ff75b2 */ /* 0x0008e20008000100 */
[----:B------:R4:W1:Y:S01]  /*0c20*/  SYNCS.EXCH.64 URZ, [UR4+0x98], UR6 ;  /* 0x0000980604ff75b2 */ /* 0x0008620008000100 */
[----:B------:R4:W1:Y:S01]  /*0c30*/  SYNCS.EXCH.64 URZ, [UR4+0xb8], UR8 ;  /* 0x0000b80804ff75b2 */ /* 0x0008620008000100 */
[----:B------:R4:W1:Y:S01]  /*0c40*/  SYNCS.EXCH.64 URZ, [UR4+0xa0], UR6 ;  /* 0x0000a00604ff75b2 */ /* 0x0008620008000100 */
[----:B------:R4:W1:Y:S01]  /*0c50*/  SYNCS.EXCH.64 URZ, [UR4+0xc0], UR8 ;  /* 0x0000c00804ff75b2 */ /* 0x0008620008000100 */
[----:B------:R4:W1:Y:S01]  /*0c60*/  SYNCS.EXCH.64 URZ, [UR4+0xa8], UR6 ;  /* 0x0000a80604ff75b2 */ /* 0x0008620008000100 */
[----:B------:R4:W1:Y:S02]  /*0c70*/  SYNCS.EXCH.64 URZ, [UR4+0xc8], UR8 ;  /* 0x0000c80804ff75b2 */ /* 0x0008640008000100 */
[----:B----4-:R-:W-:Y:S01]  /*0c80*/  NOP ;  /* 0x0000000000007918 */ /* 0x010fe20000000000 */
.L_x_13:
[----:B------:R-:W4:Y:S01]  /*0c90*/  SHFL.IDX PT, R3, R57, RZ, 0x1f ;  /* 0x00001fff39037589 */ /* 0x000f2200000e0000 */
[----:B------:R-:W-:Y:S01]  /*0ca0*/  ISETP.NE.OR P0, PT, RZ, UR22, !P0 ;  /* 0x00000016ff007c0c */ /* 0x000fe2000c705670 */
[----:B------:R-:W-:Y:S01]  /*0cb0*/  NOP ;  /* 0x0000000000007918 */ /* 0x000fe20000000000 */
[----:B----4-:R-:W-:-:S13]  /*0cc0*/  ISETP.NE.AND P1, PT, R3, 0x3, PT ;  /* 0x000000030300780c */ /* 0x010fda0003f25270 */
[----:B------:R-:W-:Y:S05]  /*0cd0*/  @P1 BRA `(.L_x_14) ;  /* 0x0000000000381947 */ /* 0x000fea0003800000 */
[----:B------:R-:W-:Y:S01]  /*0ce0*/  R2UR UR5, R60 ;  /* 0x000000003c0572ca */ /* 0x000fe200000e0000 */
[----:B--23--:R-:W-:Y:S01]  /*0cf0*/  UMOV UR4, 0x400 ;  /* 0x0000040000047882 */ /* 0x00cfe20000000000 */
[----:B------:R-:W-:Y:S01]  /*0d00*/  UMOV UR6, 0x20 ;  /* 0x0000002000067882 */ /* 0x000fe20000000000 */
[----:B------:R-:W-:Y:S01]  /*0d10*/  ELECT P1, URZ, PT ;  /* 0x0000000000ff782f */ /* 0x000fe20003820000 */
[----:B------:R-:W-:-:S04]  /*0d20*/  UIADD3 UR6, UPT, UPT, -UR6, 0x100000, URZ ;  /* 0x0010000006067890 */ /* 0x000fc8000fffe1ff */
[----:B------:R-:W-:Y:S02]  /*0d30*/  USHF.L.U32 UR7, UR6, 0xb, URZ ;  /* 0x0000000b06077899 */ /* 0x000fe400080006ff */
[----:B------:R-:W-:-:S03]  /*0d40*/  USHF.L.U32 UR6, UR6, 0x1, URZ ;  /* 0x0000000106067899 */ /* 0x000fc600080006ff */
[----:B------:R-:W-:Y:S01]  /*0d50*/  ULEA UR4, UR5, UR4, 0x18 ;  /* 0x0000000405047291 */ /* 0x000fe2000f8ec0ff */
[----:B------:R-:W2:Y:S11]  /*0d60*/  FENCE.VIEW.ASYNC.S ;  /* 0x00000000000073c6 */ /* 0x000eb60000000000 */
[----:B--2---:R4:W2:Y:S01]  /*0d70*/  SYNCS.EXCH.64 URZ, [UR4+0xd0], UR6 ;  /* 0x0000d00604ff75b2 */ /* 0x0048a20008000100 */
[----:B------:R4:W3:Y:S01]  /*0d80*/  SYNCS.EXCH.64 URZ, [UR4+0xe0], UR6 ;  /* 0x0000e00604ff75b2 */ /* 0x0008e20008000100 */
[----:B------:R4:W1:Y:S01]  /*0d90*/  SYNCS.EXCH.64 URZ, [UR4+0xd8], UR6 ;  /* 0x0000d80604ff75b2 */ /* 0x0008620008000100 */
[----:B------:R4:W1:Y:S02]  /*0da0*/  SYNCS.EXCH.64 URZ, [UR4+0xe8], UR6 ;  /* 0x0000e80604ff75b2 */ /* 0x0008640008000100 */
[----:B----4-:R-:W-:Y:S01]  /*0db0*/  NOP ;  /* 0x0000000000007918 */ /* 0x010fe20000000000 */
.L_x_14:
[----:B--23--:R-:W-:Y:S01]  /*0dc0*/  R2UR UR7, R60 ;  /* 0x000000003c0772ca */ /* 0x00cfe200000e0000 */
[----:B------:R-:W-:Y:S01]  /*0dd0*/  VOTEU.ALL UP0, P0 ;  /* 0x0000000000ff7886 */ /* 0x000fe20000000000 */
[----:B------:R-:W-:Y:S01]  /*0de0*/  UMOV UR4, 0x20 ;  /* 0x0000002000047882 */ /* 0x000fe20000000000 */
[----:B------:R-:W2:Y:S01]  /*0df0*/  LDCU UR28, c[0x0][0x36c] ;  /* 0x00006d80ff1c77ac */ /* 0x000ea20008000800 */
[----:B------:R-:W-:Y:S01]  /*0e00*/  NOP ;  /* 0x0000000000007918 */ /* 0x000fe20000000000 */
[----:B-1----:R-:W-:Y:S01]  /*0e10*/  LOP3.LUT R5, R70, 0x1f, RZ, 0xc0, !PT ;  /* 0x0000001f46057812 */ /* 0x002fe200078ec0ff */
[----:B------:R-:W-:Y:S01]  /*0e20*/  @!UP0 UMOV UR6, 0x400 ;  /* 0x0000040000068882 */ /* 0x000fe20000000000 */
[----:B------:R-:W-:-:S04]  /*0e30*/  @!UP0 UIADD3 UR4, UPT, UPT, -UR4, 0x100000, URZ ;  /* 0x0010000004048890 */ /* 0x000fc8000fffe1ff */
[----:B------:R-:W-:Y:S02]  /*0e40*/  @!UP0 USHF.L.U32 UR5, UR4, 0xb, URZ ;  /* 0x0000000b04058899 */ /* 0x000fe400080006ff */
[----:B------:R-:W-:Y:S02]  /*0e50*/  @!UP0 USHF.L.U32 UR4, UR4, 0x1, URZ ;  /* 0x0000000104048899 */ /* 0x000fe400080006ff */
[----:B------:R-:W-:Y:S02]  /*0e60*/  UISETP.NE.AND UP4, UPT, UR22, URZ, UPT ;  /* 0x000000ff1600728c */ /* 0x000fe4000bf85270 */
[----:B------:R-:W-:Y:S01]  /*0e70*/  @!UP0 ULEA UR6, UR7, UR6, 0x18 ;  /* 0x0000000607068291 */ /* 0x000fe2000f8ec0ff */
[----:B------:R-:W-:Y:S01]  /*0e80*/  VOTEU.ALL UP0, P0 ;  /* 0x0000000000ff7886 */ /* 0x000fe20000000000 */
[----:B--2---:R-:W-:Y:S01]  /*0e90*/  UISETP.EQ.U32.AND UP1, UPT, UR28, 0x1, UPT ;  /* 0x000000011c00788c */ /* 0x004fe2000bf22070 */
[----:B------:R-:W1:Y:S09]  /*0ea0*/  FENCE.VIEW.ASYNC.S ;  /* 0x00000000000073c6 */ /* 0x000e720000000000 */
[----:B-1----:R1:W2:Y:S01]  /*0eb0*/  @!UP0 SYNCS.EXCH.64 URZ, [UR6+0xf0], UR4 ;  /* 0x0000f00406ff85b2 */ /* 0x0022a20008000100 */
[----:B------:R-:W-:Y:S05]  /*0ec0*/  BRA.U !UP1, `(.L_x_15) ;  /* 0x0000000109087547 */ /* 0x000fea000b800000 */
[----:B--2---:R-:W-:Y:S01]  /*0ed0*/  UCGABAR_ARV ;  /* 0x00000000000079c7 */ /* 0x004fe20008000000 */
[----:B------:R-:W-:Y:S05]  /*0ee0*/  BRA `(.L_x_16) ;  /* 0x0000000000047947 */ /* 0x000fea0003800000 */
.L_x_15:
[----:B--2---:R-:W-:Y:S01]  /*0ef0*/  NOP ;  /* 0x0000000000007918 */ /* 0x004fe20000000000 */
.L_x_16:
[----:B------:R-:W2:Y:S01]  /*0f00*/  S2UR UR25, SR_CTAID.X ;  /* 0x00000000001979c3 */ /* 0x000ea20000002500 */
[----:B------:R-:W-:-:S05]  /*0f10*/  CS2R.32 R59, SR_CgaSize ;  /* 0x00000000003b7805 */ /* 0x000fca0000008a00 */
[----:B------:R-:W-:-:S05]  /*0f20*/  IMAD R59, R59, -0xa0, RZ ;  /* 0xffffff603b3b7824 */ /* 0x000fca00078e02ff */
[----:B------:R-:W-:-:S14]  /*0f30*/  R2UR UR10, R59 ;  /* 0x000000003b0a72ca */ /* 0x000fdc00000e0000 */
[----:B------:R-:W3:Y:S01]  /*0f40*/  LDCU UR10, c[0x0][UR10+0x2b0] ;  /* 0x000056000a0a77ac */ /* 0x000ee20008000800 */
[----:B------:R-:W-:Y:S02]  /*0f50*/  R2UR UR11, R60 ;  /* 0x000000003c0b72ca */ /* 0x000fe400000e0000 */
[----:B-1----:R-:W-:Y:S02]  /*0f60*/  R2UR UR5, R2 ;  /* 0x00000000020572ca */ /* 0x002fe400000e0000 */
[----:B------:R-:W-:-:S05]  /*0f70*/  CS2R.32 R59, SR_CgaSize ;  /* 0x00000000003b7805 */ /* 0x000fca0000008a00 */
[----:B------:R-:W-:-:S05]  /*0f80*/  IMAD R59, R59, -0xa0, RZ ;  /* 0xffffff603b3b7824 */ /* 0x000fca00078e02ff */
[----:B------:R-:W-:-:S14]  /*0f90*/  R2UR UR9, R59 ;  /* 0x000000003b0972ca */ /* 0x000fdc00000e0000 */
[----:B------:R-:W1:Y:S01]  /*0fa0*/  LDCU UR9, c[0x0][UR9+0x2b4] ;  /* 0x00005680090977ac */ /* 0x000e620008000800 */
[----:B------:R-:W4:Y:S01]  /*0fb0*/  S2UR UR8, SR_CTAID.Y ;  /* 0x00000000000879c3 */ /* 0x000f220000002600 */
[----:B------:R-:W1:Y:S01]  /*0fc0*/  LDCU UR23, c[0x0][0xb24] ;  /* 0x00016480ff1777ac */ /* 0x000e620008000800 */
[----:B------:R-:W-:Y:S01]  /*0fd0*/  UMOV UR30, 0x5 ;  /* 0x00000005001e7882 */ /* 0x000fe20000000000 */
[----:B------:R-:W-:Y:S01]  /*0fe0*/  UMOV UR31, 0x1111 ;  /* 0x00001111001f7882 */ /* 0x000fe20000000000 */
[----:B------:R-:W-:-:S04]  /*0ff0*/  USHF.R.U32.HI UR7, URZ, 0x1, UR11 ;  /* 0x00000001ff077899 */ /* 0x000fc8000801160b */
[----:B------:R-:W1:Y:S01]  /*1000*/  S2UR UR60, SR_CTAID.Z ;  /* 0x00000000003c79c3 */ /* 0x000e620000002700 */
[----:B------:R-:W-:Y:S02]  /*1010*/  USHF.R.U32.HI UR4, URZ, 0x2, UR11 ;  /* 0x00000002ff047899 */ /* 0x000fe4000801160b */
[----:B------:R-:W-:Y:S02]  /*1020*/  ULOP3.LUT UR5, UR5, 0xc, UR11, 0xf8, !UPT ;  /* 0x0000000c05057892 */ /* 0x000fe4000f8ef80b */
[----:B------:R-:W-:Y:S02]  /*1030*/  USHF.L.U32 UR38, UR11, 0x7, URZ ;  /* 0x000000070b267899 */ /* 0x000fe400080006ff */
[----:B------:R-:W-:Y:S01]  /*1040*/  USHF.L.U32 UR37, UR11, 0xa, URZ ;  /* 0x0000000a0b257899 */ /* 0x000fe200080006ff */
[----:B--2---:R-:W-:Y:S01]  /*1050*/  I2FP.F32.U32 R4, UR25 ;  /* 0x0000001900047c45 */ /* 0x004fe20008201000 */
[----:B------:R-:W-:Y:S01]  /*1060*/  ULOP3.LUT UR6, UR11, 0x3, URZ, 0xc0, !UPT ;  /* 0x000000030b067892 */ /* 0x000fe2000f8ec0ff */
[----:B------:R-:W-:-:S05]  /*1070*/  CS2R.32 R59, SR_CgaSize ;  /* 0x00000000003b7805 */ /* 0x000fca0000008a00 */
[----:B------:R-:W-:-:S05]  /*1080*/  IMAD R59, R59, -0xa0, RZ ;  /* 0xffffff603b3b7824 */ /* 0x000fca00078e02ff */
[----:B------:R-:W-:-:S14]  /*1090*/  R2UR UR11, R59 ;  /* 0x000000003b0b72ca */ /* 0x000fdc00000e0000 */
[----:B------:R-:W2:Y:S01]  /*10a0*/  LDCU UR11, c[0x0][UR11+0x2a0] ;  /* 0x000054000b0b77ac */ /* 0x000ea20008000800 */
[----:B---3--:R-:W-:Y:S01]  /*10b0*/  FMUL R4, R4, UR10 ;  /* 0x0000000a04047c20 */ /* 0x008fe20008400000 */
[----:B------:R-:W-:-:S05]  /*10c0*/  CS2R.32 R59, SR_CgaSize ;  /* 0x00000000003b7805 */ /* 0x000fca0000008a00 */
[----:B------:R-:W-:-:S05]  /*10d0*/  IMAD R59, R59, -0xa0, RZ ;  /* 0xffffff603b3b7824 */ /* 0x000fca00078e02ff */
[----:B------:R-:W-:-:S14]  /*10e0*/  R2UR UR10, R59 ;  /* 0x000000003b0a72ca */ /* 0x000fdc00000e0000 */
[----:B------:R-:W3:Y:S01]  /*10f0*/  LDCU UR10, c[0x0][UR10+0x2a4] ;  /* 0x000054800a0a77ac */ /* 0x000ee20008000800 */
[----:B----4-:R-:W-:Y:S01]  /*1100*/  I2FP.F32.U32 R3, UR8 ;  /* 0x0000000800037c45 */ /* 0x010fe20008201000 */
[----:B------:R-:W4:Y:S01]  /*1110*/  F2I.U32.TRUNC.NTZ R4, R4 ;  /* 0x0000000400047305 */ /* 0x000f22000020f000 */
[----:B------:R-:W-:-:S03]  /*1120*/  ULOP3.LUT UR71, UR7, 0x1, URZ, 0xc0, !UPT ;  /* 0x0000000107477892 */ /* 0x000fc6000f8ec0ff */
[----:B-1----:R-:W-:Y:S01]  /*1130*/  FMUL R3, R3, UR9 ;  /* 0x0000000903037c20 */ /* 0x002fe20008400000 */
[----:B------:R-:W-:Y:S02]  /*1140*/  ULOP3.LUT UR69, UR4, 0x3, URZ, 0xc0, !UPT ;  /* 0x0000000304457892 */ /* 0x000fe4000f8ec0ff */
[----:B------:R-:W-:Y:S02]  /*1150*/  UISETP.GT.U32.AND UP0, UPT, UR5, 0xffff, UPT ;  /* 0x0000ffff0500788c */ /* 0x000fe4000bf04070 */
[----:B------:R-:W-:Y:S01]  /*1160*/  UISETP.GT.U32.AND UP1, UPT, UR6, 0xffff, UPT ;  /* 0x0000ffff0600788c */ /* 0x000fe2000bf24070 */
[----:B------:R-:W1:Y:S01]  /*1170*/  F2I.U32.TRUNC.NTZ R3, R3 ;  /* 0x0000000300037305 */ /* 0x000e62000020f000 */
[----:B------:R-:W-:Y:S02]  /*1180*/  USEL UR5, UR5, 0xffff, !UP0 ;  /* 0x0000ffff05057887 */ /* 0x000fe4000c000000 */
[----:B------:R-:W-:Y:S02]  /*1190*/  USEL UR6, UR6, 0xffff, !UP1 ;  /* 0x0000ffff06067887 */ /* 0x000fe4000c800000 */
[----:B------:R-:W-:Y:S01]  /*11a0*/  ULOP3.LUT UR5, UR5, 0xffff, URZ, 0xc0, !UPT ;  /* 0x0000ffff05057892 */ /* 0x000fe2000f8ec0ff */
[----:B----4-:R-:W-:Y:S01]  /*11b0*/  R2UR UR7, R4 ;  /* 0x00000000040772ca */ /* 0x010fe200000e0000 */
[----:B------:R-:W-:Y:S01]  /*11c0*/  ULOP3.LUT UR6, UR6, 0xffff, URZ, 0xc0, !UPT ;  /* 0x0000ffff06067892 */ /* 0x000fe2000f8ec0ff */
[----:B------:R-:W-:Y:S01]  /*11d0*/  PRMT R4, RZ, 0x7610, R4 ;  /* 0x00007610ff047816 */ /* 0x000fe20000000004 */
[----:B------:R-:W-:Y:S01]  /*11e0*/  USHF.L.U32 UR30, UR30, UR5, URZ ;  /* 0x000000051e1e7299 */ /* 0x000fe200080006ff */
[----:B------:R-:W4:Y:S01]  /*11f0*/  LDCU UR39, c[0x0][0xb24] ;  /* 0x00016480ff2777ac */ /* 0x000f220008000800 */
[----:B-1----:R-:W-:Y:S01]  /*1200*/  R2UR UR4, R3 ;  /* 0x00000000030472ca */ /* 0x002fe200000e0000 */
[----:B------:R-:W1:Y:S01]  /*1210*/  LDCU UR26, c[0x0][0xb30] ;  /* 0x00016600ff1a77ac */ /* 0x000e620008000800 */
[----:B------:R-:W-:-:S06]  /*1220*/  PRMT R3, RZ, 0x7610, R3 ;  /* 0x00007610ff037816 */ /* 0x000fcc0000000003 */
[----:B------:R-:W-:Y:S02]  /*1230*/  UIADD3 UR5, UPT, UPT, -UR7, URZ, URZ ;  /* 0x000000ff07057290 */ /* 0x000fe4000fffe1ff */
[----:B------:R-:W-:Y:S02]  /*1240*/  UISETP.NE.AND UP5, UPT, UR22, 0x2, UPT ;  /* 0x000000021600788c */ /* 0x000fe4000bfa5270 */
[----:B--2---:R-:W-:Y:S02]  /*1250*/  UIMAD UR5, UR11, UR5, UR25 ;  /* 0x000000050b0572a4 */ /* 0x004fe4000f8e0219 */
[----:B------:R-:W-:Y:S02]  /*1260*/  ULOP3.LUT UR38, UR38, 0x600, URZ, 0xc0, !UPT ;  /* 0x0000060026267892 */ /* 0x000fe4000f8ec0ff */
[----:B------:R-:W-:Y:S02]  /*1270*/  UIADD3 UR4, UPT, UPT, -UR4, URZ, URZ ;  /* 0x000000ff04047290 */ /* 0x000fe4000fffe1ff */
[----:B------:R-:W-:Y:S01]  /*1280*/  IMAD.U32 R59, RZ, RZ, UR5 ;  /* 0x00000005ff3b7e24 */ /* 0x000fe2000f8e00ff */
[----:B------:R-:W-:-:S02]  /*1290*/  ULOP3.LUT UR37, UR37, 0x800, URZ, 0xc0, !UPT ;  /* 0x0000080025257892 */ /* 0x000fc4000f8ec0ff */
[----:B---3--:R-:W-:Y:S02]  /*12a0*/  UIMAD UR4, UR10, UR4, UR8 ;  /* 0x000000040a0472a4 */ /* 0x008fe4000f8e0208 */
[----:B------:R-:W-:Y:S01]  /*12b0*/  UISETP.GE.AND UP6, UPT, UR23, 0x1, UPT ;  /* 0x000000011700788c */ /* 0x000fe2000bfc6270 */
[----:B------:R-:W-:Y:S01]  /*12c0*/  UMOV UR27, UR8 ;  /* 0x00000008001b7c82 */ /* 0x000fe20008000000 */
[----:B------:R-:W-:Y:S02]  /*12d0*/  UMOV UR20, UR25 ;  /* 0x0000001900147c82 */ /* 0x000fe40008000000 */
[----:B------:R-:W-:Y:S01]  /*12e0*/  IMAD.U32 R58, RZ, RZ, UR4 ;  /* 0x00000004ff3a7e24 */ /* 0x000fe2000f8e00ff */
[----:B------:R-:W-:Y:S01]  /*12f0*/  USHF.L.U32 UR31, UR31, UR6, URZ ;  /* 0x000000061f1f7299 */ /* 0x000fe200080006ff */
[----:B-1--4-:R-:W-:Y:S11]  /*1300*/  BRA.U UP4, `(.L_x_17) ;  /* 0x0000000104b47547 */ /* 0x012ff6000b800000 */
[----:B------:R-:W-:Y:S02]  /*1310*/  R2UR UR17, R58 ;  /* 0x000000003a1172ca */ /* 0x000fe400000e0000 */
[----:B------:R-:W-:-:S11]  /*1320*/  R2UR UR18, R59 ;  /* 0x000000003b1272ca */ /* 0x000fd600000e0000 */
[----:B------:R-:W-:Y:S02]  /*1330*/  UISETP.NE.AND UP0, UPT, UR17, URZ, UPT ;  /* 0x000000ff1100728c */ /* 0x000fe4000bf05270 */
[----:B------:R-:W-:Y:S02]  /*1340*/  ULOP3.LUT UR4, UR18, 0x2, URZ, 0x3c, !UPT ;  /* 0x0000000212047892 */ /* 0x000fe4000f8e3cff */
[----:B------:R-:W-:Y:S02]  /*1350*/  UISETP.GT.U32.AND UP1, UPT, UR18, 0x1, UP0 ;  /* 0x000000011200788c */ /* 0x000fe40008724070 */
[----:B------:R-:W-:Y:S02]  /*1360*/  UISETP.NE.AND UP2, UPT, UR17, 0x1, UPT ;  /* 0x000000011100788c */ /* 0x000fe4000bf45270 */
[----:B------:R-:W-:Y:S02]  /*1370*/  UISETP.GT.U32.AND UP0, UPT, UR4, 0x1, UP0 ;  /* 0x000000010400788c */ /* 0x000fe40008704070 */
[----:B------:R-:W-:-:S02]  /*1380*/  USEL UR7, URZ, 0x1, UP1 ;  /* 0x00000001ff077887 */ /* 0x000fc40008800000 */
[----:B------:R-:W-:Y:S02]  /*1390*/  USEL UR8, URZ, 0x2, UP1 ;  /* 0x00000002ff087887 */ /* 0x000fe40008800000 */
[----:B------:R-:W-:Y:S02]  /*13a0*/  UISETP.GT.U32.AND UP1, UPT, UR18, 0x1, UP2 ;  /* 0x000000011200788c */ /* 0x000fe40009724070 */
[----:B------:R-:W-:Y:S02]  /*13b0*/  USEL UR12, URZ, 0x4, UP0 ;  /* 0x00000004ff0c7887 */ /* 0x000fe40008000000 */
[----:B------:R-:W-:Y:S02]  /*13c0*/  USEL UR15, URZ, 0x8, UP0 ;  /* 0x00000008ff0f7887 */ /* 0x000fe40008000000 */
[----:B------:R-:W-:Y:S02]  /*13d0*/  UISETP.GT.U32.AND UP0, UPT, UR4, 0x1, UP2 ;  /* 0x000000010400788c */ /* 0x000fe40009704070 */
[----:B------:R-:W-:-:S02]  /*13e0*/  USEL UR6, URZ, 0x10, UP1 ;  /* 0x00000010ff067887 */ /* 0x000fc40008800000 */
[----:B------:R-:W-:Y:S02]  /*13f0*/  USEL UR11, URZ, 0x20, UP1 ;  /* 0x00000020ff0b7887 */ /* 0x000fe40008800000 */
[----:B------:R-:W-:Y:S02]  /*1400*/  UISETP.NE.AND UP1, UPT, UR17, 0x2, UPT ;  /* 0x000000021100788c */ /* 0x000fe4000bf25270 */
[----:B------:R-:W-:Y:S02]  /*1410*/  USEL UR14, URZ, 0x40, UP0 ;  /* 0x00000040ff0e7887 */ /* 0x000fe40008000000 */
[----:B------:R-:W-:Y:S02]  /*1420*/  USEL UR16, URZ, 0x80, UP0 ;  /* 0x00000080ff107887 */ /* 0x000fe40008000000 */
[----:B------:R-:W-:Y:S02]  /*1430*/  UISETP.GT.U32.AND UP0, UPT, UR18, 0x1, UP1 ;  /* 0x000000011200788c */ /* 0x000fe40008f04070 */
[----:B------:R-:W-:-:S02]  /*1440*/  UISETP.NE.AND UP2, UPT, UR17, 0x3, UPT ;  /* 0x000000031100788c */ /* 0x000fc4000bf45270 */
[----:B------:R-:W-:Y:S02]  /*1450*/  USEL UR5, URZ, 0x100, UP0 ;  /* 0x00000100ff057887 */ /* 0x000fe40008000000 */
[----:B------:R-:W-:Y:S02]  /*1460*/  USEL UR10, URZ, 0x200, UP0 ;  /* 0x00000200ff0a7887 */ /* 0x000fe40008000000 */
[----:B------:R-:W-:Y:S02]  /*1470*/  UISETP.GT.U32.AND UP0, UPT, UR18, 0x1, UP2 ;  /* 0x000000011200788c */ /* 0x000fe40009704070 */
[----:B------:R-:W-:Y:S02]  /*1480*/  UIADD3 UR5, UPT, UPT, UR5, UR6, UR7 ;  /* 0x0000000605057290 */ /* 0x000fe4000fffe007 */
[----:B------:R-:W-:Y:S02]  /*1490*/  USEL UR9, URZ, 0x1000, UP0 ;  /* 0x00001000ff097887 */ /* 0x000fe40008000000 */
[----:B------:R-:W-:-:S02]  /*14a0*/  USEL UR13, URZ, 0x2000, UP0 ;  /* 0x00002000ff0d7887 */ /* 0x000fc40008000000 */
[----:B------:R-:W-:Y:S02]  /*14b0*/  UIADD3 UR5, UPT, UPT, UR8, UR9, UR5 ;  /* 0x0000000908057290 */ /* 0x000fe4000fffe005 */
[----:B------:R-:W-:Y:S02]  /*14c0*/  UISETP.GT.U32.AND UP1, UPT, UR4, 0x1, UP1 ;  /* 0x000000010400788c */ /* 0x000fe40008f24070 */
[----:B------:R-:W-:Y:S02]  /*14d0*/  UIADD3 UR5, UPT, UPT, UR10, UR11, UR5 ;  /* 0x0000000b0a057290 */ /* 0x000fe4000fffe005 */
[----:B------:R-:W-:Y:S02]  /*14e0*/  UISETP.GT.U32.AND UP0, UPT, UR4, 0x1, UP2 ;  /* 0x000000010400788c */ /* 0x000fe40009704070 */
[----:B------:R-:W-:Y:S02]  /*14f0*/  USEL UR4, URZ, 0x400, UP1 ;  /* 0x00000400ff047887 */ /* 0x000fe40008800000 */
[----:B------:R-:W-:-:S02]  /*1500*/  UIADD3 UR5, UPT, UPT, UR12, UR13, UR5 ;  /* 0x0000000d0c057290 */ /* 0x000fc4000fffe005 */
[----:B------:R-:W-:Y:S02]  /*1510*/  USEL UR6, URZ, 0x4000, UP0 ;  /* 0x00004000ff067887 */ /* 0x000fe40008000000 */
[----:B------:R-:W-:Y:S02]  /*1520*/  UIADD3 UR5, UPT, UPT, UR4, UR14, UR5 ;  /* 0x0000000e04057290 */ /* 0x000fe4000fffe005 */
[----:B------:R-:W-:Y:S02]  /*1530*/  USEL UR7, URZ, 0x800, UP1 ;  /* 0x00000800ff077887 */ /* 0x000fe40008800000 */
[----:B------:R-:W-:Y:S02]  /*1540*/  ULOP3.LUT UR4, UR18, 0xfffffffe, URZ, 0xc0, !UPT ;  /* 0xfffffffe12047892 */ /* 0x000fe4000f8ec0ff */
[----:B------:R-:W-:Y:S02]  /*1550*/  UIADD3 UR5, UPT, UPT, UR15, UR6, UR5 ;  /* 0x000000060f057290 */ /* 0x000fe4000fffe005 */
[----:B------:R-:W-:-:S02]  /*1560*/  ULEA UR4, UR17, UR4, 0x2 ;  /* 0x0000000411047291 */ /* 0x000fc4000f8e10ff */
[----:B------:R-:W-:Y:S02]  /*1570*/  USEL UR6, URZ, 0x8000, UP0 ;  /* 0x00008000ff067887 */ /* 0x000fe40008000000 */
[----:B------:R-:W-:-:S03]  /*1580*/  UIADD3 UR5, UPT, UPT, UR7, UR16, UR5 ;  /* 0x0000001007057290 */ /* 0x000fc6000fffe005 */
[----:B------:R-:W-:Y:S01]  /*1590*/  UMOV UR7, 0x3 ;  /* 0x0000000300077882 */ /* 0x000fe20000000000 */
[----:B------:R-:W-:Y:S02]  /*15a0*/  UIADD3 UR5, UPT, UPT, UR5, UR6, URZ ;  /* 0x0000000605057290 */ /* 0x000fe4000fffe0ff */
[----:B------:R-:W-:-:S04]  /*15b0*/  USHF.L.U32 UR4, UR7, UR4, URZ ;  /* 0x0000000407047299 */ /* 0x000fc800080006ff */
[----:B------:R-:W-:Y:S02]  /*15c0*/  IMAD.U32 R4, RZ, RZ, UR5 ;  /* 0x00000005ff047e24 */ /* 0x000fe4000f8e00ff */
[----:B------:R-:W-:Y:S02]  /*15d0*/  IMAD.U32 R3, RZ, RZ, UR4 ;  /* 0x00000004ff037e24 */ /* 0x000fe4000f8e00ff */
.L_x_17:
[----:B------:R-:W-:Y:S05]  /*15e0*/  BRA.U !UP6, `(.L_x_18) ;  /* 0x000000010ed47547 */ /* 0x000fea000b800000 */
[----:B------:R-:W1:Y:S01]  /*15f0*/  LDCU.128 UR12, c[0x0][0xb10] ;  /* 0x00016200ff0c77ac */ /* 0x000e620008000c00 */
[----:B------:R-:W2:Y:S01]  /*1600*/  LDCU UR6, c[0x0][0x370] ;  /* 0x00006e00ff0677ac */ /* 0x000ea20008000800 */
[----:B------:R-:W3:Y:S01]  /*1610*/  LDCU UR5, c[0x0][0x374] ;  /* 0x00006e80ff0577ac */ /* 0x000ee20008000800 */
[----:B------:R-:W4:Y:S01]  /*1620*/  LDCU UR24, c[0x0][0xb0c] ;  /* 0x00016180ff1877ac */ /* 0x000f220008000800 */
[----:B------:R-:W4:Y:S01]  /*1630*/  LDCU UR4, c[0x0][0xb20] ;  /* 0x00016400ff0477ac */ /* 0x000f220008000800 */
[----:B------:R-:W4:Y:S01]  /*1640*/  LDCU.64 UR8, c[0x0][0xb28] ;  /* 0x00016500ff0877ac */ /* 0x000f220008000a00 */
[----:B-1----:R-:W-:Y:S02]  /*1650*/  UISETP.NE.AND UP0, UPT, UR14, 0x1, UPT ;  /* 0x000000010e00788c */ /* 0x002fe4000bf05270 */
[----:B---3--:R-:W-:Y:S02]  /*1660*/  UIMAD.WIDE.U32 UR10, UR5, UR15, URZ ;  /* 0x0000000f050a72a5 */ /* 0x008fe4000f8e00ff */
[----:B--2---:R-:W-:-:S02]  /*1670*/  UIMAD.WIDE.U32 UR18, UR6, UR12, URZ ;  /* 0x0000000c061272a5 */ /* 0x004fc4000f8e00ff */
[----:B----4-:R-:W-:Y:S02]  /*1680*/  UISETP.NE.AND UP1, UPT, UR24, 0x1, UPT ;  /* 0x000000011800788c */ /* 0x010fe4000bf25270 */
[----:B------:R-:W-:Y:S01]  /*1690*/  UISETP.NE.AND UP2, UPT, UR23, 0x1, UPT ;  /* 0x000000011700788c */ /* 0x000fe2000bf45270 */
[----:B------:R-:W-:Y:S02]  /*16a0*/  UMOV UR10, UR11 ;  /* 0x0000000b000a7c82 */ /* 0x000fe40008000000 */
[----:B------:R-:W-:Y:S01]  /*16b0*/  UMOV UR18, UR19 ;  /* 0x0000001300127c82 */ /* 0x000fe20008000000 */
[----:B------:R-:W-:Y:S02]  /*16c0*/  @UP0 USHF.R.U32.HI UR5, URZ, UR4, UR10 ;  /* 0x00000004ff050299 */ /* 0x000fe4000801160a */
[----:B------:R-:W-:Y:S02]  /*16d0*/  UIMAD.WIDE.U32 UR20, UR27, UR15, URZ ;  /* 0x0000000f1b1472a5 */ /* 0x000fe4000f8e00ff */
[----:B------:R-:W-:-:S02]  /*16e0*/  UIMAD.WIDE.U32 UR10, UR5, UR8, URZ ;  /* 0x00000008050a72a5 */ /* 0x000fc4000f8e00ff */
[----:B------:R-:W-:Y:S02]  /*16f0*/  @UP1 USHF.R.U32.HI UR6, URZ, UR13, UR18 ;  /* 0x0000000dff061299 */ /* 0x000fe40008011612 */
[----:B------:R-:W-:Y:S02]  /*1700*/  UIMAD.WIDE.U32 UR16, UR25, UR12, URZ ;  /* 0x0000000c191072a5 */ /* 0x000fe4000f8e00ff */
[----:B------:R-:W-:Y:S01]  /*1710*/  UIMAD.WIDE.U32 UR18, UR6, UR8, URZ ;  /* 0x00000008061272a5 */ /* 0x000fe2000f8e00ff */
[----:B------:R-:W-:Y:S01]  /*1720*/  UMOV UR20, UR21 ;  /* 0x0000001500147c82 */ /* 0x000fe20008000000 */
[----:B------:R-:W-:Y:S01]  /*1730*/  UMOV UR10, UR11 ;  /* 0x0000000b000a7c82 */ /* 0x000fe20008000000 */
[----:B------:R-:W-:Y:S02]  /*1740*/  USHF.R.U32.HI UR20, URZ, UR4, UR20 ;  /* 0x00000004ff147299 */ /* 0x000fe40008011614 */
[----:B------:R-:W-:Y:S02]  /*1750*/  @UP2 USHF.R.U32.HI UR5, URZ, UR9, UR10 ;  /* 0x00000009ff052299 */ /* 0x000fe4000801160a */
[----:B------:R-:W-:Y:S01]  /*1760*/  UMOV UR7, UR19 ;  /* 0x0000001300077c82 */ /* 0x000fe20008000000 */
[----:B------:R-:W-:Y:S01]  /*1770*/  UMOV UR16, UR17 ;  /* 0x0000001100107c82 */ /* 0x000fe20008000000 */
[----:B------:R-:W-:-:S02]  /*1780*/  @UP2 USHF.R.U32.HI UR6, URZ, UR9, UR7 ;  /* 0x00000009ff062299 */ /* 0x000fc40008011607 */
[----:B------:R-:W-:Y:S02]  /*1790*/  USHF.R.U32.HI UR16, URZ, UR13, UR16 ;  /* 0x0000000dff107299 */ /* 0x000fe40008011610 */
[----:B------:R-:W-:Y:S02]  /*17a0*/  USEL UR4, UR27, UR20, !UP0 ;  /* 0x000000141b047287 */ /* 0x000fe4000c000000 */
[----:B------:R-:W-:Y:S02]  /*17b0*/  UIMAD UR7, UR5, UR23, URZ ;  /* 0x00000017050772a4 */ /* 0x000fe4000f8e02ff */
[----:B------:R-:W-:Y:S02]  /*17c0*/  USEL UR5, UR25, UR16, !UP1 ;  /* 0x0000001019057287 */ /* 0x000fe4000c800000 */
[----:B------:R-:W-:Y:S02]  /*17d0*/  UIMAD UR12, UR6, UR23, URZ ;  /* 0x00000017060c72a4 */ /* 0x000fe4000f8e02ff */
[----:B------:R-:W-:-:S02]  /*17e0*/  UISETP.GE.AND UP0, UPT, UR4, UR7, UPT ;  /* 0x000000070400728c */ /* 0x000fc4000bf06270 */
[----:B------:R-:W-:Y:S02]  /*17f0*/  UIMAD.WIDE.U32 UR10, UR4, UR8, URZ ;  /* 0x00000008040a72a5 */ /* 0x000fe4000f8e00ff */
[----:B------:R-:W-:Y:S02]  /*1800*/  UISETP.GE.OR UP0, UPT, UR5, UR12, UP0 ;  /* 0x0000000c0500728c */ /* 0x000fe40008706670 */
[----:B------:R-:W-:Y:S02]  /*1810*/  UIMAD.WIDE.U32 UR12, UR5, UR8, URZ ;  /* 0x00000008050c72a5 */ /* 0x000fe4000f8e00ff */
[----:B------:R-:W-:Y:S01]  /*1820*/  UIADD3 UR10, UPT, UPT, -UR4, URZ, URZ ;  /* 0x000000ff040a7290 */ /* 0x000fe2000fffe1ff */
[----:B------:R-:W-:Y:S01]  /*1830*/  UMOV UR8, UR11 ;  /* 0x0000000b00087c82 */ /* 0x000fe20008000000 */
[----:B------:R-:W-:Y:S02]  /*1840*/  UIADD3 UR20, UPT, UPT, -UR5, URZ, URZ ;  /* 0x000000ff05147290 */ /* 0x000fe4000fffe1ff */
[----:B------:R-:W-:-:S03]  /*1850*/  USHF.R.U32.HI UR8, URZ, UR9, UR8 ;  /* 0x00000009ff087299 */ /* 0x000fc60008011608 */
[----:B------:R-:W-:Y:S01]  /*1860*/  @!UP0 UMOV UR7, UR13 ;  /* 0x0000000d00078c82 */ /* 0x000fe20008000000 */
[----:B------:R-:W-:Y:S02]  /*1870*/  UIMAD UR27, UR14, UR10, UR27 ;  /* 0x0000000a0e1b72a4 */ /* 0x000fe4000f8e021b */
[----:B------:R-:W-:Y:S02]  /*1880*/  USEL UR8, UR4, UR8, !UP2 ;  /* 0x0000000804087287 */ /* 0x000fe4000d000000 */
[----:B------:R-:W-:Y:S02]  /*1890*/  @!UP0 USHF.R.U32.HI UR7, URZ, UR9, UR7 ;  /* 0x00000009ff078299 */ /* 0x000fe40008011607 */
[----:B------:R-:W-:Y:S02]  /*18a0*/  UIADD3 UR9, UPT, UPT, -UR8, URZ, URZ ;  /* 0x000000ff08097290 */ /* 0x000fe4000fffe1ff */
[----:B------:R-:W-:Y:S02]  /*18b0*/  @!UP0 USEL UR7, UR5, UR7, !UP2 ;  /* 0x0000000705078287 */ /* 0x000fe4000d000000 */
[----:B------:R-:W-:-:S02]  /*18c0*/  UIMAD UR9, UR23, UR9, UR4 ;  /* 0x00000009170972a4 */ /* 0x000fc4000f8e0204 */
[----:B------:R-:W-:Y:S02]  /*18d0*/  @!UP0 UIADD3 UR8, UPT, UPT, UR8, -UR7, URZ ;  /* 0x8000000708088290 */ /* 0x000fe4000fffe0ff */
[----:B------:R-:W-:Y:S02]  /*18e0*/  @!UP0 UIMAD UR6, UR9, UR6, UR7 ;  /* 0x00000006090682a4 */ /* 0x000fe4000f8e0207 */
[----:B------:R-:W-:Y:S02]  /*18f0*/  @!UP0 UIMAD UR4, UR8, UR23, UR5 ;  /* 0x00000017080482a4 */ /* 0x000fe4000f8e0205 */
[----:B------:R-:W-:Y:S02]  /*1900*/  UIMAD UR20, UR24, UR20, UR25 ;  /* 0x00000014181472a4 */ /* 0x000fe4000f8e0219 */
[----:B------:R-:W-:Y:S01]  /*1910*/  UIMAD UR27, UR4, UR14, UR27 ;  /* 0x0000000e041b72a4 */ /* 0x000fe2000f8e021b */
[----:B------:R-:W-:Y:S02]  /*1920*/  @!UP0 UMOV UR5, UR6 ;  /* 0x0000000600058c82 */ /* 0x000fe40008000000 */
[----:B------:R-:W-:-:S12]  /*1930*/  UIMAD UR20, UR5, UR24, UR20 ;  /* 0x00000018051472a4 */ /* 0x000fd8000f8e0214 */
.L_x_18:
[----:B------:R-:W-:-:S09]  /*1940*/  UISETP.NE.AND UP0, UPT, UR26, 0x1, UPT ;  /* 0x000000011a00788c */ /* 0x000fd2000bf05270 */
[----:B------:R-:W-:Y:S05]  /*1950*/  BRA.U UP0, `(.L_x_19) ;  /* 0x0000000100447547 */ /* 0x000fea000b800000 */
[----:B------:R-:W1:Y:S01]  /*1960*/  LDCU.128 UR8, c[0x0][0xb10] ;  /* 0x00016200ff0877ac */ /* 0x000e620008000c00 */
[----:B------:R-:W2:Y:S01]  /*1970*/  LDCU UR12, c[0x0][0xb0c] ;  /* 0x00016180ff0c77ac */ /* 0x000ea20008000800 */
[----:B------:R-:W3:Y:S01]  /*1980*/  LDCU UR13, c[0x0][0xb20] ;  /* 0x00016400ff0d77ac */ /* 0x000ee20008000800 */
[----:B-1----:R-:W-:Y:S02]  /*1990*/  UIMAD.WIDE.U32 UR6, UR20, UR8, URZ ;  /* 0x00000008140672a5 */ /* 0x002fe4000f8e00ff */
[----:B------:R-:W-:Y:S02]  /*19a0*/  UIMAD.WIDE.U32 UR4, UR27, UR11, URZ ;  /* 0x0000000b1b0472a5 */ /* 0x000fe4000f8e00ff */
[----:B--2---:R-:W-:Y:S02]  /*19b0*/  UISETP.NE.AND UP1, UPT, UR12, 0x1, UPT ;  /* 0x000000010c00788c */ /* 0x004fe4000bf25270 */
[----:B------:R-:W-:Y:S01]  /*19c0*/  UISETP.NE.AND UP0, UPT, UR10, 0x1, UPT ;  /* 0x000000010a00788c */ /* 0x000fe2000bf05270 */
[----:B------:R-:W-:-:S02]  /*19d0*/  UMOV UR6, UR7 ;  /* 0x0000000700067c82 */ /* 0x000fc40008000000 */
[----:B------:R-:W-:Y:S01]  /*19e0*/  UMOV UR4, UR5 ;  /* 0x0000000500047c82 */ /* 0x000fe20008000000 */
[----:B------:R-:W-:Y:S02]  /*19f0*/  USHF.R.U32.HI UR9, URZ, UR9, UR6 ;  /* 0x00000009ff097299 */ /* 0x000fe40008011606 */
[----:B---3--:R-:W-:Y:S02]  /*1a00*/  USHF.R.U32.HI UR4, URZ, UR13, UR4 ;  /* 0x0000000dff047299 */ /* 0x008fe40008011604 */
[----:B------:R-:W-:Y:S02]  /*1a10*/  USEL UR5, UR20, UR9, !UP1 ;  /* 0x0000000914057287 */ /* 0x000fe4000c800000 */
[----:B------:R-:W-:-:S04]  /*1a20*/  USEL UR4, UR27, UR4, !UP0 ;  /* 0x000000041b047287 */ /* 0x000fc8000c000000 */
[----:B------:R-:W-:Y:S02]  /*1a30*/  UIADD3 UR6, UPT, UPT, -UR4, UR5, URZ ;  /* 0x0000000504067290 */ /* 0x000fe4000fffe1ff */
[----:B------:R-:W-:Y:S02]  /*1a40*/  UIADD3 UR4, UPT, UPT, UR4, -UR5, URZ ;  /* 0x8000000504047290 */ /* 0x000fe4000fffe0ff */
[----:B------:R-:W-:Y:S02]  /*1a50*/  UIMAD UR27, UR6, UR10, UR27 ;  /* 0x0000000a061b72a4 */ /* 0x000fe4000f8e021b */
[----:B------:R-:W-:-:S12]  /*1a60*/  UIMAD UR20, UR4, UR12, UR20 ;  /* 0x0000000c041472a4 */ /* 0x000fd8000f8e0214 */
.L_x_19:
[----:B------:R-:W-:-:S09]  /*1a70*/  UISETP.EQ.U32.AND UP0, UPT, UR28, 0x1, UPT ;  /* 0x000000011c00788c */ /* 0x000fd2000bf02070 */
[----:B------:R-:W-:Y:S05]  /*1a80*/  BRA.U !UP0, `(.L_x_20) ;  /* 0x00000001080c7547 */ /* 0x000fea000b800000 */
[----:B------:R-:W-:Y:S01]  /*1a90*/  UCGABAR_WAIT ;  /* 0x0000000000007dc7 */ /* 0x000fe20008000000 */
[----:B------:R-:W-:Y:S01]  /*1aa0*/  CCTL.IVALL ;  /* 0x00000000ff00798f */ /* 0x000fe20002000000 */
[----:B------:R-:W-:Y:S05]  /*1ab0*/  BRA `(.L_x_21) ;  /* 0x0000000000047947 */ /* 0x000fea0003800000 */
.L_x_20:
[----:B------:R-:W-:Y:S06]  /*1ac0*/  BAR.SYNC.DEFER_BLOCKING 0x0 ;  /* 0x0000000000007b1d */ /* 0x000fec0000010000 */
.L_x_21:
[----:B------:R-:W-:Y:S05]  /*1ad0*/  BRA.U UP5, `(.L_x_22) ;  /* 0x0000001505f87547 */ /* 0x000fea000b800000 */
[----:B------:R-:W1:Y:S01]  /*1ae0*/  LDCU UR6, c[0x0][0x38c] ;  /* 0x00007180ff0677ac */ /* 0x000e620008000800 */
[----:B------:R-:W-:Y:S01]  /*1af0*/  PLOP3.LUT P2, PT, PT, PT, UP3, 0x80, 0x8 ;  /* 0x000000000008781c */ /* 0x000fe20003f4f038 */
[----:B------:R-:W-:Y:S01]  /*1b00*/  IMAD.MOV.U32 R12, RZ, RZ, 0x1 ;  /* 0x00000001ff0c7424 */ /* 0x000fe200078e00ff */
[----:B------:R-:W-:Y:S01]  /*1b10*/  ISETP.NE.AND P3, PT, R5, RZ, P4 ;  /* 0x000000ff0500720c */ /* 0x000fe20002765270 */
[----:B------:R-:W-:Y:S01]  /*1b20*/  USHF.L.U32 UR7, UR25, 0x7, URZ ;  /* 0x0000000719077899 */ /* 0x000fe200080006ff */
[----:B------:R-:W-:Y:S01]  /*1b30*/  PLOP3.LUT P2, PT, P2, PT, PT, 0x8, 0x80 ;  /* 0x000000000080781c */ /* 0x000fe2000174e170 */
[----:B------:R-:W-:Y:S01]  /*1b40*/  USHF.L.U32 UR8, UR25, 0x6, URZ ;  /* 0x0000000619087899 */ /* 0x000fe200080006ff */
[----:B------:R-:W-:Y:S01]  /*1b50*/  CS2R R10, SRZ ;  /* 0x00000000000a7805 */ /* 0x000fe2000001ff00 */
[----:B------:R-:W-:Y:S01]  /*1b60*/  UISETP.NE.AND UP1, UPT, UR22, URZ, UPT ;  /* 0x000000ff1600728c */ /* 0x000fe2000bf25270 */
[----:B------:R-:W-:Y:S01]  /*1b70*/  IMAD.MOV.U32 R9, RZ, RZ, RZ ;  /* 0x000000ffff097224 */ /* 0x000fe200078e00ff */
[----:B------:R-:W2:Y:S01]  /*1b80*/  LDCU UR65, c[0x0][0x370] ;  /* 0x00006e00ff4177ac */ /* 0x000ea20008000800 */
[----:B------:R-:W-:Y:S01]  /*1b90*/  IMAD.MOV.U32 R8, RZ, RZ, 0x1 ;  /* 0x00000001ff087424 */ /* 0x000fe200078e00ff */
[----:B------:R-:W3:Y:S01]  /*1ba0*/  LDCU.64 UR54, c[0x0][0x348] ;  /* 0x00006900ff3677ac */ /* 0x000ee20008000a00 */
[----:B-1----:R-:W-:-:S02]  /*1bb0*/  UIADD3 UR5, UPT, UPT, UR6, 0x7f, URZ ;  /* 0x0000007f06057890 */ /* 0x002fc4000fffe0ff */
[----:B------:R-:W-:Y:S02]  /*1bc0*/  UIADD3 UR72, UPT, UPT, UR6, 0xfe, URZ ;  /* 0x000000fe06487890 */ /* 0x000fe4000fffe0ff */
[----:B------:R-:W-:Y:S01]  /*1bd0*/  USHF.R.S32.HI UR4, URZ, 0x1f, UR5 ;  /* 0x0000001fff047899 */ /* 0x000fe20008011405 */
[----:B------:R-:W1:Y:S03]  /*1be0*/  LDCU UR64, c[0x0][0x374] ;  /* 0x00006e80ff4077ac */ /* 0x000e660008000800 */
[----:B------:R-:W-:Y:S02]  /*1bf0*/  ULEA.HI UR4, UR4, UR5, URZ, 0x7 ;  /* 0x0000000504047291 */ /* 0x000fe4000f8f38ff */
[----:B------:R-:W-:Y:S02]  /*1c00*/  UIADD3 UR5, UPT, UPT, UR6, -0x1, URZ ;  /* 0xffffffff06057890 */ /* 0x000fe4000fffe0ff */
[----:B------:R-:W-:-:S02]  /*1c10*/  USHF.R.S32.HI UR67, URZ, 0x7, UR4 ;  /* 0x00000007ff437899 */ /* 0x000fc40008011404 */
[----:B------:R-:W-:Y:S02]  /*1c20*/  UISETP.GE.U32.AND UP2, UPT, UR5, -0xff, UPT ;  /* 0xffffff010500788c */ /* 0x000fe4000bf46070 */
[----:B------:R-:W-:Y:S02]  /*1c30*/  UISETP.LT.U32.AND UP0, UPT, UR67, 0x2, UPT ;  /* 0x000000024300788c */ /* 0x000fe4000bf01070 */
[----:B------:R-:W-:Y:S02]  /*1c40*/  ULOP3.LUT UR6, UR7, 0x80, URZ, 0xc0, !UPT ;  /* 0x0000008007067892 */ /* 0x000fe4000f8ec0ff */
[----:B------:R-:W-:Y:S02]  /*1c50*/  USEL UR66, UR67, 0x2, UP0 ;  /* 0x0000000243427887 */ /* 0x000fe40008000000 */
[----:B------:R-:W-:Y:S02]  /*1c60*/  ULOP3.LUT UR5, UR8, 0x40, URZ, 0xc0, !UPT ;  /* 0x0000004008057892 */ /* 0x000fe4000f8ec0ff */
[----:B------:R-:W-:-:S02]  /*1c70*/  UIADD3 UR4, UPT, UPT, UR66, -0x1, URZ ;  /* 0xffffffff42047890 */ /* 0x000fc4000fffe0ff */
[----:B------:R-:W-:Y:S02]  /*1c80*/  @UP2 UIADD3 UR4, UPT, UPT, UR66, URZ, URZ ;  /* 0x000000ff42042290 */ /* 0x000fe4000fffe0ff */
[----:B------:R-:W-:Y:S02]  /*1c90*/  USEL UR53, UR53, 0x2, UP1 ;  /* 0x0000000235357887 */ /* 0x000fe40008800000 */
[----:B------:R-:W-:Y:S02]  /*1ca0*/  ULEA UR71, UR71, UR6, 0x6 ;  /* 0x0000000647477291 */ /* 0x000fe4000f8e30ff */
[----:B------:R-:W-:Y:S02]  /*1cb0*/  ULEA UR69, UR69, UR5, 0x4 ;  /* 0x0000000545457291 */ /* 0x000fe4000f8e20ff */
[----:B------:R-:W-:Y:S02]  /*1cc0*/  UIADD3 UR70, UPT, UPT, UR67, -UR66, URZ ;  /* 0x8000004243467290 */ /* 0x000fe4000fffe0ff */
[----:B------:R-:W-:-:S02]  /*1cd0*/  UIADD3 UR61, UPT, UPT, UR4, 0x1, URZ ;  /* 0x00000001043d7890 */ /* 0x000fc4000fffe0ff */
[----:B------:R-:W-:Y:S01]  /*1ce0*/  UIADD3 UR68, UPT, UPT, -UR4, URZ, URZ ;  /* 0x000000ff04447290 */ /* 0x000fe2000fffe1ff */
[----:B-123--:R-:W-:-:S11]  /*1cf0*/  UMOV UR29, URZ ;  /* 0x000000ff001d7c82 */ /* 0x00efd60008000000 */
.L_x_46:
[----:B------:R-:W-:-:S13]  /*1d00*/  R2UR UR4, R60 ;  /* 0x000000003c0472ca */ /* 0x000fda00000e0000 */
[----:B------:R-:W-:Y:S01]  /*1d10*/  UISETP.NE.AND UP0, UPT, UR4, URZ, UPT ;  /* 0x000000ff0400728c */ /* 0x000fe2000bf05270 */
[----:B------:R-:W1:Y:S02]  /*1d20*/  S2UR UR4, SR_CgaCtaId ;  /* 0x00000000000479c3 */ /* 0x000e640000008800 */
[----:B-1----:R-:W-:-:S06]  /*1d30*/  MOV R60, UR4 ;  /* 0x00000004003c7c02 */ /* 0x002fcc0008000f00 */
[----:B---3--:R-:W-:Y:S05]  /*1d40*/  BRA.U UP0, `(.L_x_23) ;  /* 0x0000000100347547 */ /* 0x008fea000b800000 */
[----:B------:R-:W1:Y:S01]  /*1d50*/  S2R R0, SR_CgaCtaId ;  /* 0x0000000000007919 */ /* 0x000e620000008800 */
[----:B------:R-:W-:-:S04]  /*1d60*/  MOV R2, 0x400 ;  /* 0x0000040000027802 */ /* 0x000fc80000000f00 */
[----:B-1----:R-:W-:Y:S02]  /*1d70*/  LEA R0, R0, R2, 0x18 ;  /* 0x0000000200007211 */ /* 0x002fe400078ec0ff */
[----:B------:R-:W-:-:S03]  /*1d80*/  SHF.L.U32 R2, R8, 0x1f, RZ ;  /* 0x0000001f08027819 */ /* 0x000fc600000006ff */
[----:B------:R-:W-:-:S04]  /*1d90*/  IMAD R0, R9, 0x8, R0 ;  /* 0x0000000809007824 */ /* 0x000fc800078e0200 */
[----:B------:R-:W1:Y:S02]  /*1da0*/  SYNCS.PHASECHK.TRANS64.TRYWAIT P0, [R0+URZ+0xe0], R2 ;  /* 0x0000e002000075a7 */ /* 0x000e6400080011ff */
[----:B-1----:R-:W-:Y:S05]  /*1db0*/  @!P0 BRA `(.L_x_24) ;  /* 0x000000b000348947 */ /* 0x002fea0003800000 */
.L_x_187:
[----:B------:R-:W-:Y:S01]  /*1dc0*/  VIADD R9, R9, 0x1 ;  /* 0x0000000109097836 */ /* 0x000fe20000000000 */
[----:B------:R1:W-:Y:S04]  /*1dd0*/  SYNCS.ARRIVE.TRANS64.A1T0 RZ, [R0+URZ+0xd0], RZ ;  /* 0x0000d0ff00ff79a7 */ /* 0x0003e800081000ff */
[----:B------:R-:W-:-:S04]  /*1de0*/  ISETP.NE.AND P0, PT, R9, 0x2, PT ;  /* 0x000000020900780c */ /* 0x000fc80003f05270 */
[----:B------:R-:W-:Y:S02]  /*1df0*/  SEL R9, R9, RZ, P0 ;  /* 0x000000ff09097207 */ /* 0x000fe40000000000 */
[----:B-1----:R-:W-:-:S04]  /*1e00*/  SEL R0, RZ, 0x1, P0 ;  /* 0x00000001ff007807 */ /* 0x002fc80000000000 */
[----:B------:R-:W-:-:S07]  /*1e10*/  LOP3.LUT R8, R8, R0, RZ, 0x3c, !PT ;  /* 0x0000000008087212 */ /* 0x000fce00078e3cff */
.L_x_23:
[----:B------:R-:W-:Y:S01]  /*1e20*/  R2UR UR4, R60 ;  /* 0x000000003c0472ca */ /* 0x000fe200000e0000 */
[----:B------:R-:W-:Y:S01]  /*1e30*/  UMOV UR22, 0x400 ;  /* 0x0000040000167882 */ /* 0x000fe20000000000 */
[----:B------:R-:W-:Y:S01]  /*1e40*/  SHF.L.U32 R0, R12, 0x1f, RZ ;  /* 0x0000001f0c007819 */ /* 0x000fe200000006ff */
[----:B------:R-:W-:Y:S02]  /*1e50*/  UISETP.GE.U32.AND UP0, UPT, UR72, 0xff, UPT ;  /* 0x000000ff4800788c */ /* 0x000fe4000bf06070 */
[----:B------:R-:W-:Y:S01]  /*1e60*/  ULEA UR27, UR27, UR71, 0x8 ;  /* 0x000000471b1b7291 */ /* 0x000fe2000f8e40ff */
[----:B------:R-:W-:-:S07]  /*1e70*/  UMOV UR21, URZ ;  /* 0x000000ff00157c82 */ /* 0x000fce0008000000 */
[----:B------:R-:W-:-:S04]  /*1e80*/  ULEA UR22, UR4, UR22, 0x18 ;  /* 0x0000001604167291 */ /* 0x000fc8000f8ec0ff */
[----:B------:R-:W-:-:S09]  /*1e90*/  ULEA UR4, UR29, UR22, 0x3 ;  /* 0x000000161d047291 */ /* 0x000fd2000f8e18ff */
[----:B------:R1:W2:Y:S01]  /*1ea0*/  SYNCS.PHASECHK.TRANS64.TRYWAIT P1, [UR4+0x10], R0 ;  /* 0x00001000ff0075a7 */ /* 0x0002a20008021104 */
[----:B------:R-:W-:-:S04]  /*1eb0*/  ULEA.HI UR4, UR20, UR20, URZ, 0x1 ;  /* 0x0000001414047291 */ /* 0x000fc8000f8f08ff */
[----:B------:R-:W-:-:S04]  /*1ec0*/  USHF.L.U32 UR4, UR4, 0x6, URZ ;  /* 0x0000000604047899 */ /* 0x000fc800080006ff */
[----:B------:R-:W-:-:S04]  /*1ed0*/  ULOP3.LUT UR59, UR4, 0xffffff80, URZ, 0xc0, !UPT ;  /* 0xffffff80043b7892 */ /* 0x000fc8000f8ec0ff */
[----:B------:R-:W-:Y:S01]  /*1ee0*/  UIADD3 UR59, UPT, UPT, UR69, UR59, URZ ;  /* 0x0000003b453b7290 */ /* 0x000fe2000fffe0ff */
[----:B------:R-:W-:Y:S11]  /*1ef0*/  BRA.U !UP0, `(.L_x_25) ;  /* 0x0000000508687547 */ /* 0x000ff6000b800000 */
[----:B------:R-:W-:Y:S01]  /*1f00*/  UMOV UR23, UR68 ;  /* 0x0000004400177c82 */ /* 0x000fe20008000000 */
[----:B------:R-:W-:Y:S01]  /*1f10*/  UMOV UR7, UR29 ;  /* 0x0000001d00077c82 */ /* 0x000fe20008000000 */
[----:B------:R-:W-:-:S05]  /*1f20*/  UMOV UR42, 0x40 ;  /* 0x00000040002a7882 */ /* 0x000fca0000000000 */
.L_x_33:
[----:B------:R-:W-:Y:S01]  /*1f30*/  ULEA UR6, UR7, UR22, 0x3 ;  /* 0x0000001607067291 */ /* 0x000fe2000f8e18ff */
[----:B--2---:R-:W-:Y:S01]  /*1f40*/  @P4 MOV R2, 0x30000 ;  /* 0x0003000000024802 */ /* 0x004fe20000000f00 */
[----:B--23--:R-:W-:Y:S10]  /*1f50*/  @P1 BRA `(.L_x_26) ;  /* 0x00000000000c1947 */ /* 0x00cff40003800000 */
[----:B------:R-:W-:-:S04]  /*1f60*/  SHF.L.U32 R3, R12, 0x1f, RZ ;  /* 0x0000001f0c037819 */ /* 0x000fc800000006ff */
[----:B------:R-:W2:Y:S02]  /*1f70*/  SYNCS.PHASECHK.TRANS64.TRYWAIT P0, [UR6+0x10], R3 ;  /* 0x00001003ff0075a7 */ /* 0x000ea40008001106 */
[----:B--2---:R-:W-:Y:S05]  /*1f80*/  @!P0 BRA `(.L_x_27) ;  /* 0x000000ac00d48947 */ /* 0x004fea0003800000 */
.L_x_26:
[----:B------:R2:W-:Y:S01]  /*1f90*/  @P4 SYNCS.ARRIVE.TRANS64 RZ, [UR6], R2 ;  /* 0x00000002ffff49a7 */ /* 0x0005e20008000006 */
[----:B------:R-:W-:Y:S02]  /*1fa0*/  ULOP3.LUT UR4, UR53, 0x2, URZ, 0xfc, !UPT ;  /* 0x0000000235047892 */ /* 0x000fe4000f8efcff */
[----:B------:R-:W-:Y:S02]  /*1fb0*/  UIADD3 UR23, UPT, UPT, UR23, 0x1, URZ ;  /* 0x0000000117177890 */ /* 0x000fe4000fffe0ff */
[----:B------:R-:W-:Y:S02]  /*1fc0*/  UISETP.NE.AND UP0, UPT, UR4, 0x2, UPT ;  /* 0x000000020400788c */ /* 0x000fe4000bf05270 */
[----:B------:R-:W-:-:S07]  /*1fd0*/  UISETP.NE.AND UP2, UPT, UR23, 0x1, UPT ;  /* 0x000000011700788c */ /* 0x000fce000bf45270 */
[----:B------:R-:W-:Y:S05]  /*1fe0*/  BRA.U UP0, `(.L_x_28) ;  /* 0x0000000100047547 */ /* 0x000fea000b800000 */
[----:B------:R-:W-:Y:S05]  /*1ff0*/  BPT.TRAP 0x1 ;  /* 0x000000040000795c */ /* 0x000fea0000300000 */
.L_x_28:
[----:B------:R-:W-:Y:S04]  /*2000*/  BSSY.RECONVERGENT B0, `(.L_x_29) ;  /* 0x0000003000007945 */ /* 0x000fe80003800200 */
[----:B------:R-:W-:Y:S05]  /*2010*/  @!P3 BRA `(.L_x_30) ;  /* 0x000000000004b947 */ /* 0x000fea0003800000 */
[----:B------:R-:W-:Y:S05]  /*2020*/  BPT.TRAP 0x1 ;  /* 0x000000040000795c */ /* 0x000fea0000300000 */
.L_x_30:
[----:B------:R-:W-:Y:S05]  /*2030*/  BSYNC.RECONVERGENT B0 ;  /* 0x0000000000007941 */ /* 0x000fea0003800200 */
.L_x_29:
[----:B------:R-:W-:Y:S01]  /*2040*/  UIADD3 UR4, UPT, UPT, UR7, 0x1, URZ ;  /* 0x0000000107047890 */ /* 0x000fe2000fffe0ff */
[----:B------:R-:W-:Y:S01]  /*2050*/  BSSY.RECONVERGENT B0, `(.L_x_31) ;  /* 0x0000040000007945 */ /* 0x000fe20003800200 */
[----:B------:R-:W-:Y:S02]  /*2060*/  ELECT P0, URZ, PT ;  /* 0x0000000000ff782f */ /* 0x000fe40003800000 */
[----:B------:R-:W-:-:S04]  /*2070*/  UISETP.NE.AND UP0, UPT, UR4, 0x2, UPT ;  /* 0x000000020400788c */ /* 0x000fc8000bf05270 */
[----:B------:R-:W-:Y:S02]  /*2080*/  USEL UR5, URZ, 0x1, UP0 ;  /* 0x00000001ff057887 */ /* 0x000fe40008000000 */
[----:B------:R-:W-:-:S04]  /*2090*/  USEL UR29, UR4, URZ, UP0 ;  /* 0x000000ff041d7287 */ /* 0x000fc80008000000 */
[----:B------:R-:W-:Y:S01]  /*20a0*/  ULEA UR4, UR29, UR22, 0x3 ;  /* 0x000000161d047291 */ /* 0x000fe2000f8e18ff */
[----:B------:R-:W-:-:S04]  /*20b0*/  LOP3.LUT R12, R12, UR5, RZ, 0x3c, !PT ;  /* 0x000000050c0c7c12 */ /* 0x000fc8000f8e3cff */
[----:B-1----:R-:W-:-:S04]  /*20c0*/  SHF.L.U32 R0, R12, 0x1f, RZ ;  /* 0x0000001f0c007819 */ /* 0x002fc800000006ff */
[----:B------:R1:W3:Y:S01]  /*20d0*/  SYNCS.PHASECHK.TRANS64.TRYWAIT P1, [UR4+0x10], R0 ;  /* 0x00001000ff0075a7 */ /* 0x0002e20008021104 */
[----:B------:R-:W-:Y:S05]  /*20e0*/  @!P0 BRA `(.L_x_32) ;  /* 0x0000000000d88947 */ /* 0x000fea0003800000 */
[----:B------:R-:W-:Y:S02]  /*20f0*/  ULEA UR32, UR7, UR38, 0xd ;  /* 0x0000002607207291 */ /* 0x000fe4000f8e68ff */
[----:B------:R-:W-:Y:S02]  /*2100*/  UIADD3 UR4, UP1, UPT, UR54, 0x80, URZ ;  /* 0x0000008036047890 */ /* 0x000fe4000ff3e0ff */
[----:B------:R-:W-:Y:S02]  /*2110*/  ULEA UR13, UR7, UR37, 0xe ;  /* 0x00000025070d7291 */ /* 0x000fe4000f8e70ff */
[----:B------:R-:W-:Y:S02]  /*2120*/  ULEA UR32, UR32, UR22, 0x2 ;  /* 0x0000001620207291 */ /* 0x000fe4000f8e10ff */
[----:B------:R-:W-:Y:S02]  /*2130*/  UIADD3 UR14, UP0, UPT, UR54, 0x180, URZ ;  /* 0x00000180360e7890 */ /* 0x000fe4000ff1e0ff */
[----:B------:R-:W-:-:S02]  /*2140*/  UIADD3 UR58, UPT, UPT, UR42, -0x40, URZ ;  /* 0xffffffc02a3a7890 */ /* 0x000fc4000fffe0ff */
[----:B------:R-:W-:Y:S02]  /*2150*/  ULOP3.LUT UR57, UR6, 0xfefffff8, URZ, 0xc0, !UPT ;  /* 0xfefffff806397892 */ /* 0x000fe4000f8ec0ff */
[----:B------:R-:W-:Y:S02]  /*2160*/  UIADD3.X UR5, UPT, UPT, URZ, UR55, URZ, UP1, !UPT ;  /* 0x00000037ff057290 */ /* 0x000fe40008ffe4ff */
[----:B------:R-:W-:Y:S02]  /*2170*/  ULEA UR13, UR13, UR22, 0x2 ;  /* 0x000000160d0d7291 */ /* 0x000fe4000f8e10ff */
[----:B------:R-:W-:Y:S02]  /*2180*/  UIADD3 UR56, UPT, UPT, UR32, 0x8400, URZ ;  /* 0x0000840020387890 */ /* 0x000fe4000fffe0ff */
[----:B------:R-:W-:Y:S02]  /*2190*/  UPRMT UR17, URZ, 0x5410, UR31 ;  /* 0x00005410ff117896 */ /* 0x000fe4000800001f */
[----:B------:R-:W-:-:S02]  /*21a0*/  UIADD3 UR50, UPT, UPT, UR42, -0x20, URZ ;  /* 0xffffffe02a327890 */ /* 0x000fc4000fffe0ff */
[----:B------:R-:W-:Y:S02]  /*21b0*/  UIADD3 UR48, UPT, UPT, UR32, 0xa400, URZ ;  /* 0x0000a40020307890 */ /* 0x000fe4000fffe0ff */
[----:B------:R-:W-:Y:S02]  /*21c0*/  UIADD3 UR40, UPT, UPT, UR32, 0xc400, URZ ;  /* 0x0000c40020287890 */ /* 0x000fe4000fffe0ff */
[----:B------:R-:W-:Y:S02]  /*21d0*/  UIADD3 UR34, UPT, UPT, UR42, 0x20, URZ ;  /* 0x000000202a227890 */ /* 0x000fe4000fffe0ff */
[----:B------:R-:W-:Y:S02]  /*21e0*/  UIADD3 UR32, UPT, UPT, UR32, 0xe400, URZ ;  /* 0x0000e40020207890 */ /* 0x000fe4000fffe0ff */
[----:B------:R-:W-:Y:S02]  /*21f0*/  UIADD3.X UR15, UPT, UPT, URZ, UR55, URZ, UP0, !UPT ;  /* 0x00000037ff0f7290 */ /* 0x000fe400087fe4ff */
[----:B------:R-:W-:-:S02]  /*2200*/  UPRMT UR21, URZ, 0x5410, UR30 ;  /* 0x00005410ff157896 */ /* 0x000fc4000800001e */
[----:B------:R-:W-:Y:S02]  /*2210*/  UIADD3 UR24, UPT, UPT, UR13, 0x18400, URZ ;  /* 0x000184000d187890 */ /* 0x000fe4000fffe0ff */
[----:B------:R-:W-:Y:S01]  /*2220*/  UIADD3 UR8, UPT, UPT, UR13, 0x1c400, URZ ;  /* 0x0001c4000d087890 */ /* 0x000fe2000fffe0ff */
[----:B------:R-:W-:Y:S01]  /*2230*/  UMOV UR46, 0x0 ;  /* 0x00000000002e7882 */ /* 0x000fe20000000000 */
[----:B------:R-:W-:Y:S01]  /*2240*/  UMOV UR47, 0x10000000 ;  /* 0x10000000002f7882 */ /* 0x000fe20000000000 */
[----:B------:R-:W-:Y:S01]  /*2250*/  UMOV UR51, UR59 ;  /* 0x0000003b00337c82 */ /* 0x000fe20008000000 */
[----:B------:R-:W-:Y:S01]  /*2260*/  UMOV UR52, UR60 ;  /* 0x0000003c00347c82 */ /* 0x000fe20008000000 */
[----:B------:R-:W-:Y:S01]  /*2270*/  UMOV UR49, UR57 ;  /* 0x0000003900317c82 */ /* 0x000fe20008000000 */
[----:B------:R-:W-:Y:S01]  /*2280*/  UMOV UR43, UR59 ;  /* 0x0000003b002b7c82 */ /* 0x000fe20008000000 */
[----:B------:R-:W-:Y:S01]  /*2290*/  UMOV UR44, UR60 ;  /* 0x0000003c002c7c82 */ /* 0x000fe20008000000 */
[----:B------:R-:W-:Y:S01]  /*22a0*/  UMOV UR41, UR57 ;  /* 0x0000003900297c82 */ /* 0x000fe20008000000 */
[----:B------:R-:W-:Y:S01]  /*22b0*/  UTMALDG.3D.MULTICAST.2CTA [UR56], [UR4], UR17, desc[UR46] ;  /* 0x00002e38040073b4 */ /* 0x000fe20008211811 */
[----:B------:R-:W-:Y:S01]  /*22c0*/  UMOV UR35, UR59 ;  /* 0x0000003b00237c82 */ /* 0x000fe20008000000 */
        /* <DEDUP_REMOVED lines=10> */
[----:B------:R-:W-:Y:S01]  /*2370*/  UIADD3 UR16, UPT, UPT, UR13, 0x20400, URZ ;  /* 0x000204000d107890 */ /* 0x000fe2000fffe0ff */
[----:B------:R-:W-:Y:S01]  /*2380*/  UMOV UR18, UR42 ;  /* 0x0000002a00127c82 */ /* 0x000fe20008000000 */
[----:B------:R-:W-:Y:S01]  /*2390*/  UMOV UR19, UR27 ;  /* 0x0000001b00137c82 */ /* 0x000fe20008000000 */
[----:B------:R-:W-:Y:S01]  /*23a0*/  UTMALDG.3D.MULTICAST.2CTA [UR40], [UR4], UR17, desc[UR46] ;  /* 0x00002e28040073b4 */ /* 0x000fe20008211811 */
[----:B------:R-:W-:Y:S01]  /*23b0*/  UMOV UR20, UR60 ;  /* 0x0000003c00147c82 */ /* 0x000fe20008000000 */
[----:B------:R4:W-:Y:S01]  /*23c0*/  UTMALDG.3D.MULTICAST.2CTA [UR32], [UR4], UR17, desc[UR46] ;  /* 0x00002e20040073b4 */ /* 0x0009e20008211811 */
[----:B------:R-:W-:Y:S01]  /*23d0*/  UTMALDG.3D.MULTICAST.2CTA [UR24], [UR14], UR21, desc[UR46] ;  /* 0x00002e180e0073b4 */ /* 0x000fe20008211815 */
[----:B------:R2:W-:Y:S01]  /*23e0*/  UTMALDG.3D.MULTICAST.2CTA [UR8], [UR14], UR21, desc[UR46] ;  /* 0x00002e080e0073b4 */ /* 0x0005e20008211815 */
[----:B----4-:R-:W-:-:S02]  /*23f0*/  UMOV UR17, UR57 ;  /* 0x0000003900117c82 */ /* 0x010fc40008000000 */
[----:B------:R4:W-:Y:S01]  /*2400*/  UTMALDG.3D.MULTICAST.2CTA [UR16], [UR14], UR21, desc[UR46] ;  /* 0x00002e100e0073b4 */ /* 0x0009e20008211815 */
[----:B--2---:R-:W-:Y:S01]  /*2410*/  UIADD3 UR8, UPT, UPT, UR13, 0x24400, URZ ;  /* 0x000244000d087890 */ /* 0x004fe2000fffe0ff */
[----:B------:R-:W-:-:S08]  /*2420*/  UMOV UR10, UR34 ;  /* 0x00000022000a7c82 */ /* 0x000fd00008000000 */
[----:B------:R4:W-:Y:S02]  /*2430*/  UTMALDG.3D.MULTICAST.2CTA [UR8], [UR14], UR21, desc[UR46] ;  /* 0x00002e080e0073b4 */ /* 0x0009e40008211815 */
[----:B----4-:R-:W-:Y:S01]  /*2440*/  NOP ;  /* 0x0000000000007918 */ /* 0x010fe20000000000 */
.L_x_32:
[----:B------:R-:W-:Y:S05]  /*2450*/  BSYNC.RECONVERGENT B0 ;  /* 0x0000000000007941 */ /* 0x000fea0003800200 */
.L_x_31:
[----:B------:R-:W-:Y:S01]  /*2460*/  UIADD3 UR42, UPT, UPT, UR42, 0x80, URZ ;  /* 0x000000802a2a7890 */ /* 0x000fe2000fffe0ff */
[----:B------:R-:W-:Y:S01]  /*2470*/  UMOV UR7, UR29 ;  /* 0x0000001d00077c82 */ /* 0x000fe20008000000 */
[----:B------:R-:W-:Y:S01]  /*2480*/  UMOV UR21, UR61 ;  /* 0x0000003d00157c82 */ /* 0x000fe20008000000 */
[----:B------:R-:W-:Y:S09]  /*2490*/  BRA.U UP2, `(.L_x_33) ;  /* 0xfffffff902a47547 */ /* 0x000ff2000b83ffff */
.L_x_25:
[----:B------:R-:W-:Y:S01]  /*24a0*/  ULEA UR4, UR29, UR22, 0x3 ;  /* 0x000000161d047291 */ /* 0x000fe2000f8e18ff */
[----:B-1----:R-:W-:Y:S01]  /*24b0*/  SHF.L.U32 R0, R12, 0x1f, RZ ;  /* 0x0000001f0c007819 */ /* 0x002fe200000006ff */
[----:B------:R-:W-:Y:S01]  /*24c0*/  @!P2 SYNCS.ARRIVE.TRANS64.A1T0 RZ, [UR22+0x68], RZ ;  /* 0x000068ffffffa9a7 */ /* 0x000fe20008100016 */
[----:B------:R-:W-:-:S06]  /*24d0*/  UISETP.GT.AND UP0, UPT, UR67, UR66, UPT ;  /* 0x000000424300728c */ /* 0x000fcc000bf04270 */
[----:B--23--:R1:W2:Y:S03]  /*24e0*/  SYNCS.PHASECHK.TRANS64.TRYWAIT P1, [UR4+0x10], R0 ;  /* 0x00001000ff0075a7 */ /* 0x00c2a60008021104 */
[----:B------:R-:W-:Y:S05]  /*24f0*/  BRA.U !UP0, `(.L_x_34) ;  /* 0x0000000508607547 */ /* 0x000fea000b800000 */
[----:B------:R-:W-:Y:S01]  /*2500*/  UIADD3 UR45, UPT, UPT, UR70, UR21, URZ ;  /* 0x00000015462d7290 */ /* 0x000fe2000fffe0ff */
[----:B------:R-:W-:-:S11]  /*2510*/  UMOV UR7, UR29 ;  /* 0x0000001d00077c82 */ /* 0x000fd60008000000 */
.L_x_42:
[----:B------:R-:W-:Y:S01]  /*2520*/  ULEA UR6, UR7, UR22, 0x3 ;  /* 0x0000001607067291 */ /* 0x000fe2000f8e18ff */
[----:B--2---:R-:W-:Y:S01]  /*2530*/  @P4 MOV R2, 0x30000 ;  /* 0x0003000000024802 */ /* 0x004fe20000000f00 */
[----:B--23--:R-:W-:Y:S10]  /*2540*/  @P1 BRA `(.L_x_35) ;  /* 0x00000000000c1947 */ /* 0x00cff40003800000 */
[----:B------:R-:W-:-:S04]  /*2550*/  SHF.L.U32 R3, R12, 0x1f, RZ ;  /* 0x0000001f0c037819 */ /* 0x000fc800000006ff */
[----:B------:R-:W2:Y:S02]  /*2560*/  SYNCS.PHASECHK.TRANS64.TRYWAIT P0, [UR6+0x10], R3 ;  /* 0x00001003ff0075a7 */ /* 0x000ea40008001106 */
[----:B--2---:R-:W-:Y:S05]  /*2570*/  @!P0 BRA `(.L_x_36) ;  /* 0x000000a800708947 */ /* 0x004fea0003800000 */
.L_x_35:
[----:B------:R2:W-:Y:S01]  /*2580*/  @P4 SYNCS.ARRIVE.TRANS64 RZ, [UR6], R2 ;  /* 0x00000002ffff49a7 */ /* 0x0005e20008000006 */
[----:B------:R-:W-:-:S04]  /*2590*/  ULOP3.LUT UR4, UR53, 0x2, URZ, 0xfc, !UPT ;  /* 0x0000000235047892 */ /* 0x000fc8000f8efcff */
[----:B------:R-:W-:-:S09]  /*25a0*/  UISETP.NE.AND UP0, UPT, UR4, 0x2, UPT ;  /* 0x000000020400788c */ /* 0x000fd2000bf05270 */
[----:B------:R-:W-:Y:S05]  /*25b0*/  BRA.U UP0, `(.L_x_37) ;  /* 0x0000000100047547 */ /* 0x000fea000b800000 */
[----:B------:R-:W-:Y:S05]  /*25c0*/  BPT.TRAP 0x1 ;  /* 0x000000040000795c */ /* 0x000fea0000300000 */
.L_x_37:
[----:B------:R-:W-:Y:S04]  /*25d0*/  BSSY.RECONVERGENT B0, `(.L_x_38) ;  /* 0x0000003000007945 */ /* 0x000fe80003800200 */
[----:B------:R-:W-:Y:S05]  /*25e0*/  @!P3 BRA `(.L_x_39) ;  /* 0x000000000004b947 */ /* 0x000fea0003800000 */
[----:B------:R-:W-:Y:S05]  /*25f0*/  BPT.TRAP 0x1 ;  /* 0x000000040000795c */ /* 0x000fea0000300000 */
.L_x_39:
[----:B------:R-:W-:Y:S05]  /*2600*/  BSYNC.RECONVERGENT B0 ;  /* 0x0000000000007941 */ /* 0x000fea0003800200 */
.L_x_38:
        /* <DEDUP_REMOVED lines=15> */
[----:B------:R-:W-:Y:S02]  /*2700*/  USHF.L.U32 UR58, UR21, 0x7, URZ ;  /* 0x00000007153a7899 */ /* 0x000fe400080006ff */
[----:B------:R-:W-:-:S02]  /*2710*/  UIADD3 UR14, UP0, UPT, UR54, 0x180, URZ ;  /* 0x00000180360e7890 */ /* 0x000fc4000ff1e0ff */
[----:B------:R-:W-:Y:S02]  /*2720*/  ULOP3.LUT UR57, UR6, 0xfefffff8, URZ, 0xc0, !UPT ;  /* 0xfefffff806397892 */ /* 0x000fe4000f8ec0ff */
[----:B------:R-:W-:Y:S02]  /*2730*/  UIADD3.X UR5, UPT, UPT, URZ, UR55, URZ, UP1, !UPT ;  /* 0x00000037ff057290 */ /* 0x000fe40008ffe4ff */
[----:B------:R-:W-:Y:S02]  /*2740*/  ULEA UR13, UR13, UR22, 0x2 ;  /* 0x000000160d0d7291 */ /* 0x000fe4000f8e10ff */
[----:B------:R-:W-:Y:S02]  /*2750*/  UIADD3 UR56, UPT, UPT, UR32, 0x8400, URZ ;  /* 0x0000840020387890 */ /* 0x000fe4000fffe0ff */
[----:B------:R-:W-:Y:S02]  /*2760*/  UPRMT UR16, URZ, 0x5410, UR31 ;  /* 0x00005410ff107896 */ /* 0x000fe4000800001f */
[----:B------:R-:W-:-:S02]  /*2770*/  UIADD3 UR50, UPT, UPT, UR58, 0x20, URZ ;  /* 0x000000203a327890 */ /* 0x000fc4000fffe0ff */
[----:B------:R-:W-:Y:S02]  /*2780*/  UIADD3 UR48, UPT, UPT, UR32, 0xa400, URZ ;  /* 0x0000a40020307890 */ /* 0x000fe4000fffe0ff */
[----:B------:R-:W-:Y:S02]  /*2790*/  UIADD3 UR42, UPT, UPT, UR58, 0x40, URZ ;  /* 0x000000403a2a7890 */ /* 0x000fe4000fffe0ff */
[----:B------:R-:W-:Y:S02]  /*27a0*/  UIADD3 UR40, UPT, UPT, UR32, 0xc400, URZ ;  /* 0x0000c40020287890 */ /* 0x000fe4000fffe0ff */
[----:B------:R-:W-:Y:S02]  /*27b0*/  UIADD3 UR34, UPT, UPT, UR58, 0x60, URZ ;  /* 0x000000603a227890 */ /* 0x000fe4000fffe0ff */
[----:B------:R-:W-:Y:S02]  /*27c0*/  UIADD3 UR32, UPT, UPT, UR32, 0xe400, URZ ;  /* 0x0000e40020207890 */ /* 0x000fe4000fffe0ff */
[----:B------:R-:W-:-:S02]  /*27d0*/  UIADD3.X UR15, UPT, UPT, URZ, UR55, URZ, UP0, !UPT ;  /* 0x00000037ff0f7290 */ /* 0x000fc400087fe4ff */
[----:B------:R-:W-:Y:S02]  /*27e0*/  UPRMT UR23, URZ, 0x5410, UR30 ;  /* 0x00005410ff177896 */ /* 0x000fe4000800001e */
        /* <DEDUP_REMOVED lines=27> */
[----:B------:R4:W-:Y:S01]  /*29a0*/  UTMALDG.3D.MULTICAST.2CTA [UR32], [UR4], UR16, desc[UR46] ;  /* 0x00002e20040073b4 */ /* 0x0009e20008211810 */
[----:B------:R-:W-:Y:S01]  /*29b0*/  UTMALDG.3D.MULTICAST.2CTA [UR24], [UR14], UR23, desc[UR46] ;  /* 0x00002e180e0073b4 */ /* 0x000fe20008211817 */
[----:B------:R2:W-:Y:S01]  /*29c0*/  UTMALDG.3D.MULTICAST.2CTA [UR8], [UR14], UR23, desc[UR46] ;  /* 0x00002e080e0073b4 */ /* 0x0005e20008211817 */
[----:B----4-:R-:W-:-:S09]  /*29d0*/  UIADD3 UR16, UPT, UPT, UR13, 0x20400, URZ ;  /* 0x000204000d107890 */ /* 0x010fd2000fffe0ff */
[----:B------:R4:W-:Y:S01]  /*29e0*/  UTMALDG.3D.MULTICAST.2CTA [UR16], [UR14], UR23, desc[UR46] ;  /* 0x00002e100e0073b4 */ /* 0x0009e20008211817 */
[----:B--2---:R-:W-:Y:S01]  /*29f0*/  UIADD3 UR8, UPT, UPT, UR13, 0x24400, URZ ;  /* 0x000244000d087890 */ /* 0x004fe2000fffe0ff */
[----:B------:R-:W-:-:S08]  /*2a00*/  UMOV UR10, UR34 ;  /* 0x00000022000a7c82 */ /* 0x000fd00008000000 */
[----:B------:R4:W-:Y:S02]  /*2a10*/  UTMALDG.3D.MULTICAST.2CTA [UR8], [UR14], UR23, desc[UR46] ;  /* 0x00002e080e0073b4 */ /* 0x0009e40008211817 */
[----:B----4-:R-:W-:Y:S01]  /*2a20*/  NOP ;  /* 0x0000000000007918 */ /* 0x010fe20000000000 */
.L_x_41:
[----:B------:R-:W-:Y:S05]  /*2a30*/  BSYNC.RECONVERGENT B0 ;  /* 0x0000000000007941 */ /* 0x000fea0003800200 */
.L_x_40:
[----:B------:R-:W-:Y:S01]  /*2a40*/  UIADD3 UR21, UPT, UPT, UR21, 0x1, URZ ;  /* 0x0000000115157890 */ /* 0x000fe2000fffe0ff */
[----:B------:R-:W-:-:S03]  /*2a50*/  UMOV UR7, UR29 ;  /* 0x0000001d00077c82 */ /* 0x000fc60008000000 */
[----:B------:R-:W-:-:S09]  /*2a60*/  UISETP.NE.AND UP0, UPT, UR21, UR45, UPT ;  /* 0x0000002d1500728c */ /* 0x000fd2000bf05270 */
[----:B------:R-:W-:Y:S05]  /*2a70*/  BRA.U UP0, `(.L_x_42) ;  /* 0xfffffff900a87547 */ /* 0x000fea000b83ffff */
.L_x_34:
[C---:B------:R-:W-:Y:S01]  /*2a80*/  LEA R3, R11.reuse, UR22, 0x3 ;  /* 0x000000160b037c11 */ /* 0x040fe2000f8e18ff */
[----:B------:R-:W-:Y:S01]  /*2a90*/  NOP ;  /* 0x0000000000007918 */ /* 0x000fe20000000000 */
[----:B-1----:R-:W-:Y:S02]  /*2aa0*/  SHF.L.U32 R0, R10, 0x1f, RZ ;  /* 0x0000001f0a007819 */ /* 0x002fe400000006ff */
[----:B------:R-:W-:Y:S02]  /*2ab0*/  LEA R4, R11, UR22, 0x4 ;  /* 0x000000160b047c11 */ /* 0x000fe4000f8e20ff */
[----:B------:R-:W1:Y:S02]  /*2ac0*/  SYNCS.PHASECHK.TRANS64.TRYWAIT P0, [R3+URZ+0x70], R0 ;  /* 0x00007000030075a7 */ /* 0x000e6400080011ff */
[----:B-1----:R-:W-:Y:S05]  /*2ad0*/  @!P0 BRA `(.L_x_43) ;  /* 0x000000a400308947 */ /* 0x002fea0003800000 */
.L_x_190:
[----:B------:R-:W4:Y:S01]  /*2ae0*/  LDS.128 R4, [R4+0x100] ;  /* 0x0001000004047984 */ /* 0x000f220000000c00 */
[----:B------:R-:W-:Y:S01]  /*2af0*/  UISETP.GE.AND UP0, UPT, UR39, 0x1, UPT ;  /* 0x000000012700788c */ /* 0x000fe2000bf06270 */
[----:B------:R-:W-:Y:S01]  /*2b00*/  @!PT LDS RZ, [RZ] ;  /* 0x00000000fffff984 */ /* 0x000fe20000000800 */
[----:B------:R-:W-:Y:S01]  /*2b10*/  @!PT LDS RZ, [RZ] ;  /* 0x00000000fffff984 */ /* 0x000fe20000000800 */
[----:B------:R-:W-:Y:S01]  /*2b20*/  @!PT LDS RZ, [RZ] ;  /* 0x00000000fffff984 */ /* 0x000fe20000000800 */
[----:B------:R-:W-:Y:S01]  /*2b30*/  @!PT LDS RZ, [RZ] ;  /* 0x00000000fffff984 */ /* 0x000fe20000000800 */
[----:B------:R1:W-:Y:S06]  /*2b40*/  MEMBAR.ALL.CTA ;  /* 0x0000000000007992 */ /* 0x0003ec0000008000 */
[----:B-1----:R-:W1:Y:S01]  /*2b50*/  FENCE.VIEW.ASYNC.S ;  /* 0x00000000000073c6 */ /* 0x002e620000000000 */
[----:B----4-:R-:W-:-:S13]  /*2b60*/  LOP3.LUT P0, RZ, R6, 0x1, RZ, 0xc0, !PT ;  /* 0x0000000106ff7812 */ /* 0x010fda000780c0ff */
[----:B-1----:R-:W-:Y:S01]  /*2b70*/  VOTEU.ANY UP1, P0 ;  /* 0x0000000000ff7886 */ /* 0x002fe20000020100 */
[----:B------:R-:W-:-:S13]  /*2b80*/  PLOP3.LUT P0, PT, PT, PT, UP1, 0x80, 0x8 ;  /* 0x000000000008781c */ /* 0x000fda0003f0f018 */
[----:B------:R-:W-:Y:S02]  /*2b90*/  @P0 LOP3.LUT R0, R5, 0xffff, RZ, 0xc0, !PT ;  /* 0x0000ffff05000812 */ /* 0x000fe400078ec0ff */
[----:B--2---:R-:W-:Y:S02]  /*2ba0*/  @P0 MOV R2, R4 ;  /* 0x0000000400020202 */ /* 0x004fe40000000f00 */
[----:B------:R-:W-:Y:S01]  /*2bb0*/  @P0 R2UR UR5, R0 ;  /* 0x00000000000502ca */ /* 0x000fe200000e0000 */
[----:B------:R-:W-:Y:S01]  /*2bc0*/  VIADD R0, R3, 0x80 ;  /* 0x0000008003007836 */ /* 0x000fe20000000000 */
[----:B------:R-:W-:Y:S02]  /*2bd0*/  @P0 SHF.R.U32.HI R4, RZ, 0x10, R5 ;  /* 0x00000010ff040819 */ /* 0x000fe40000011605 */
[----:B------:R-:W-:Y:S02]  /*2be0*/  @P0 R2UR UR6, R2 ;  /* 0x00000000020602ca */ /* 0x000fe400000e0000 */
[----:B------:R-:W-:-:S02]  /*2bf0*/  PRMT R0, RZ, 0x654, R0 ;  /* 0x00000654ff007816 */ /* 0x000fc40000000000 */
[----:B------:R-:W-:Y:S02]  /*2c00*/  @P0 R2UR UR4, R4 ;  /* 0x00000000040402ca */ /* 0x000fe400000e0000 */
[----:B------:R1:W-:Y:S03]  /*2c10*/  SYNCS.ARRIVE.TRANS64.RED.A1T0 RZ, [R0+URZ], RZ ;  /* 0x000000ff00ff79a7 */ /* 0x0003e600081004ff */
[----:B------:R-:W-:-:S04]  /*2c20*/  @UP1 UMOV UR62, UR5 ;  /* 0x00000005003e1c82 */ /* 0x000fc80008000000 */
[----:B------:R-:W-:-:S04]  /*2c30*/  @UP1 UMOV UR63, UR6 ;  /* 0x00000006003f1c82 */ /* 0x000fc80008000000 */
[----:B------:R-:W-:Y:S01]  /*2c40*/  @UP1 UMOV UR60, UR4 ;  /* 0x00000004003c1c82 */ /* 0x000fe20008000000 */
[----:B------:R-:W-:Y:S05]  /*2c50*/  BRA.U !UP0, `(.L_x_44) ;  /* 0x0000000108d47547 */ /* 0x000fea000b800000 */
[----:B------:R-:W2:Y:S01]  /*2c60*/  LDCU.128 UR12, c[0x0][0xb10] ;  /* 0x00016200ff0c77ac */ /* 0x000ea20008000c00 */
[----:B------:R-:W4:Y:S01]  /*2c70*/  LDCU UR21, c[0x0][0xb20] ;  /* 0x00016400ff1577ac */ /* 0x000f220008000800 */
[----:B------:R-:W3:Y:S01]  /*2c80*/  LDCU UR20, c[0x0][0xb0c] ;  /* 0x00016180ff1477ac */ /* 0x000ee20008000800 */
[----:B------:R-:W1:Y:S01]  /*2c90*/  LDCU.64 UR8, c[0x0][0xb28] ;  /* 0x00016500ff0877ac */ /* 0x000e620008000a00 */
[----:B------:R-:W-:Y:S02]  /*2ca0*/  UISETP.NE.AND UP3, UPT, UR39, 0x1, UPT ;  /* 0x000000012700788c */ /* 0x000fe4000bf65270 */
[----:B--2---:R-:W-:Y:S02]  /*2cb0*/  UIMAD.WIDE.U32 UR6, UR64, UR15, URZ ;  /* 0x0000000f400672a5 */ /* 0x004fe4000f8e00ff */
[----:B------:R-:W-:Y:S02]  /*2cc0*/  UIMAD.WIDE.U32 UR4, UR65, UR12, URZ ;  /* 0x0000000c410472a5 */ /* 0x000fe4000f8e00ff */
[----:B------:R-:W-:-:S02]  /*2cd0*/  UISETP.NE.AND UP0, UPT, UR14, 0x1, UPT ;  /* 0x000000010e00788c */ /* 0x000fc4000bf05270 */
[----:B------:R-:W-:Y:S01]  /*2ce0*/  UIMAD.WIDE.U32 UR18, UR62, UR15, URZ ;  /* 0x0000000f3e1272a5 */ /* 0x000fe2000f8e00ff */
[----:B------:R-:W-:Y:S02]  /*2cf0*/  UMOV UR6, UR7 ;  /* 0x0000000700067c82 */ /* 0x000fe40008000000 */
[----:B------:R-:W-:Y:S01]  /*2d00*/  UMOV UR4, UR5 ;  /* 0x0000000500047c82 */ /* 0x000fe20008000000 */
[----:B----4-:R-:W-:Y:S02]  /*2d10*/  USHF.R.U32.HI UR6, URZ, UR21, UR6 ;  /* 0x00000015ff067299 */ /* 0x010fe40008011606 */
[----:B---3--:R-:W-:Y:S02]  /*2d20*/  UISETP.NE.AND UP2, UPT, UR20, 0x1, UPT ;  /* 0x000000011400788c */ /* 0x008fe4000bf45270 */
[----:B------:R-:W-:Y:S02]  /*2d30*/  USHF.R.U32.HI UR4, URZ, UR13, UR4 ;  /* 0x0000000dff047299 */ /* 0x000fe40008011604 */
[----:B------:R-:W-:-:S02]  /*2d40*/  USEL UR5, UR64, UR6, !UP0 ;  /* 0x0000000640057287 */ /* 0x000fc4000c000000 */
[----:B------:R-:W-:Y:S02]  /*2d50*/  USEL UR6, UR65, UR4, !UP2 ;  /* 0x0000000441067287 */ /* 0x000fe4000d000000 */
[----:B-1----:R-:W-:Y:S01]  /*2d60*/  UIMAD.WIDE.U32 UR10, UR5, UR8, URZ ;  /* 0x00000008050a72a5 */ /* 0x002fe2000f8e00ff */
[----:B------:R-:W-:Y:S01]  /*2d70*/  UMOV UR4, UR19 ;  /* 0x0000001300047c82 */ /* 0x000fe20008000000 */
[----:B------:R-:W-:Y:S02]  /*2d80*/  UIMAD.WIDE.U32 UR16, UR63, UR12, URZ ;  /* 0x0000000c3f1072a5 */ /* 0x000fe4000f8e00ff */
[----:B------:R-:W-:-:S03]  /*2d90*/  UIMAD.WIDE.U32 UR18, UR6, UR8, URZ ;  /* 0x00000008061272a5 */ /* 0x000fc6000f8e00ff */
[----:B------:R-:W-:Y:S01]  /*2da0*/  UMOV UR10, UR11 ;  /* 0x0000000b000a7c82 */ /* 0x000fe20008000000 */
[----:B------:R-:W-:Y:S02]  /*2db0*/  USHF.R.U32.HI UR4, URZ, UR21, UR4 ;  /* 0x00000015ff047299 */ /* 0x000fe40008011604 */
[----:B------:R-:W-:Y:S01]  /*2dc0*/  @UP3 USHF.R.U32.HI UR5, URZ, UR9, UR10 ;  /* 0x00000009ff053299 */ /* 0x000fe2000801160a */
[----:B------:R-:W-:Y:S01]  /*2dd0*/  UMOV UR16, UR17 ;  /* 0x0000001100107c82 */ /* 0x000fe20008000000 */
[----:B------:R-:W-:Y:S01]  /*2de0*/  UMOV UR18, UR19 ;  /* 0x0000001300127c82 */ /* 0x000fe20008000000 */
[----:B------:R-:W-:Y:S02]  /*2df0*/  USHF.R.U32.HI UR13, URZ, UR13, UR16 ;  /* 0x0000000dff0d7299 */ /* 0x000fe40008011610 */
[----:B------:R-:W-:Y:S02]  /*2e00*/  USEL UR4, UR62, UR4, !UP0 ;  /* 0x000000043e047287 */ /* 0x000fe4000c000000 */
[----:B------:R-:W-:-:S02]  /*2e10*/  @UP3 USHF.R.U32.HI UR6, URZ, UR9, UR18 ;  /* 0x00000009ff063299 */ /* 0x000fc40008011612 */
[----:B------:R-:W-:Y:S02]  /*2e20*/  UIMAD UR7, UR39, UR5, URZ ;  /* 0x00000005270772a4 */ /* 0x000fe4000f8e02ff */
[----:B------:R-:W-:Y:S02]  /*2e30*/  USEL UR5, UR63, UR13, !UP2 ;  /* 0x0000000d3f057287 */ /* 0x000fe4000d000000 */
[----:B------:R-:W-:Y:S02]  /*2e40*/  UIMAD UR10, UR39, UR6, URZ ;  /* 0x00000006270a72a4 */ /* 0x000fe4000f8e02ff */
[----:B------:R-:W-:Y:S02]  /*2e50*/  UISETP.GE.AND UP0, UPT, UR4, UR7, UPT ;  /* 0x000000070400728c */ /* 0x000fe4000bf06270 */
[----:B------:R-:W-:Y:S02]  /*2e60*/  UIMAD.WIDE.U32 UR12, UR4, UR8, URZ ;  /* 0x00000008040c72a5 */ /* 0x000fe4000f8e00ff */
[----:B------:R-:W-:-:S02]  /*2e70*/  UISETP.GE.OR UP0, UPT, UR5, UR10, UP0 ;  /* 0x0000000a0500728c */ /* 0x000fc40008706670 */
        /* <DEDUP_REMOVED lines=19> */
.L_x_44:
[----:B------:R-:W2:Y:S02]  /*2fb0*/  LDCU UR4, c[0x0][0xb30] ;  /* 0x00016600ff0477ac */ /* 0x000ea40008000800 */
[----:B--2---:R-:W-:-:S09]  /*2fc0*/  UISETP.NE.AND UP0, UPT, UR4, 0x1, UPT ;  /* 0x000000010400788c */ /* 0x004fd2000bf05270 */
[----:B------:R-:W-:Y:S05]  /*2fd0*/  BRA.U UP0, `(.L_x_45) ;  /* 0x0000000100447547 */ /* 0x000fea000b800000 */
[----:B------:R-:W2:Y:S01]  /*2fe0*/  LDCU.128 UR8, c[0x0][0xb10] ;  /* 0x00016200ff0877ac */ /* 0x000ea20008000c00 */
[----:B------:R-:W4:Y:S01]  /*2ff0*/  LDCU UR12, c[0x0][0xb0c] ;  /* 0x00016180ff0c77ac */ /* 0x000f220008000800 */
[----:B------:R-:W1:Y:S01]  /*3000*/  LDCU UR13, c[0x0][0xb20] ;  /* 0x00016400ff0d77ac */ /* 0x000e620008000800 */
[----:B--2---:R-:W-:Y:S02]  /*3010*/  UIMAD.WIDE.U32 UR6, UR63, UR8, URZ ;  /* 0x000000083f0672a5 */ /* 0x004fe4000f8e00ff */
[----:B------:R-:W-:Y:S02]  /*3020*/  UIMAD.WIDE.U32 UR4, UR62, UR11, URZ ;  /* 0x0000000b3e0472a5 */ /* 0x000fe4000f8e00ff */
[----:B----4-:R-:W-:Y:S02]  /*3030*/  UISETP.NE.AND UP2, UPT, UR12, 0x1, UPT ;  /* 0x000000010c00788c */ /* 0x010fe4000bf45270 */
[----:B------:R-:W-:Y:S01]  /*3040*/  UISETP.NE.AND UP0, UPT, UR10, 0x1, UPT ;  /* 0x000000010a00788c */ /* 0x000fe2000bf05270 */
[----:B------:R-:W-:-:S02]  /*3050*/  UMOV UR6, UR7 ;  /* 0x0000000700067c82 */ /* 0x000fc40008000000 */
[----:B------:R-:W-:Y:S01]  /*3060*/  UMOV UR4, UR5 ;  /* 0x0000000500047c82 */ /* 0x000fe20008000000 */
[----:B------:R-:W-:Y:S02]  /*3070*/  USHF.R.U32.HI UR9, URZ, UR9, UR6 ;  /* 0x00000009ff097299 */ /* 0x000fe40008011606 */
[----:B-1----:R-:W-:Y:S02]  /*3080*/  USHF.R.U32.HI UR4, URZ, UR13, UR4 ;  /* 0x0000000dff047299 */ /* 0x002fe40008011604 */
[----:B------:R-:W-:Y:S02]  /*3090*/  USEL UR5, UR63, UR9, !UP2 ;  /* 0x000000093f057287 */ /* 0x000fe4000d000000 */
[----:B------:R-:W-:-:S04]  /*30a0*/  USEL UR4, UR62, UR4, !UP0 ;  /* 0x000000043e047287 */ /* 0x000fc8000c000000 */
[----:B------:R-:W-:Y:S02]  /*30b0*/  UIADD3 UR6, UPT, UPT, UR5, -UR4, URZ ;  /* 0x8000000405067290 */ /* 0x000fe4000fffe0ff */
[----:B------:R-:W-:Y:S02]  /*30c0*/  UIADD3 UR4, UPT, UPT, -UR5, UR4, URZ ;  /* 0x0000000405047290 */ /* 0x000fe4000fffe1ff */
[----:B------:R-:W-:Y:S02]  /*30d0*/  UIMAD UR62, UR6, UR10, UR62 ;  /* 0x0000000a063e72a4 */ /* 0x000fe4000f8e023e */
[----:B------:R-:W-:-:S12]  /*30e0*/  UIMAD UR63, UR4, UR12, UR63 ;  /* 0x0000000c043f72a4 */ /* 0x000fd8000f8e023f */
.L_x_45:
[----:B------:R-:W-:Y:S01]  /*30f0*/  VIADD R11, R11, 0x1 ;  /* 0x000000010b0b7836 */ /* 0x000fe20000000000 */
[----:B------:R-:W-:Y:S02]  /*3100*/  R2UR UR5, R59 ;  /* 0x000000003b0572ca */ /* 0x000fe400000e0000 */
[----:B------:R-:W-:Y:S02]  /*3110*/  R2UR UR4, R58 ;  /* 0x000000003a0472ca */ /* 0x000fe400000e0000 */
[C---:B------:R-:W-:Y:S02]  /*3120*/  ISETP.NE.AND P0, PT, R11.reuse, 0x2, PT ;  /* 0x000000020b00780c */ /* 0x040fe40003f05270 */
[----:B------:R-:W-:Y:S02]  /*3130*/  PLOP3.LUT P2, PT, PT, PT, PT, 0x80, 0x8 ;  /* 0x000000000008781c */ /* 0x000fe40003f4f070 */
[----:B-1----:R-:W-:Y:S02]  /*3140*/  SEL R0, RZ, 0x1, P0 ;  /* 0x00000001ff007807 */ /* 0x002fe40000000000 */
[----:B------:R-:W-:-:S02]  /*3150*/  SEL R11, R11, RZ, P0 ;  /* 0x000000ff0b0b7207 */ /* 0x000fc40000000000 */
[----:B------:R-:W-:Y:S01]  /*3160*/  LOP3.LUT R10, R10, R0, RZ, 0x3c, !PT ;  /* 0x000000000a0a7212 */ /* 0x000fe200078e3cff */
[----:B------:R-:W-:Y:S02]  /*3170*/  UIADD3 UR20, UPT, UPT, UR63, UR5, URZ ;  /* 0x000000053f147290 */ /* 0x000fe4000fffe0ff */
[----:B------:R-:W-:Y:S01]  /*3180*/  UIADD3 UR27, UPT, UPT, UR62, UR4, URZ ;  /* 0x000000043e1b7290 */ /* 0x000fe2000fffe0ff */
[----:B------:R-:W-:Y:S11]  /*3190*/  BRA.U UP1, `(.L_x_46) ;  /* 0xffffffe901d87547 */ /* 0x000ff6000b83ffff */
[----:B------:R-:W-:Y:S01]  /*31a0*/  UIADD3 UR22, UPT, UPT, UR22, 0x10, URZ ;  /* 0x0000001016167890 */ /* 0x000fe2000fffe0ff */
[----:B------:R-:W-:-:S03]  /*31b0*/  SHF.L.U32 R2, R12, 0x1f, RZ ;  /* 0x0000001f0c027819 */ /* 0x000fc600000006ff */
[----:B------:R-:W-:-:S09]  /*31c0*/  ULEA UR4, UR29, UR22, 0x3 ;  /* 0x000000161d047291 */ /* 0x000fd2000f8e18ff */
[----:B------:R-:W1:Y:S02]  /*31d0*/  SYNCS.PHASECHK.TRANS64.TRYWAIT P0, [UR4], R2 ;  /* 0x00000002ff0075a7 */ /* 0x000e640008001104 */
[----:B-1----:R-:W-:Y:S05]  /*31e0*/  @!P0 BRA `(.L_x_47) ;  /* 0x0000009c00808947 */ /* 0x002fea0003800000 */
.L_x_192:
[----:B------:R-:W-:-:S04]  /*31f0*/  UIADD3 UR4, UPT, UPT, UR29, 0x1, URZ ;  /* 0x000000011d047890 */ /* 0x000fc8000fffe0ff */
[----:B------:R-:W-:-:S04]  /*3200*/  UISETP.NE.AND UP0, UPT, UR4, 0x2, UPT ;  /* 0x000000020400788c */ /* 0x000fc8000bf05270 */
[----:B------:R-:W-:Y:S02]  /*3210*/  USEL UR5, URZ, 0x1, UP0 ;  /* 0x00000001ff057887 */ /* 0x000fe40008000000 */
[----:B------:R-:W-:-:S04]  /*3220*/  USEL UR4, UR4, URZ, UP0 ;  /* 0x000000ff04047287 */ /* 0x000fc80008000000 */
[----:B------:R-:W-:Y:S01]  /*3230*/  ULEA UR4, UR4, UR22, 0x3 ;  /* 0x0000001604047291 */ /* 0x000fe2000f8e18ff */
[----:B-1----:R-:W-:-:S04]  /*3240*/  LOP3.LUT R2, R12, UR5, RZ, 0x3c, !PT ;  /* 0x000000050c027c12 */ /* 0x002fc8000f8e3cff */
[----:B------:R-:W-:Y:S01]  /*3250*/  SHF.L.U32 R2, R2, 0x1f, RZ ;  /* 0x0000001f02027819 */ /* 0x000fe200000006ff */
[----:B------:R-:W-:-:S07]  /*3260*/  IMAD.U32 R0, RZ, RZ, UR4 ;  /* 0x00000004ff007e24 */ /* 0x000fce000f8e00ff */
.L_x_48:
[----:B-1----:R1:W2:Y:S02]  /*3270*/  SYNCS.PHASECHK.TRANS64.TRYWAIT P0, [R0+URZ], R2 ;  /* 0x00000002000075a7 */ /* 0x0022a400080011ff */
[----:B--2---:R-:W-:Y:S05]  /*3280*/  @!P0 NANOSLEEP.SYNCS 0x989680 ;  /* 0x009896800000895d */ /* 0x004fea0003900000 */
[----:B------:R-:W2:Y:S02]  /*3290*/  @!P0 SYNCS.PHASECHK.TRANS64 P0, [R0+URZ], R2 ;  /* 0x00000002000085a7 */ /* 0x000ea400080010ff */
[----:B--2---:R-:W-:Y:S05]  /*32a0*/  @P0 EXIT ;  /* 0x000000000000094d */ /* 0x004fea0003800000 */
[----:B------:R-:W-:Y:S05]  /*32b0*/  BRA `(.L_x_48) ;  /* 0xfffffffc00ec7947 */ /* 0x000fea000383ffff */
.L_x_22:
[----:B------:R-:W-:-:S13]  /*32c0*/  R2UR UR4, R60 ;  /* 0x000000003c0472ca */ /* 0x000fda00000e0000 */
[----:B------:R-:W-:-:S04]  /*32d0*/  UISETP.NE.AND UP0, UPT, UR4, URZ, UPT ;  /* 0x000000ff0400728c */ /* 0x000fc8000bf05270 */
[----:B------:R-:W-:-:S09]  /*32e0*/  UISETP.NE.OR UP0, UPT, UR22, 0x1, UP0 ;  /* 0x000000011600788c */ /* 0x000fd20008705670 */
[----:B------:R-:W-:Y:S05]  /*32f0*/  BRA.U UP0, `(.L_x_49) ;  /* 0x0000000500507547 */ /* 0x000fea000b800000 */
[----:B------:R-:W-:Y:S01]  /*3300*/  R2UR UR4, R60 ;  /* 0x000000003c0472ca */ /* 0x000fe200000e0000 */
[----:B------:R-:W-:Y:S01]  /*3310*/  IMAD.MOV.U32 R12, RZ, RZ, 0x1 ;  /* 0x00000001ff0c7424 */ /* 0x000fe200078e00ff */
[----:B------:R-:W-:Y:S02]  /*3320*/  ISETP.GE.U32.AND P2, PT, R5, 0x10, PT ;  /* 0x000000100500780c */ /* 0x000fe40003f46070 */
[----:B------:R-:W-:Y:S01]  /*3330*/  CS2R R6, SRZ ;  /* 0x0000000000067805 */ /* 0x000fe2000001ff00 */
[----:B------:R-:W-:Y:S01]  /*3340*/  IMAD.MOV.U32 R3, RZ, RZ, RZ ;  /* 0x000000ffff037224 */ /* 0x000fe200078e00ff */
[----:B------:R-:W-:Y:S01]  /*3350*/  UMOV UR6, 0x400 ;  /* 0x0000040000067882 */ /* 0x000fe20000000000 */
[----:B------:R-:W-:Y:S01]  /*3360*/  IMAD.MOV.U32 R4, RZ, RZ, RZ ;  /* 0x000000ffff047224 */ /* 0x000fe200078e00ff */
[----:B------:R-:W-:-:S05]  /*3370*/  UMOV UR5, URZ ;  /* 0x000000ff00057c82 */ /* 0x000fca0008000000 */
[----:B------:R-:W-:-:S12]  /*3380*/  ULEA UR6, UR4, UR6, 0x18 ;  /* 0x0000000604067291 */ /* 0x000fd8000f8ec0ff */
.L_x_53:
[----:B------:R-:W-:Y:S02]  /*3390*/  LEA R0, R3, UR6, 0x3 ;  /* 0x0000000603007c11 */ /* 0x000fe4000f8e18ff */
[----:B------:R-:W-:-:S03]  /*33a0*/  SHF.L.U32 R8, R4, 0x1f, RZ ;  /* 0x0000001f04087819 */ /* 0x000fc600000006ff */
[----:B------:R-:W-:Y:S01]  /*33b0*/  VIADD R9, R0, 0xe0 ;  /* 0x000000e000097836 */ /* 0x000fe20000000000 */
[----:B------:R-:W1:Y:S02]  /*33c0*/  SYNCS.PHASECHK.TRANS64.TRYWAIT P0, [R0+URZ+0xd0], R8 ;  /* 0x0000d008000075a7 */ /* 0x000e6400080011ff */
[----:B-1----:R-:W-:Y:S05]  /*33d0*/  @!P0 BRA `(.L_x_50) ;  /* 0x0000009c001c8947 */ /* 0x002fea0003800000 */
.L_x_193:
[----:B------:R-:W-:Y:S01]  /*33e0*/  ULEA UR4, UR5, UR6, 0x3 ;  /* 0x0000000605047291 */ /* 0x000fe2000f8e18ff */
[----:B-1----:R-:W-:Y:S01]  /*33f0*/  PRMT R0, RZ, 0x654, R9 ;  /* 0x00000654ff007816 */ /* 0x002fe20000000009 */
[----:B------:R-:W-:Y:S01]  /*3400*/  @!P2 IMAD.MOV.U32 R8, RZ, RZ, 0x10 ;  /* 0x00000010ff08a424 */ /* 0x000fe200078e00ff */
[----:B------:R-:W-:Y:S01]  /*3410*/  SHF.L.U32 R9, R12, 0x1f, RZ ;  /* 0x0000001f0c097819 */ /* 0x000fe200000006ff */
[----:B------:R-:W-:Y:S01]  /*3420*/  UIADD3 UR7, UPT, UPT, UR4, 0x70, URZ ;  /* 0x0000007004077890 */ /* 0x000fe2000fffe0ff */
[----:B------:R1:W-:Y:S05]  /*3430*/  SYNCS.ARRIVE.TRANS64.RED.A1T0 RZ, [R0+URZ], RZ ;  /* 0x000000ff00ff79a7 */ /* 0x0003ea00081004ff */
[----:B------:R-:W-:Y:S01]  /*3440*/  IMAD.U32 R10, RZ, RZ, UR7 ;  /* 0x00000007ff0a7e24 */ /* 0x000fe2000f8e00ff */
[----:B------:R-:W2:Y:S04]  /*3450*/  SYNCS.PHASECHK.TRANS64.TRYWAIT P0, [UR4+0x80], R9 ;  /* 0x00008009ff0075a7 */ /* 0x000ea80008001104 */
[----:B------:R-:W-:Y:S01]  /*3460*/  PRMT R10, R5, 0x654, R10 ;  /* 0x00000654050a7816 */ /* 0x000fe2000000000a */
[----:B-12---:R-:W-:Y:S06]  /*3470*/  @!P0 BRA `(.L_x_51) ;  /* 0x0000009c00088947 */ /* 0x006fec0003800000 */
.L_x_195:
[----:B------:R-:W-:Y:S01]  /*3480*/  ULEA UR8, UR5, UR6, 0x4 ;  /* 0x0000000605087291 */ /* 0x000fe2000f8e20ff */
[----:B------:R-:W-:Y:S01]  /*3490*/  SEL R2, R10, R2, !P2 ;  /* 0x000000020a027207 */ /* 0x000fe20005000000 */
[----:B------:R-:W-:Y:S01]  /*34a0*/  UIADD3 UR9, UPT, UPT, UR4, 0x70, URZ ;  /* 0x0000007004097890 */ /* 0x000fe2000fffe0ff */
[----:B-1----:R-:W-:Y:S01]  /*34b0*/  LEA R0, R7, UR6, 0x3 ;  /* 0x0000000607007c11 */ /* 0x002fe2000f8e18ff */
[----:B------:R-:W-:Y:S01]  /*34c0*/  UIADD3 UR8, UPT, UPT, UR8, 0x100, URZ ;  /* 0x0000010008087890 */ /* 0x000fe2000fffe0ff */
[----:B------:R1:W-:Y:S01]  /*34d0*/  @!P2 SYNCS.ARRIVE.TRANS64.RED RZ, [R2+URZ], R8 ;  /* 0x0000000802ffa9a7 */ /* 0x0003e200080004ff */
[----:B------:R-:W-:Y:S01]  /*34e0*/  UIADD3 UR4, UPT, UPT, UR5, 0x1, URZ ;  /* 0x0000000105047890 */ /* 0x000fe2000fffe0ff */
[----:B------:R-:W-:-:S03]  /*34f0*/  VIADD R3, R3, 0x1 ;  /* 0x0000000103037836 */ /* 0x000fc60000000000 */
[----:B------:R-:W-:Y:S02]  /*3500*/  UISETP.NE.AND UP0, UPT, UR4, 0x2, UPT ;  /* 0x000000020400788c */ /* 0x000fe4000bf05270 */
[----:B------:R-:W-:Y:S01]  /*3510*/  ISETP.NE.AND P0, PT, R3, 0x2, PT ;  /* 0x000000020300780c */ /* 0x000fe20003f05270 */
[----:B------:R-:W-:Y:S06]  /*3520*/  UGETNEXTWORKID.BROADCAST [UR8], [UR9] ;  /* 0x00000000080073ca */ /* 0x000fec0008000100 */
[----:B------:R-:W-:Y:S02]  /*3530*/  USEL UR7, URZ, 0x1, UP0 ;  /* 0x00000001ff077887 */ /* 0x000fe40008000000 */
[----:B------:R-:W-:-:S04]  /*3540*/  USEL UR5, UR4, URZ, UP0 ;  /* 0x000000ff04057287 */ /* 0x000fc80008000000 */
[----:B------:R-:W-:Y:S02]  /*3550*/  LOP3.LUT R12, R12, UR7, RZ, 0x3c, !PT ;  /* 0x000000070c0c7c12 */ /* 0x000fe4000f8e3cff */
[----:B-1----:R-:W-:-:S04]  /*3560*/  SHF.L.U32 R8, R6, 0x1f, RZ ;  /* 0x0000001f06087819 */ /* 0x002fc800000006ff */
[----:B------:R-:W1:Y:S02]  /*3570*/  SYNCS.PHASECHK.TRANS64.TRYWAIT P1, [R0+URZ+0x70], R8 ;  /* 0x00007008000075a7 */ /* 0x000e6400080211ff */
[----:B-1----:R-:W-:Y:S05]  /*3580*/  @!P1 BRA `(.L_x_52) ;  /* 0x0000009800dc9947 */ /* 0x002fea0003800000 */
.L_x_196:
[----:B-1----:R-:W-:Y:S01]  /*3590*/  LEA R8, R7, UR6, 0x4 ;  /* 0x0000000607087c11 */ /* 0x002fe2000f8e20ff */
[----:B------:R-:W-:Y:S01]  /*35a0*/  VIADD R0, R0, 0x80 ;  /* 0x0000008000007836 */ /* 0x000fe20000000000 */
[----:B------:R-:W-:Y:S01]  /*35b0*/  SEL R3, R3, RZ, P0 ;  /* 0x000000ff03037207 */ /* 0x000fe20000000000 */
[----:B------:R-:W-:-:S03]  /*35c0*/  VIADD R7, R7, 0x1 ;  /* 0x0000000107077836 */ /* 0x000fc60000000000 */
[----:B------:R-:W1:Y:S01]  /*35d0*/  LDS.128 R8, [R8+0x100] ;  /* 0x0001000008087984 */ /* 0x000e620000000c00 */
[----:B------:R-:W-:Y:S02]  /*35e0*/  PRMT R0, RZ, 0x654, R0 ;  /* 0x00000654ff007816 */ /* 0x000fe40000000000 */
[C---:B------:R-:W-:Y:S01]  /*35f0*/  ISETP.NE.AND P1, PT, R7.reuse, 0x2, PT ;  /* 0x000000020700780c */ /* 0x040fe20003f25270 */
[----:B------:R-:W-:Y:S01]  /*3600*/  @!PT LDS RZ, [RZ] ;  /* 0x00000000fffff984 */ /* 0x000fe20000000800 */
[----:B------:R-:W-:Y:S01]  /*3610*/  @!PT LDS RZ, [RZ] ;  /* 0x00000000fffff984 */ /* 0x000fe20000000800 */
[----:B------:R-:W-:Y:S01]  /*3620*/  @!PT LDS RZ, [RZ] ;  /* 0x00000000fffff984 */ /* 0x000fe20000000800 */
[----:B------:R-:W-:Y:S01]  /*3630*/  @!PT LDS RZ, [RZ] ;  /* 0x00000000fffff984 */ /* 0x000fe20000000800 */
[----:B------:R2:W-:Y:S06]  /*3640*/  MEMBAR.ALL.CTA ;  /* 0x0000000000007992 */ /* 0x0005ec0000008000 */
[----:B--2---:R-:W2:Y:S01]  /*3650*/  FENCE.VIEW.ASYNC.S ;  /* 0x00000000000073c6 */ /* 0x004ea20000000000 */
[----:B------:R-:W-:Y:S01]  /*3660*/  SEL R7, R7, RZ, P1 ;  /* 0x000000ff07077207 */ /* 0x000fe20000800000 */
[----:B--2---:R2:W-:Y:S01]  /*3670*/  SYNCS.ARRIVE.TRANS64.RED.A1T0 RZ, [R0+URZ], RZ ;  /* 0x000000ff00ff79a7 */ /* 0x0045e200081004ff */
[----:B-1----:R-:W-:-:S02]  /*3680*/  LOP3.LUT P3, RZ, R10, 0x1, RZ, 0xc0, !PT ;  /* 0x000000010aff7812 */ /* 0x002fc4000786c0ff */
[----:B------:R-:W-:-:S04]  /*3690*/  SEL R8, RZ, 0x1, P1 ;  /* 0x00000001ff087807 */ /* 0x000fc80000800000 */
[----:B------:R-:W-:Y:S02]  /*36a0*/  LOP3.LUT R6, R6, R8, RZ, 0x3c, !PT ;  /* 0x0000000806067212 */ /* 0x000fe400078e3cff */
[----:B--2---:R-:W-:-:S04]  /*36b0*/  SEL R0, RZ, 0x1, P0 ;  /* 0x00000001ff007807 */ /* 0x004fc80000000000 */
[----:B------:R-:W-:Y:S01]  /*36c0*/  LOP3.LUT R4, R4, R0, RZ, 0x3c, !PT ;  /* 0x0000000004047212 */ /* 0x000fe200078e3cff */
[----:B------:R-:W-:Y:S06]  /*36d0*/  @P3 BRA `(.L_x_53) ;  /* 0xfffffffc002c3947 */ /* 0x000fec000383ffff */
[----:B------:R-:W-:Y:S01]  /*36e0*/  ULEA UR4, UR5, UR6, 0x3 ;  /* 0x0000000605047291 */ /* 0x000fe2000f8e18ff */
[----:B------:R-:W-:-:S08]  /*36f0*/  SHF.L.U32 R2, R12, 0x1f, RZ ;  /* 0x0000001f0c027819 */ /* 0x000fd000000006ff */
[----:B------:R-:W1:Y:S02]  /*3700*/  SYNCS.PHASECHK.TRANS64 P0, [UR4+0x80], R2 ;  /* 0x00008002ff0075a7 */ /* 0x000e640008001004 */
[----:B-1----:R-:W-:Y:S05]  /*3710*/  @P0 BRA `(.L_x_54) ;  /* 0x0000000000080947 */ /* 0x002fea0003800000 */
[----:B------:R-:W1:Y:S02]  /*3720*/  SYNCS.PHASECHK.TRANS64.TRYWAIT P0, [UR4+0x80], R2 ;  /* 0x00008002ff0075a7 */ /* 0x000e640008001104 */
[----:B-1----:R-:W-:Y:S05]  /*3730*/  @!P0 BRA `(.L_x_55) ;  /* 0x0000009800848947 */ /* 0x002fea0003800000 */
.L_x_54:
[----:B------:R-:W-:-:S04]  /*3740*/  UIADD3 UR7, UPT, UPT, UR5, 0x1, URZ ;  /* 0x0000000105077890 */ /* 0x000fc8000fffe0ff */
[----:B------:R-:W-:-:S04]  /*3750*/  UISETP.NE.AND UP0, UPT, UR7, 0x2, UPT ;  /* 0x000000020700788c */ /* 0x000fc8000bf05270 */
[----:B------:R-:W-:Y:S02]  /*3760*/  USEL UR8, URZ, 0x1, UP0 ;  /* 0x00000001ff087887 */ /* 0x000fe40008000000 */
[----:B------:R-:W-:-:S04]  /*3770*/  USEL UR7, UR7, URZ, UP0 ;  /* 0x000000ff07077287 */ /* 0x000fc80008000000 */
[----:B------:R-:W-:Y:S01]  /*3780*/  ULEA UR7, UR7, UR6, 0x3 ;  /* 0x0000000607077291 */ /* 0x000fe2000f8e18ff */
[----:B-1----:R-:W-:-:S04]  /*3790*/  LOP3.LUT R2, R12, UR8, RZ, 0x3c, !PT ;  /* 0x000000080c027c12 */ /* 0x002fc8000f8e3cff */
[----:B------:R-:W-:-:S04]  /*37a0*/  SHF.L.U32 R0, R2, 0x1f, RZ ;  /* 0x0000001f02007819 */ /* 0x000fc800000006ff */
[----:B------:R-:W1:Y:S02]  /*37b0*/  SYNCS.PHASECHK.TRANS64 P0, [UR7+0x80], R0 ;  /* 0x00008000ff0075a7 */ /* 0x000e640008001007 */
[----:B-1----:R-:W-:Y:S05]  /*37c0*/  @P0 EXIT ;  /* 0x000000000000094d */ /* 0x002fea0003800000 */
[----:B------:R-:W-:Y:S02]  /*37d0*/  SHF.L.U32 R2, R2, 0x1f, RZ ;  /* 0x0000001f02027819 */ /* 0x000fe400000006ff */
[----:B------:R-:W-:-:S07]  /*37e0*/  MOV R0, UR7 ;  /* 0x0000000700007c02 */ /* 0x000fce0008000f00 */
.L_x_56:
[----:B-1----:R1:W2:Y:S02]  /*37f0*/  SYNCS.PHASECHK.TRANS64.TRYWAIT P0, [R0+URZ+0x80], R2 ;  /* 0x00008002000075a7 */ /* 0x0022a400080011ff */
[----:B--2---:R-:W-:Y:S05]  /*3800*/  @!P0 NANOSLEEP.SYNCS 0x989680 ;  /* 0x009896800000895d */ /* 0x004fea0003900000 */
[----:B------:R-:W2:Y:S02]  /*3810*/  @!P0 SYNCS.PHASECHK.TRANS64 P0, [R0+URZ+0x80], R2 ;  /* 0x00008002000085a7 */ /* 0x000ea400080010ff */
[----:B--2---:R-:W-:Y:S05]  /*3820*/  @P0 EXIT ;  /* 0x000000000000094d */ /* 0x004fea0003800000 */
[----:B------:R-:W-:Y:S05]  /*3830*/  BRA `(.L_x_56) ;  /* 0xfffffffc00ec7947 */ /* 0x000fea000383ffff */
.L_x_49:
[----:B------:R-:W-:Y:S05]  /*3840*/  BRA.U UP4, `(.L_x_57) ;  /* 0x0000001904507547 */ /* 0x000fea000b800000 */
[----:B------:R-:W-:Y:S01]  /*3850*/  R2UR UR7, R60 ;  /* 0x000000003c0772ca */ /* 0x000fe200000e0000 */
[----:B------:R-:W-:Y:S01]  /*3860*/  UMOV UR4, 0x40 ;  /* 0x0000004000047882 */ /* 0x000fe20000000000 */
[----:B------:R-:W-:Y:S01]  /*3870*/  NOP ;  /* 0x0000000000007918 */ /* 0x000fe20000000000 */
[----:B------:R-:W-:-:S10]  /*3880*/  UMOV UR6, 0x400 ;  /* 0x0000040000067882 */ /* 0x000fd40000000000 */
[----:B------:R-:W-:Y:S02]  /*3890*/  ULEA UR5, UR7, UR4, 0x18 ;  /* 0x0000000407057291 */ /* 0x000fe4000f8ec0ff */
[----:B------:R-:W-:-:S07]  /*38a0*/  ULEA UR6, UR7, UR6, 0x18 ;  /* 0x0000000607067291 */ /* 0x000fce000f8ec0ff */
[----:B------:R-:W1:Y:S02]  /*38b0*/  LDS.U8 R5, [UR5+0x1c] ;  /* 0x00001c05ff057984 */ /* 0x000e640008000000 */
[----:B-1----:R-:W-:-:S13]  /*38c0*/  ISETP.NE.AND P0, PT, R5, RZ, PT ;  /* 0x000000ff0500720c */ /* 0x002fda0003f05270 */
[----:B------:R-:W-:Y:S05]  /*38d0*/  @P0 BRA `(.L_x_58) ;  /* 0x0000000400180947 */ /* 0x000fea0003800000 */
[----:B------:R-:W-:Y:S01]  /*38e0*/  R2UR UR4, R2 ;  /* 0x00000000020472ca */ /* 0x000fe200000e0000 */
[----:B------:R-:W-:-:S12]  /*38f0*/  UIADD3 UR7, UPT, UPT, UR5, 0x8, URZ ;  /* 0x0000000805077890 */ /* 0x000fd8000fffe0ff */
[----:B------:R-:W-:-:S09]  /*3900*/  UISETP.NE.U32.AND UP1, UPT, UR4, 0x1, UPT ;  /* 0x000000010400788c */ /* 0x000fd2000bf25070 */
[----:B------:R-:W-:Y:S05]  /*3910*/  BRA.U !UP1, `(.L_x_59) ;  /* 0x0000000109a47547 */ /* 0x000fea000b800000 */
[----:B------:R-:W-:Y:S01]  /*3920*/  ELECT P0, URZ, PT ;  /* 0x0000000000ff782f */ /* 0x000fe20003800000 */
[----:B------:R-:W-:-:S12]  /*3930*/  BSSY B0, `(.L_x_59) ;  /* 0x0000027000007945 */ /* 0x000fd80003800000 */
[----:B------:R-:W-:Y:S05]  /*3940*/  @!P0 BRA `(.L_x_60) ;  /* 0x0000000000948947 */ /* 0x000fea0003800000 */
[----:B------:R-:W-:-:S05]  /*3950*/  UMOV UR4, 0x10 ;  /* 0x0000001000047882 */ /* 0x000fca0000000000 */
[----:B------:R-:W-:Y:S04]  /*3960*/  DEPBAR.LE SB1, 0x36 ;  /* 0x00009d800000791a */ /* 0x000fe80000000000 */
[----:B------:R-:W1:Y:S02]  /*3970*/  UTCATOMSWS.2CTA.FIND_AND_SET.ALIGN UP0, UR4, UR4 ;  /* 0x00000004000475e3 */ /* 0x000e640008200800 */
[----:B-1----:R-:W-:Y:S01]  /*3980*/  MOV R12, UR4 ;  /* 0x00000004000c7c02 */ /* 0x002fe20008000f00 */
[----:B------:R-:W-:Y:S06]  /*3990*/  BRA.U UP0, `(.L_x_61) ;  /* 0x0000000100187547 */ /* 0x000fec000b800000 */
.L_x_62:
[----:B------:R-:W-:Y:S05]  /*39a0*/  NANOSLEEP 0x64 ;  /* 0x000000640000795d */ /* 0x000fea0003800000 */
[----:B------:R-:W-:-:S05]  /*39b0*/  UMOV UR4, 0x10 ;  /* 0x0000001000047882 */ /* 0x000fca0000000000 */
[----:B------:R-:W-:Y:S04]  /*39c0*/  DEPBAR.LE SB1, 0x36 ;  /* 0x00009d800000791a */ /* 0x000fe80000000000 */
[----:B------:R-:W1:Y:S02]  /*39d0*/  UTCATOMSWS.2CTA.FIND_AND_SET.ALIGN UP0, UR4, UR4 ;  /* 0x00000004000475e3 */ /* 0x000e640008200800 */
[----:B-1----:R-:W-:Y:S01]  /*39e0*/  MOV R12, UR4 ;  /* 0x00000004000c7c02 */ /* 0x002fe20008000f00 */
[----:B------:R-:W-:Y:S05]  /*39f0*/  BRA.U !UP0, `(.L_x_62) ;  /* 0xfffffffd08e87547 */ /* 0x000fea000b83ffff */
.L_x_61:
[----:B------:R-:W1:Y:S01]  /*3a00*/  LDS R8, [UR5+0x10] ;  /* 0x00001005ff087984 */ /* 0x000e620008000800 */
[----:B------:R-:W-:Y:S01]  /*3a10*/  R2UR UR4, R0 ;  /* 0x00000000000472ca */ /* 0x000fe200000e0000 */
[----:B------:R-:W-:-:S04]  /*3a20*/  IMAD.U32 R5, RZ, RZ, UR6 ;  /* 0x00000006ff057e24 */ /* 0x000fc8000f8e00ff */
[----:B------:R-:W-:-:S08]  /*3a30*/  VIADD R5, R5, 0x120 ;  /* 0x0000012005057836 */ /* 0x000fd00000000000 */
[----:B------:R-:W-:Y:S02]  /*3a40*/  MOV R6, UR4 ;  /* 0x0000000400067c02 */ /* 0x000fe40008000f00 */
[----:B-1----:R-:W-:-:S04]  /*3a50*/  SHF.L.U32 R8, R8, 0x1f, RZ ;  /* 0x0000001f08087819 */ /* 0x002fc800000006ff */
[----:B------:R-:W1:Y:S02]  /*3a60*/  SYNCS.PHASECHK.TRANS64.TRYWAIT P0, [UR5+0x8], R8 ;  /* 0x00000808ff0075a7 */ /* 0x000e640008001105 */
[----:B-1----:R-:W-:Y:S05]  /*3a70*/  @P0 BRA `(.L_x_63) ;  /* 0x0000000000080947 */ /* 0x002fea0003800000 */
[----:B------:R-:W1:Y:S02]  /*3a80*/  SYNCS.PHASECHK.TRANS64.TRYWAIT P0, [UR5+0x8], R8 ;  /* 0x00000808ff0075a7 */ /* 0x000e640008001105 */
[----:B-1----:R-:W-:Y:S05]  /*3a90*/  @!P0 BRA `(.L_x_64) ;  /* 0x0000009400c48947 */ /* 0x002fea0003800000 */
.L_x_63:
[----:B------:R-:W-:Y:S01]  /*3aa0*/  R2UR UR4, R0 ;  /* 0x00000000000472ca */ /* 0x000fe200000e0000 */
[----:B------:R-:W-:Y:S01]  /*3ab0*/  IMAD.MOV.U32 R10, RZ, RZ, 0xffff ;  /* 0x0000ffffff0a7424 */ /* 0x000fe200078e00ff */
[----:B------:R-:W-:Y:S01]  /*3ac0*/  PRMT R6, R6, 0x654, R5 ;  /* 0x0000065406067816 */ /* 0x000fe20000000005 */
[----:B------:R-:W-:Y:S02]  /*3ad0*/  HFMA2 R5, -RZ, RZ, 0, 5.9604644775390625e-08 ;  /* 0x00000001ff057431 */ /* 0x000fe400000001ff */
[----:B-1----:R-:W-:Y:S02]  /*3ae0*/  IMAD.MOV.U32 R8, RZ, RZ, 0x4 ;  /* 0x00000004ff087424 */ /* 0x002fe400078e00ff */
[----:B------:R-:W-:Y:S01]  /*3af0*/  IMAD.SHL.U32 R11, R12, 0x20, RZ ;  /* 0x000000200c0b7824 */ /* 0x000fe200078e00ff */
[----:B------:R-:W-:-:S05]  /*3b00*/  SHF.L.U32 R10, R10, R12, RZ ;  /* 0x0000000c0a0a7219 */ /* 0x000fca00000006ff */
[----:B------:R-:W-:Y:S01]  /*3b10*/  UPRMT UR4, UR4, 0x654, UR7 ;  /* 0x0000065404047896 */ /* 0x000fe20008000007 */
[----:B------:R-:W-:-:S05]  /*3b20*/  SHF.L.U32 R9, R5, R12, RZ ;  /* 0x0000000c05097219 */ /* 0x000fca00000006ff */
[----:B------:R-:W-:-:S03]  /*3b30*/  MOV R7, UR4 ;  /* 0x0000000400077c02 */ /* 0x000fc60008000f00 */
[----:B------:R1:W-:Y:S01]  /*3b40*/  SYNCS.ARRIVE.TRANS64.RED RZ, [UR4], R8 ;  /* 0x00000008ffff79a7 */ /* 0x0003e20008000404 */
[----:B------:R1:W-:Y:S04]  /*3b50*/  STS [UR6+0x120], R11 ;  /* 0x0001200bff007988 */ /* 0x0003e80008000806 */
[----:B------:R1:W-:Y:S04]  /*3b60*/  STAS [R6.64], R12 ;  /* 0x0000000c06007dbd */ /* 0x0003e8000c0008ff */
[----:B------:R1:W-:Y:S04]  /*3b70*/  ATOMS.OR RZ, [UR5+0x14], R10 ;  /* 0x0000140affff798c */ /* 0x0003e8000b000005 */
[----:B------:R1:W-:Y:S04]  /*3b80*/  ATOMS.OR RZ, [UR5+0x18], R9 ;  /* 0x00001809ffff798c */ /* 0x0003e8000b000005 */
[----:B------:R1:W-:Y:S02]  /*3b90*/  ATOMS.XOR RZ, [UR5+0x10], R5 ;  /* 0x00001005ffff798c */ /* 0x0003e4000b800005 */
.L_x_60:
[----:B------:R-:W-:Y:S05]  /*3ba0*/  BSYNC B0 ;  /* 0x0000000000007941 */ /* 0x000fea0003800000 */
.L_x_59:
[----:B------:R-:W-:Y:S05]  /*3bb0*/  BRA.U UP1, `(.L_x_65) ;  /* 0x0000000101707547 */ /* 0x000fea000b800000 */
[----:B------:R-:W-:-:S03]  /*3bc0*/  UMOV UR4, 0xffffffff ;  /* 0xffffffff00047882 */ /* 0x000fc60000000000 */
[----:B------:R-:W-:Y:S05]  /*3bd0*/  BRA.DIV UR4, `(.L_x_66) ;  /* 0x00000096048c7947 */ /* 0x000fea000b800000 */
[----:B------:R-:W-:-:S13]  /*3be0*/  ELECT P0, URZ, PT ;  /* 0x0000000000ff782f */ /* 0x000fda0003800000 */
.L_x_200:
[----:B------:R-:W-:Y:S05]  /*3bf0*/  @!P0 BRA `(.L_x_65) ;  /* 0x0000000000608947 */ /* 0x000fea0003800000 */
[----:B-1----:R-:W1:Y:S02]  /*3c00*/  LDS R6, [UR5+0x10] ;  /* 0x00001005ff067984 */ /* 0x002e640008000800 */
[----:B-1----:R-:W-:-:S04]  /*3c10*/  SHF.L.U32 R6, R6, 0x1f, RZ ;  /* 0x0000001f06067819 */ /* 0x002fc800000006ff */
[----:B------:R-:W1:Y:S02]  /*3c20*/  SYNCS.PHASECHK.TRANS64.TRYWAIT P0, [UR5+0x8], R6 ;  /* 0x00000806ff0075a7 */ /* 0x000e640008001105 */
[----:B-1----:R-:W-:Y:S05]  /*3c30*/  @P0 BRA `(.L_x_67) ;  /* 0x0000000000080947 */ /* 0x002fea0003800000 */
[----:B------:R-:W1:Y:S02]  /*3c40*/  SYNCS.PHASECHK.TRANS64.TRYWAIT P0, [UR5+0x8], R6 ;  /* 0x00000806ff0075a7 */ /* 0x000e640008001105 */
[----:B-1----:R-:W-:Y:S05]  /*3c50*/  @!P0 BRA `(.L_x_68) ;  /* 0x0000009400908947 */ /* 0x002fea0003800000 */
.L_x_67:
[----:B------:R-:W2:Y:S01]  /*3c60*/  LDS R8, [UR6+0x120] ;  /* 0x00012006ff087984 */ /* 0x000ea20008000800 */
[----:B------:R-:W-:Y:S01]  /*3c70*/  R2UR UR4, R0 ;  /* 0x00000000000472ca */ /* 0x000fe200000e0000 */
[----:B-1----:R-:W-:Y:S02]  /*3c80*/  IMAD.MOV.U32 R6, RZ, RZ, 0xffff ;  /* 0x0000ffffff067424 */ /* 0x002fe400078e00ff */
[----:B------:R-:W-:-:S10]  /*3c90*/  IMAD.MOV.U32 R5, RZ, RZ, 0x1 ;  /* 0x00000001ff057424 */ /* 0x000fd400078e00ff */
[----:B------:R-:W-:Y:S01]  /*3ca0*/  UPRMT UR4, UR4, 0x654, UR7 ;  /* 0x0000065404047896 */ /* 0x000fe20008000007 */
[----:B--2---:R-:W-:Y:S01]  /*3cb0*/  IMAD.SHL.U32 R7, R8, 0x20, RZ ;  /* 0x0000002008077824 */ /* 0x004fe200078e00ff */
[-C--:B------:R-:W-:Y:S02]  /*3cc0*/  SHF.L.U32 R6, R6, R8.reuse, RZ ;  /* 0x0000000806067219 */ /* 0x080fe400000006ff */
[----:B------:R-:W-:Y:S02]  /*3cd0*/  SHF.L.U32 R8, R5, R8, RZ ;  /* 0x0000000805087219 */ /* 0x000fe400000006ff */
[----:B------:R2:W-:Y:S04]  /*3ce0*/  STS [UR6+0x120], R7 ;  /* 0x00012007ff007988 */ /* 0x0005e80008000806 */
[----:B------:R2:W-:Y:S04]  /*3cf0*/  ATOMS.OR RZ, [UR5+0x14], R6 ;  /* 0x00001406ffff798c */ /* 0x0005e8000b000005 */
[----:B------:R2:W-:Y:S01]  /*3d00*/  ATOMS.OR RZ, [UR5+0x18], R8 ;  /* 0x00001808ffff798c */ /* 0x0005e2000b000005 */
[----:B------:R-:W-:Y:S03]  /*3d10*/  SYNCS.ARRIVE.TRANS64.RED.A1T0 RZ, [UR4], RZ ;  /* 0x000000ffffff79a7 */ /* 0x000fe60008100404 */
[----:B------:R2:W-:Y:S01]  /*3d20*/  ATOMS.XOR RZ, [UR5+0x10], R5 ;  /* 0x00001005ffff798c */ /* 0x0005e2000b800005 */
[----:B------:R-:W-:Y:S05]  /*3d30*/  BRA `(.L_x_65) ;  /* 0x0000000000107947 */ /* 0x000fea0003800000 */
.L_x_58:
[----:B------:R-:W-:Y:S02]  /*3d40*/  MOV R5, 0xffffffff ;  /* 0xffffffff00057802 */ /* 0x000fe40000000f00 */
[----:B------:R-:W-:-:S03]  /*3d50*/  MOV R6, 0x3d80 ;  /* 0x00003d8000067802 */ /* 0x000fc60000000f00 */
[----:B------:R1:W-:Y:S04]  /*3d60*/  STS [UR6+0x120], R5 ;  /* 0x00012005ff007988 */ /* 0x0003e80008000806 */
[----:B-1---5:R-:W-:Y:S05]  /*3d70*/  CALL.REL.NOINC `($__internal_1_$__cuda_sm10x_tcgen05_guardrail_trap_phase_invalid_during_alloc) ;  /* 0x000000a000147944 */ /* 0x022fea0003c00000 */
.L_x_65:
[----:B------:R-:W-:Y:S05]  /*3d80*/  WARPSYNC.ALL ;  /* 0x0000000000007948 */ /* 0x000fea0003800000 */
[----:B------:R-:W3:Y:S01]  /*3d90*/  S2UR UR4, SR_CgaCtaId ;  /* 0x00000000000479c3 */ /* 0x000ee20000008800 */
[----:B------:R-:W-:Y:S01]  /*3da0*/  UMOV UR62, 0x400 ;  /* 0x00000400003e7882 */ /* 0x000fe20000000000 */
[----:B------:R-:W4:Y:S01]  /*3db0*/  LDCU UR7, c[0x0][0x38c] ;  /* 0x00007180ff0777ac */ /* 0x000f220008000800 */
[----:B------:R-:W-:Y:S01]  /*3dc0*/  LOP3.LUT R3, R3, 0xffff, RZ, 0xc0, !PT ;  /* 0x0000ffff03037812 */ /* 0x000fe200078ec0ff */
[----:B-1----:R-:W-:Y:S01]  /*3dd0*/  IMAD.MOV.U32 R11, RZ, RZ, 0x1 ;  /* 0x00000001ff0b7424 */ /* 0x002fe200078e00ff */
[----:B------:R-:W-:Y:S01]  /*3de0*/  R2UR UR5, R2 ;  /* 0x00000000020572ca */ /* 0x000fe200000e0000 */
[----:B------:R-:W-:Y:S01]  /*3df0*/  IMAD.MOV.U32 R10, RZ, RZ, RZ ;  /* 0x000000ffff0a7224 */ /* 0x000fe200078e00ff */
[----:B------:R-:W-:-:S02]  /*3e00*/  LOP3.LUT R4, R4, 0xffff, RZ, 0xc0, !PT ;  /* 0x0000ffff04047812 */ /* 0x000fc400078ec0ff */
[----:B--2---:R-:W-:Y:S01]  /*3e10*/  CS2R R8, SRZ ;  /* 0x0000000000087805 */ /* 0x004fe2000001ff00 */
[----:B------:R-:W-:Y:S01]  /*3e20*/  UMOV UR9, URZ ;  /* 0x000000ff00097c82 */ /* 0x000fe20008000000 */
[----:B------:R-:W-:Y:S01]  /*3e30*/  UMOV UR60, URZ ;  /* 0x000000ff003c7c82 */ /* 0x000fe20008000000 */
[----:B------:R-:W-:Y:S01]  /*3e40*/  R2UR UR65, R4 ;  /* 0x00000000044172ca */ /* 0x000fe200000e0000 */
[----:B------:R-:W-:Y:S01]  /*3e50*/  UMOV UR76, 0x0 ;  /* 0x00000000004c7882 */ /* 0x000fe20000000000 */
[----:B------:R-:W-:Y:S01]  /*3e60*/  UMOV UR77, 0x8400910 ;  /* 0x08400910004d7882 */ /* 0x000fe20000000000 */
[----:B------:R-:W-:Y:S01]  /*3e70*/  UMOV UR74, 0x0 ;  /* 0x00000000004a7882 */ /* 0x000fe20000000000 */
[----:B------:R-:W-:Y:S01]  /*3e80*/  UMOV UR75, 0x8400910 ;  /* 0x08400910004b7882 */ /* 0x000fe20000000000 */
[----:B------:R-:W-:Y:S01]  /*3e90*/  UMOV UR72, 0x0 ;  /* 0x0000000000487882 */ /* 0x000fe20000000000 */
[----:B------:R-:W-:Y:S01]  /*3ea0*/  UMOV UR73, 0x8400910 ;  /* 0x0840091000497882 */ /* 0x000fe20000000000 */
[----:B------:R-:W-:-:S02]  /*3eb0*/  UISETP.NE.AND UP3, UPT, UR5, URZ, UPT ;  /* 0x000000ff0500728c */ /* 0x000fc4000bf65270 */
[----:B----4-:R-:W-:Y:S01]  /*3ec0*/  UIADD3 UR7, UPT, UPT, UR7, 0x7f, URZ ;  /* 0x0000007f07077890 */ /* 0x010fe2000fffe0ff */
[----:B------:R-:W-:Y:S01]  /*3ed0*/  UMOV UR70, 0x0 ;  /* 0x0000000000467882 */ /* 0x000fe20000000000 */
[----:B------:R-:W-:Y:S01]  /*3ee0*/  UMOV UR71, 0x8400910 ;  /* 0x0840091000477882 */ /* 0x000fe20000000000 */
[----:B---3--:R-:W-:Y:S01]  /*3ef0*/  ULEA UR62, UR4, UR62, 0x18 ;  /* 0x0000003e043e7291 */ /* 0x008fe2000f8ec0ff */
[----:B------:R-:W-:Y:S02]  /*3f00*/  UMOV UR68, 0x0 ;  /* 0x0000000000447882 */ /* 0x000fe40000000000 */
[----:B------:R-:W-:Y:S01]  /*3f10*/  UMOV UR4, URZ ;  /* 0x000000ff00047c82 */ /* 0x000fe20008000000 */
[----:B------:R-:W-:Y:S01]  /*3f20*/  UIADD3 UR6, UPT, UPT, UR62, 0x8400, URZ ;  /* 0x000084003e067890 */ /* 0x000fe2000fffe0ff */
[----:B------:R-:W-:Y:S01]  /*3f30*/  IMAD.U32 R14, RZ, RZ, UR4 ;  /* 0x00000004ff0e7e24 */ /* 0x000fe2000f8e00ff */
[----:B------:R-:W-:Y:S02]  /*3f40*/  USHF.R.S32.HI UR4, URZ, 0x1f, UR7 ;  /* 0x0000001fff047899 */ /* 0x000fe40008011407 */
[----:B------:R-:W-:-:S02]  /*3f50*/  UIADD3 UR5, UPT, UPT, UR62, 0x18400, URZ ;  /* 0x000184003e057890 */ /* 0x000fc4000fffe0ff */
[----:B------:R-:W-:Y:S02]  /*3f60*/  ULEA.HI UR4, UR4, UR7, URZ, 0x7 ;  /* 0x0000000704047291 */ /* 0x000fe4000f8f38ff */
[----:B------:R-:W-:Y:S02]  /*3f70*/  USHF.R.U32.HI UR6, URZ, 0x4, UR6 ;  /* 0x00000004ff067899 */ /* 0x000fe40008011606 */
[----:B------:R-:W-:Y:S02]  /*3f80*/  USHF.R.S32.HI UR8, URZ, 0x7, UR4 ;  /* 0x00000007ff087899 */ /* 0x000fe40008011404 */
[----:B------:R-:W-:Y:S01]  /*3f90*/  USHF.R.U32.HI UR5, URZ, 0x4, UR5 ;  /* 0x00000004ff057899 */ /* 0x000fe20008011605 */
[----:B------:R-:W-:Y:S01]  /*3fa0*/  R2UR UR4, R3 ;  /* 0x00000000030472ca */ /* 0x000fe200000e0000 */
[----:B------:R-:W-:Y:S02]  /*3fb0*/  UISETP.LT.AND UP0, UPT, UR8, 0x1, UPT ;  /* 0x000000010800788c */ /* 0x000fe4000bf01270 */
[----:B------:R-:W-:Y:S01]  /*3fc0*/  ULOP3.LUT UR6, UR6, 0x3fff, URZ, 0xc0, !UPT ;  /* 0x00003fff06067892 */ /* 0x000fe2000f8ec0ff */
[----:B------:R-:W-:Y:S01]  /*3fd0*/  IMAD.U32 R12, RZ, RZ, UR8 ;  /* 0x00000008ff0c7e24 */ /* 0x000fe2000f8e00ff */
[----:B------:R-:W-:-:S02]  /*3fe0*/  ULOP3.LUT UR67, UR5, 0x3fff, URZ, 0xc0, !UPT ;  /* 0x00003fff05437892 */ /* 0x000fc4000f8ec0ff */
[----:B------:R-:W-:Y:S02]  /*3ff0*/  ULOP3.LUT UR66, UR6, 0x10000, URZ, 0xfc, !UPT ;  /* 0x0001000006427892 */ /* 0x000fe4000f8efcff */
[----:B------:R-:W-:Y:S01]  /*4000*/  ULOP3.LUT UR67, UR67, 0x10000, URZ, 0xfc, !UPT ;  /* 0x0001000043437892 */ /* 0x000fe2000f8efcff */
[----:B------:R-:W-:-:S03]  /*4010*/  UMOV UR69, 0x8400910 ;  /* 0x0840091000457882 */ /* 0x000fc60000000000 */
[----:B------:R-:W-:Y:S01]  /*4020*/  IMAD.U32 R13, RZ, RZ, UR4 ;  /* 0x00000004ff0d7e24 */ /* 0x000fe2000f8e00ff */
[----:B------:R-:W-:Y:S01]  /*4030*/  NOP ;  /* 0x0000000000007918 */ /* 0x000fe20000000000 */
[----:B------:R-:W-:Y:S06]  /*4040*/  BAR.ARV 0x6, 0xa0 ;  /* 0x0182800000007b1d */ /* 0x000fec0000002000 */
[----:B------:R-:W1:Y:S02]  /*4050*/  LDS R5, [UR62+0x120] ;  /* 0x0001203eff057984 */ /* 0x000e640008000800 */
[----:B-1----:R-:W-:-:S13]  /*4060*/  R2UR UR4, R5 ;  /* 0x00000000050472ca */ /* 0x002fda00000e0000 */
[----:B------:R-:W-:Y:S01]  /*4070*/  IMAD.U32 R16, RZ, RZ, UR4 ;  /* 0x00000004ff107e24 */ /* 0x000fe2000f8e00ff */
[----:B------:R-:W-:-:S06]  /*4080*/  USEL UR4, UR8, 0x1, !UP0 ;  /* 0x0000000108047887 */ /* 0x000fcc000c000000 */
[----:B------:R-:W-:-:S07]  /*4090*/  IMAD.U32 R15, RZ, RZ, UR4 ;  /* 0x00000004ff0f7e24 */ /* 0x000fce000f8e00ff */
.L_x_76:
[C---:B------:R-:W-:Y:S02]  /*40a0*/  LEA R3, R10.reuse, UR62, 0x3 ;  /* 0x0000003e0a037c11 */ /* 0x040fe4000f8e18ff */
[----:B------:R-:W-:Y:S02]  /*40b0*/  SHF.L.U32 R4, R9, 0x1f, RZ ;  /* 0x0000001f09047819 */ /* 0x000fe400000006ff */
[----:B------:R-:W-:Y:S02]  /*40c0*/  LEA R5, R10, UR62, 0x4 ;  /* 0x0000003e0a057c11 */ /* 0x000fe4000f8e20ff */
[----:B------:R-:W1:Y:S02]  /*40d0*/  SYNCS.PHASECHK.TRANS64.TRYWAIT P0, [R3+URZ+0x70], R4 ;  /* 0x00007004030075a7 */ /* 0x000e6400080011ff */
[----:B-1----:R-:W-:Y:S05]  /*40e0*/  @!P0 BRA `(.L_x_69) ;  /* 0x0000009000848947 */ /* 0x002fea0003800000 */
.L_x_201:
[----:B-1----:R-:W1:Y:S01]  /*40f0*/  LDS.128 R4, [R5+0x100] ;  /* 0x0001000005047984 */ /* 0x002e620000000c00 */
[----:B------:R-:W-:Y:S02]  /*4100*/  VIADD R3, R3, 0x80 ;  /* 0x0000008003037836 */ /* 0x000fe40000000000 */
[----:B------:R-:W-:Y:S01]  /*4110*/  VIADD R10, R10, 0x1 ;  /* 0x000000010a0a7836 */ /* 0x000fe20000000000 */
[----:B------:R-:W-:Y:S01]  /*4120*/  @!PT LDS RZ, [RZ] ;  /* 0x00000000fffff984 */ /* 0x000fe20000000800 */
[----:B------:R-:W-:Y:S01]  /*4130*/  @!PT LDS RZ, [RZ] ;  /* 0x00000000fffff984 */ /* 0x000fe20000000800 */
[----:B------:R-:W-:Y:S01]  /*4140*/  @!PT LDS RZ, [RZ] ;  /* 0x00000000fffff984 */ /* 0x000fe20000000800 */
[----:B------:R-:W-:Y:S01]  /*4150*/  @!PT LDS RZ, [RZ] ;  /* 0x00000000fffff984 */ /* 0x000fe20000000800 */
[----:B------:R2:W-:Y:S06]  /*4160*/  MEMBAR.ALL.CTA ;  /* 0x0000000000007992 */ /* 0x0005ec0000008000 */
[----:B--2---:R-:W2:Y:S01]  /*4170*/  FENCE.VIEW.ASYNC.S ;  /* 0x00000000000073c6 */ /* 0x004ea20000000000 */
[----:B------:R-:W-:-:S04]  /*4180*/  PRMT R3, RZ, 0x654, R3 ;  /* 0x00000654ff037816 */ /* 0x000fc80000000003 */
[----:B--2---:R2:W-:Y:S01]  /*4190*/  SYNCS.ARRIVE.TRANS64.RED.A1T0 RZ, [R3+URZ], RZ ;  /* 0x000000ff03ff79a7 */ /* 0x0045e200081004ff */
[----:B-1----:R-:W-:Y:S01]  /*41a0*/  LOP3.LUT P1, RZ, R6, 0x1, RZ, 0xc0, !PT ;  /* 0x0000000106ff7812 */ /* 0x002fe2000782c0ff */
[----:B--2---:R-:W-:-:S12]  /*41b0*/  BRA.U UP3, `(.L_x_70) ;  /* 0x00000009032c7547 */ /* 0x004fd8000b800000 */
[----:B------:R-:W1:Y:S01]  /*41c0*/  LDCU UR4, c[0x0][0x38c] ;  /* 0x00007180ff0477ac */ /* 0x000e620008000800 */
[----:B------:R-:W-:Y:S02]  /*41d0*/  R2UR UR5, R14 ;  /* 0x000000000e0572ca */ /* 0x000fe400000e0000 */
[----:B------:R-:W-:Y:S02]  /*41e0*/  PLOP3.LUT P2, PT, PT, PT, PT, 0x80, 0x8 ;  /* 0x000000000008781c */ /* 0x000fe40003f4f070 */
[----:B------:R-:W-:Y:S02]  /*41f0*/  SHF.L.U32 R5, R11, 0x1f, RZ ;  /* 0x0000001f0b057819 */ /* 0x000fe400000006ff */
[----:B------:R-:W-:-:S07]  /*4200*/  R2UR UR6, R16 ;  /* 0x00000000100672ca */ /* 0x000fce00000e0000 */
[----:B------:R-:W-:Y:S02]  /*4210*/  ULEA UR7, UR5, UR62, 0x3 ;  /* 0x0000003e05077291 */ /* 0x000fe4000f8e18ff */
[----:B-1----:R-:W-:-:S04]  /*4220*/  UISETP.GE.AND UP0, UPT, UR4, 0x1, UPT ;  /* 0x000000010400788c */ /* 0x002fc8000bf06270 */
[----:B------:R-:W-:Y:S01]  /*4230*/  IMAD.U32 R4, RZ, RZ, UR7 ;  /* 0x00000007ff047e24 */ /* 0x000fe2000f8e00ff */
[----:B------:R-:W-:Y:S01]  /*4240*/  ULEA UR8, UR5, UR6, 0x7 ;  /* 0x0000000605087291 */ /* 0x000fe2000f8e38ff */
[----:B------:R-:W-:-:S05]  /*4250*/  PLOP3.LUT P0, PT, PT, PT, UP0, 0x80, 0x8 ;  /* 0x000000000008781c */ /* 0x000fca0003f0f008 */
[----:B------:R-:W-:-:S08]  /*4260*/  @UP0 ULEA UR4, UR9, UR62, 0x3 ;  /* 0x0000003e09040291 */ /* 0x000fd0000f8e18ff */
[----:B------:R-:W-:-:S04]  /*4270*/  @P0 SHF.L.U32 R3, R8, 0x1f, RZ ;  /* 0x0000001f08030819 */ /* 0x000fc800000006ff */
[----:B------:R1:W2:Y:S01]  /*4280*/  @P0 SYNCS.PHASECHK.TRANS64.TRYWAIT P2, [UR4], R3 ;  /* 0x00000003ff0005a7 */ /* 0x0002a20008041104 */
[----:B------:R-:W3:Y:S02]  /*4290*/  SYNCS.PHASECHK.TRANS64.TRYWAIT P0, [UR7+0xb0], R5 ;  /* 0x0000b005ff0075a7 */ /* 0x000ee40008001107 */
[----:B-123--:R-:W-:Y:S05]  /*42a0*/  @!P0 BRA `(.L_x_71) ;  /* 0x0000009000288947 */ /* 0x00efea0003800000 */
.L_x_203:
[----:B------:R-:W-:Y:S01]  /*42b0*/  UMOV UR64, UR60 ;  /* 0x0000003c00407c82 */ /* 0x000fe20008000000 */
[----:B------:R-:W-:Y:S05]  /*42c0*/  BRA.U !UP0, `(.L_x_72) ;  /* 0x0000000508d07547 */ /* 0x000fea000b800000 */
[----:B------:R-:W-:Y:S01]  /*42d0*/  R2UR UR4, R15 ;  /* 0x000000000f0472ca */ /* 0x000fe200000e0000 */
[----:B------:R-:W-:Y:S01]  /*42e0*/  UPLOP3.LUT UP2, UPT, UPT, UPT, UPT, 0x40, 0x4 ;  /* 0x000000000004789c */ /* 0x000fe20003f4e870 */
[----:B------:R-:W-:Y:S01]  /*42f0*/  R2UR UR61, R12 ;  /* 0x000000000c3d72ca */ /* 0x000fe200000e0000 */
[----:B------:R-:W-:-:S10]  /*4300*/  UMOV UR7, UR9 ;  /* 0x0000000900077c82 */ /* 0x000fd40008000000 */
[----:B------:R-:W-:-:S12]  /*4310*/  UIADD3 UR64, UPT, UPT, UR4, UR60, URZ ;  /* 0x0000003c04407290 */ /* 0x000fd8000fffe0ff */
.L_x_75:
[----:B--2---:R-:W-:Y:S01]  /*4320*/  ULEA UR5, UR7, UR62, 0x3 ;  /* 0x0000003e07057291 */ /* 0x004fe2000f8e18ff */
[----:B------:R-:W-:Y:S11]  /*4330*/  @P2 BRA `(.L_x_73) ;  /* 0x00000000000c2947 */ /* 0x000ff60003800000 */
[----:B-1----:R-:W-:Y:S04]  /*4340*/  SHF.L.U32 R5, R8, 0x1f, RZ ;  /* 0x0000001f08057819 */ /* 0x002fe800000006ff */
[----:B------:R-:W1:Y:S02]  /*4350*/  SYNCS.PHASECHK.TRANS64.TRYWAIT P0, [UR5], R5 ;  /* 0x00000005ff0075a7 */ /* 0x000e640008001105 */
[----:B-1----:R-:W-:Y:S05]  /*4360*/  @!P0 BRA `(.L_x_74) ;  /* 0x0000009000148947 */ /* 0x002fea0003800000 */
.L_x_73:
[----:B------:R-:W-:Y:S01]  /*4370*/  UISETP.NE.AND UP0, UPT, UR61, 0x1, UPT ;  /* 0x000000013d00788c */ /* 0x000fe2000bf05270 */
[----:B------:R-:W-:Y:S01]  /*4380*/  PLOP3.LUT P2, PT, PT, PT, PT, 0x80, 0x8 ;  /* 0x000000000008781c */ /* 0x000fe20003f4f070 */
[----:B------:R-:W-:Y:S01]  /*4390*/  UIADD3 UR9, UPT, UPT, UR7, 0x1, URZ ;  /* 0x0000000107097890 */ /* 0x000fe2000fffe0ff */
[----:B------:R-:W-:Y:S01]  /*43a0*/  MOV.SPILL R6, UR65 ;  /* 0x0000004100067c02 */ /* 0x000fe20009000f00 */
[----:B------:R-:W-:Y:S01]  /*43b0*/  UIADD3 UR63, UPT, UPT, UR5, 0x10, URZ ;  /* 0x00000010053f7890 */ /* 0x000fe2000fffe0ff */
[----:B-1----:R-:W-:Y:S01]  /*43c0*/  MOV.SPILL R5, UR64 ;  /* 0x0000004000057c02 */ /* 0x002fe20009000f00 */
[----:B------:R-:W-:Y:S01]  /*43d0*/  UISETP.NE.AND UP1, UPT, UR9, 0x2, UPT ;  /* 0x000000020900788c */ /* 0x000fe2000bf25270 */
[----:B------:R-:W-:Y:S01]  /*43e0*/  PLOP3.LUT P0, PT, PT, PT, UP0, 0x80, 0x8 ;  /* 0x000000000008781c */ /* 0x000fe20003f0f008 */
[----:B------:R-:W-:Y:S02]  /*43f0*/  ULEA UR6, UR7, UR67, 0xc ;  /* 0x0000004307067291 */ /* 0x000fe4000f8e60ff */
[----:B------:R-:W-:Y:S02]  /*4400*/  USEL UR5, URZ, 0x1, UP1 ;  /* 0x00000001ff057887 */ /* 0x000fe40008800000 */
[----:B------:R-:W-:Y:S02]  /*4410*/  USEL UR9, UR9, URZ, UP1 ;  /* 0x000000ff09097287 */ /* 0x000fe40008800000 */
[----:B------:R-:W-:Y:S02]  /*4420*/  ULEA UR4, UR7, UR66, 0xb ;  /* 0x0000004207047291 */ /* 0x000fe4000f8e58ff */
[----:B------:R-:W-:Y:S01]  /*4430*/  @UP0 ULEA UR7, UR9, UR62, 0x3 ;  /* 0x0000003e09070291 */ /* 0x000fe2000f8e18ff */
[----:B------:R-:W-:Y:S01]  /*4440*/  LOP3.LUT R8, R8, UR5, RZ, 0x3c, !PT ;  /* 0x0000000508087c12 */ /* 0x000fe2000f8e3cff */
[----:B------:R-:W-:Y:S02]  /*4450*/  UIADD3 UR20, UPT, UPT, UR6, 0x2, URZ ;  /* 0x0000000206147890 */ /* 0x000fe4000fffe0ff */
[----:B------:R-:W-:Y:S01]  /*4460*/  UIADD3 UR18, UPT, UPT, UR4, 0x2, URZ ;  /* 0x0000000204127890 */ /* 0x000fe2000fffe0ff */
[----:B------:R-:W-:Y:S01]  /*4470*/  @P0 SHF.L.U32 R3, R8, 0x1f, RZ ;  /* 0x0000001f08030819 */ /* 0x000fe200000006ff */
[----:B------:R-:W-:Y:S02]  /*4480*/  UIADD3 UR16, UPT, UPT, UR6, 0x4, URZ ;  /* 0x0000000406107890 */ /* 0x000fe4000fffe0ff */
[----:B------:R-:W-:Y:S01]  /*4490*/  UIADD3 UR10, UPT, UPT, UR4, 0x4, URZ ;  /* 0x00000004040a7890 */ /* 0x000fe2000fffe0ff */
[----:B------:R2:W3:Y:S01]  /*44a0*/  @P0 SYNCS.PHASECHK.TRANS64.TRYWAIT P2, [UR7], R3 ;  /* 0x00000003ff0005a7 */ /* 0x0004e20008041107 */
[----:B------:R-:W-:Y:S02]  /*44b0*/  UIADD3 UR14, UPT, UPT, UR6, 0x6, URZ ;  /* 0x00000006060e7890 */ /* 0x000fe4000fffe0ff */
        /* <DEDUP_REMOVED lines=21> */
[----:B------:R-:W-:Y:S01]  /*4610*/  UIADD3 UR61, UPT, UPT, UR61, -0x1, URZ ;  /* 0xffffffff3d3d7890 */ /* 0x000fe2000fffe0ff */
[----:B------:R-:W-:Y:S01]  /*4620*/  UMOV UR7, 0x40004040 ;  /* 0x4000404000077882 */ /* 0x000fe20000000000 */
[----:B------:R-:W-:Y:S01]  /*4630*/  UMOV UR64, 0x0 ;  /* 0x0000000000407882 */ /* 0x000fe20000000000 */
[----:B------:R-:W-:Y:S01]  /*4640*/  UMOV UR65, 0x8400910 ;  /* 0x0840091000417882 */ /* 0x000fe20000000000 */
[----:B------:R-:W-:Y:S01]  /*4650*/  UMOV UR5, 0x40004040 ;  /* 0x4000404000057882 */ /* 0x000fe20000000000 */
[----:B------:R-:W-:Y:S01]  /*4660*/  UMOV UR21, 0x40004040 ;  /* 0x4000404000157882 */ /* 0x000fe20000000000 */
[----:B------:R1:W-:Y:S01]  /*4670*/  UTCHMMA.2CTA gdesc[UR4], gdesc[UR6], tmem[UR8], tmem[UR64], idesc[UR65], UP2 ;  /* 0x00ff4006040075ea */ /* 0x0003e20009200008 */
[----:B------:R-:W-:Y:S01]  /*4680*/  UPLOP3.LUT UP2, UPT, UPT, UPT, UPT, 0x80, 0x8 ;  /* 0x000000000008789c */ /* 0x000fe20003f4f070 */
[----:B------:R-:W-:Y:S01]  /*4690*/  UMOV UR19, 0x40004040 ;  /* 0x4000404000137882 */ /* 0x000fe20000000000 */
[----:B------:R-:W-:Y:S01]  /*46a0*/  UMOV UR17, 0x40004040 ;  /* 0x4000404000117882 */ /* 0x000fe20000000000 */
[----:B------:R4:W-:Y:S01]  /*46b0*/  UTCHMMA.2CTA gdesc[UR18], gdesc[UR20], tmem[UR8], tmem[UR64], idesc[UR65], UPT ;  /* 0x00ff4014120075ea */ /* 0x0009e2000ba00008 */
        /* <DEDUP_REMOVED lines=19> */
[----:B-1----:R-:W-:Y:S01]  /*47f0*/  UMOV UR7, 0x8400910 ;  /* 0x0840091000077882 */ /* 0x002fe20000000000 */
[----:B------:R-:W-:Y:S01]  /*4800*/  UMOV UR35, 0x40004040 ;  /* 0x4000404000237882 */ /* 0x000fe20000000000 */
[----:B------:R-:W-:Y:S01]  /*4810*/  UMOV UR33, 0x40004040 ;  /* 0x4000404000217882 */ /* 0x000fe20000000000 */
[----:B------:R-:W-:Y:S01]  /*4820*/  UMOV UR27, 0x40004040 ;  /* 0x40004040001b7882 */ /* 0x000fe20000000000 */
[----:B------:R-:W-:Y:S01]  /*4830*/  UMOV UR25, 0x40004040 ;  /* 0x4000404000197882 */ /* 0x000fe20000000000 */
[----:B----4-:R-:W-:Y:S02]  /*4840*/  UIADD3 UR20, UPT, UPT, UR4, 0x602, URZ ;  /* 0x0000060204147890 */ /* 0x010fe4000fffe0ff */
[----:B------:R-:W-:Y:S02]  /*4850*/  UIADD3 UR18, UPT, UPT, UR6, 0xc04, URZ ;  /* 0x00000c0406127890 */ /* 0x000fe4000fffe0ff */
[----:B--2---:R-:W-:Y:S02]  /*4860*/  UIADD3 UR16, UPT, UPT, UR4, 0x604, URZ ;  /* 0x0000060404107890 */ /* 0x004fe4000fffe0ff */
[----:B------:R-:W-:Y:S01]  /*4870*/  UIADD3 UR10, UPT, UPT, UR6, 0xc06, URZ ;  /* 0x00000c06060a7890 */ /* 0x000fe2000fffe0ff */
[----:B------:R-:W-:Y:S01]  /*4880*/  R2UR.FILL UR65, R6 ;  /* 0x00000000064172ca */ /* 0x000fe200004e0000 */
[----:B------:R-:W-:Y:S01]  /*4890*/  UMOV UR14, 0x0 ;  /* 0x00000000000e7882 */ /* 0x000fe20000000000 */
[----:B------:R-:W-:Y:S01]  /*48a0*/  UMOV UR15, 0x8400910 ;  /* 0x08400910000f7882 */ /* 0x000fe20000000000 */
[----:B------:R-:W-:Y:S01]  /*48b0*/  UMOV UR12, 0x0 ;  /* 0x00000000000c7882 */ /* 0x000fe20000000000 */
[----:B------:R-:W-:Y:S01]  /*48c0*/  UTCHMMA.2CTA gdesc[UR28], gdesc[UR30], tmem[UR8], tmem[UR14], idesc[UR15], UPT ;  /* 0x00ff0e1e1c0075ea */ /* 0x000fe2000ba00008 */
[----:B------:R-:W-:Y:S01]  /*48d0*/  UTCHMMA.2CTA gdesc[UR56], gdesc[UR58], tmem[UR8], tmem[UR14], idesc[UR15], UPT ;  /* 0x00ff0e3a380075ea */ /* 0x000fe2000ba00008 */
[----:B------:R-:W-:Y:S01]  /*48e0*/  UMOV UR13, 0x8400910 ;  /* 0x08400910000d7882 */ /* 0x000fe20000000000 */
[----:B------:R-:W-:Y:S01]  /*48f0*/  UTCHMMA.2CTA gdesc[UR52], gdesc[UR54], tmem[UR8], tmem[UR14], idesc[UR15], UPT ;  /* 0x00ff0e36340075ea */ /* 0x000fe2000ba00008 */
[----:B------:R-:W-:Y:S01]  /*4900*/  UIADD3 UR4, UPT, UPT, UR4, 0x606, URZ ;  /* 0x0000060604047890 */ /* 0x000fe2000fffe0ff */
[----:B------:R-:W-:Y:S01]  /*4910*/  UTCHMMA.2CTA gdesc[UR48], gdesc[UR50], tmem[UR8], tmem[UR12], idesc[UR13], UPT ;  /* 0x00ff0c32300075ea */ /* 0x000fe2000ba00008 */
[----:B------:R-:W-:Y:S01]  /*4920*/  UTCHMMA.2CTA gdesc[UR44], gdesc[UR46], tmem[UR8], tmem[UR12], idesc[UR13], UPT ;  /* 0x00ff0c2e2c0075ea */ /* 0x000fe2000ba00008 */
[----:B------:R-:W-:Y:S01]  /*4930*/  UMOV UR6, 0x0 ;  /* 0x0000000000067882 */ /* 0x000fe20000000000 */
[----:B------:R-:W-:Y:S01]  /*4940*/  UTCHMMA.2CTA gdesc[UR40], gdesc[UR42], tmem[UR8], tmem[UR12], idesc[UR13], UPT ;  /* 0x00ff0c2a280075ea */ /* 0x000fe2000ba00008 */
[----:B------:R1:W-:Y:S01]  /*4950*/  UTCHMMA.2CTA gdesc[UR36], gdesc[UR38], tmem[UR8], tmem[UR6], idesc[UR7], UPT ;  /* 0x00ff0626240075ea */ /* 0x0003e2000ba00008 */
[----:B------:R2:W-:Y:S01]  /*4960*/  UTCHMMA.2CTA gdesc[UR32], gdesc[UR34], tmem[UR8], tmem[UR76], idesc[UR77], UPT ;  /* 0x00ff4c22200075ea */ /* 0x0005e2000ba00008 */
[----:B------:R-:W-:Y:S01]  /*4970*/  UMOV UR23, 0x40004040 ;  /* 0x4000404000177882 */ /* 0x000fe20000000000 */
[----:B------:R2:W-:Y:S01]  /*4980*/  UTCHMMA.2CTA gdesc[UR24], gdesc[UR26], tmem[UR8], tmem[UR74], idesc[UR75], UPT ;  /* 0x00ff4a1a180075ea */ /* 0x0005e2000ba00008 */
[----:B------:R-:W-:Y:S01]  /*4990*/  R2UR.FILL UR64, R5 ;  /* 0x00000000054072ca */ /* 0x000fe200004e0000 */
[----:B------:R2:W-:Y:S01]  /*49a0*/  UTCHMMA.2CTA gdesc[UR20], gdesc[UR22], tmem[UR8], tmem[UR72], idesc[UR73], UPT ;  /* 0x00ff4816140075ea */ /* 0x0005e2000ba00008 */
[----:B------:R2:W-:Y:S01]  /*49b0*/  UTCHMMA.2CTA gdesc[UR16], gdesc[UR18], tmem[UR8], tmem[UR70], idesc[UR71], UPT ;  /* 0x00ff4612100075ea */ /* 0x0005e2000ba00008 */
[----:B------:R2:W-:Y:S01]  /*49c0*/  UTCHMMA.2CTA gdesc[UR4], gdesc[UR10], tmem[UR8], tmem[UR68], idesc[UR69], UPT ;  /* 0x00ff440a040075ea */ /* 0x0005e2000ba00008 */
[----:B------:R2:W-:Y:S09]  /*49d0*/  UTCBAR.2CTA.MULTICAST [UR63], URZ, UR65 ;  /* 0x000000ff3f0073e9 */ /* 0x0005f20008200841 */
[----:B------:R-:W-:Y:S01]  /*49e0*/  UISETP.NE.AND UP0, UPT, UR60, UR64, UPT ;  /* 0x000000403c00728c */ /* 0x000fe2000bf05270 */
[----:B-1----:R-:W-:Y:S08]  /*49f0*/  UMOV UR7, UR9 ;  /* 0x0000000900077c82 */ /* 0x002ff00008000000 */
[----:B---3--:R-:W-:Y:S05]  /*4a00*/  BRA.U UP0, `(.L_x_75) ;  /* 0xfffffff900447547 */ /* 0x008fea000b83ffff */
.L_x_72:
[----:B--2---:R-:W-:Y:S01]  /*4a10*/  R2UR UR4, R4 ;  /* 0x00000000040472ca */ /* 0x004fe200000e0000 */
[----:B------:R-:W-:Y:S01]  /*4a20*/  UMOV UR60, UR64 ;  /* 0x00000040003c7c82 */ /* 0x000fe20008000000 */
[----:B------:R-:W-:-:S11]  /*4a30*/  R2UR UR5, R13 ;  /* 0x000000000d0572ca */ /* 0x000fd600000e0000 */
[----:B------:R-:W-:-:S09]  /*4a40*/  UIADD3 UR4, UPT, UPT, UR4, 0x90, URZ ;  /* 0x0000009004047890 */ /* 0x000fd2000fffe0ff */
[----:B------:R2:W-:Y:S01]  /*4a50*/  UTCBAR.2CTA.MULTICAST [UR4], URZ, UR5 ;  /* 0x000000ff040073e9 */ /* 0x0005e20008200805 */
[----:B------:R-:W-:Y:S02]  /*4a60*/  NOP ;  /* 0x0000000000007918 */ /* 0x000fe40000000000 */
.L_x_70:
[----:B--2---:R-:W-:Y:S02]  /*4a70*/  R2UR UR4, R14 ;  /* 0x000000000e0472ca */ /* 0x004fe400000e0000 */
[----:B------:R-:W-:-:S04]  /*4a80*/  ISETP.NE.AND P0, PT, R10, 0x2, PT ;  /* 0x000000020a00780c */ /* 0x000fc80003f05270 */
[----:B-1----:R-:W-:Y:S02]  /*4a90*/  SEL R3, RZ, 0x1, P0 ;  /* 0x00000001ff037807 */ /* 0x002fe40000000000 */
[----:B------:R-:W-:Y:S02]  /*4aa0*/  SEL R10, R10, RZ, P0 ;  /* 0x000000ff0a0a7207 */ /* 0x000fe40000000000 */
[----:B------:R-:W-:-:S03]  /*4ab0*/  LOP3.LUT R9, R9, R3, RZ, 0x3c, !PT ;  /* 0x0000000309097212 */ /* 0x000fc600078e3cff */
[----:B------:R-:W-:-:S04]  /*4ac0*/  UIADD3 UR4, UPT, UPT, UR4, 0x1, URZ ;  /* 0x0000000104047890 */ /* 0x000fc8000fffe0ff */
[----:B------:R-:W-:-:S04]  /*4ad0*/  UISETP.NE.AND UP0, UPT, UR4, 0x4, UPT ;  /* 0x000000040400788c */ /* 0x000fc8000bf05270 */
[----:B------:R-:W-:Y:S02]  /*4ae0*/  USEL UR5, URZ, 0x1, UP0 ;  /* 0x00000001ff057887 */ /* 0x000fe40008000000 */
[----:B------:R-:W-:-:S04]  /*4af0*/  USEL UR4, UR4, URZ, UP0 ;  /* 0x000000ff04047287 */ /* 0x000fc80008000000 */
[----:B------:R-:W-:Y:S02]  /*4b00*/  LOP3.LUT R11, R11, UR5, RZ, 0x3c, !PT ;  /* 0x000000050b0b7c12 */ /* 0x000fe4000f8e3cff */
[----:B------:R-:W-:Y:S01]  /*4b10*/  IMAD.U32 R14, RZ, RZ, UR4 ;  /* 0x00000004ff0e7e24 */ /* 0x000fe2000f8e00ff */
[----:B------:R-:W-:Y:S06]  /*4b20*/  @P1 BRA `(.L_x_76) ;  /* 0xfffffff4005c1947 */ /* 0x000fec000383ffff */
[----:B------:R-:W1:Y:S01]  /*4b30*/  S2UR UR8, SR_CgaCtaId ;  /* 0x00000000000879c3 */ /* 0x000e620000008800 */
[----:B------:R-:W-:Y:S02]  /*4b40*/  ELECT P0, URZ, PT ;  /* 0x0000000000ff782f */ /* 0x000fe40003800000 */
[----:B------:R-:W-:Y:S01]  /*4b50*/  R2UR UR5, R2 ;  /* 0x00000000020572ca */ /* 0x000fe200000e0000 */
[----:B------:R-:W-:Y:S01]  /*4b60*/  UMOV UR4, 0x40 ;  /* 0x0000004000047882 */ /* 0x000fe20000000000 */
[----:B------:R-:W-:-:S03]  /*4b70*/  IMAD.MOV.U32 R2, RZ, RZ, 0x1 ;  /* 0x00000001ff027424 */ /* 0x000fc600078e00ff */
[----:B------:R-:W-:Y:S08]  /*4b80*/  UVIRTCOUNT.DEALLOC.SMPOOL 0x80 ;  /* 0x000000800000784c */ /* 0x000ff00000000000 */
[----:B------:R-:W-:Y:S02]  /*4b90*/  UISETP.NE.AND UP1, UPT, UR5, URZ, UPT ;  /* 0x000000ff0500728c */ /* 0x000fe4000bf25270 */
[----:B-1----:R-:W-:-:S09]  /*4ba0*/  ULEA UR8, UR8, UR4, 0x18 ;  /* 0x0000000408087291 */ /* 0x002fd2000f8ec0ff */
[----:B------:R1:W-:Y:S01]  /*4bb0*/  @P0 STS.U8 [UR8+0x1c], R2 ;  /* 0x00001c02ff000988 */ /* 0x0003e20008000008 */
[----:B------:R-:W-:Y:S05]  /*4bc0*/  BRA.U UP1, `(.L_x_77) ;  /* 0x0000000101a87547 */ /* 0x000fea000b800000 */
[----:B------:R-:W-:Y:S01]  /*4bd0*/  R2UR UR4, R14 ;  /* 0x000000000e0472ca */ /* 0x000fe200000e0000 */
[----:B------:R-:W-:Y:S01]  /*4be0*/  UIADD3 UR7, UPT, UPT, UR62, 0xb0, URZ ;  /* 0x000000b03e077890 */ /* 0x000fe2000fffe0ff */
[----:B------:R-:W-:-:S11]  /*4bf0*/  SHF.L.U32 R3, R11, 0x1f, RZ ;  /* 0x0000001f0b037819 */ /* 0x000fd600000006ff */
[----:B------:R-:W-:-:S09]  /*4c00*/  ULEA UR4, UR4, UR7, 0x3 ;  /* 0x0000000704047291 */ /* 0x000fd2000f8e18ff */
[----:B------:R-:W2:Y:S02]  /*4c10*/  SYNCS.PHASECHK.TRANS64.TRYWAIT P0, [UR4], R3 ;  /* 0x00000003ff0075a7 */ /* 0x000ea40008001104 */
[----:B--2---:R-:W-:Y:S05]  /*4c20*/  @!P0 BRA `(.L_x_78) ;  /* 0x0000008400fc8947 */ /* 0x004fea0003800000 */
.L_x_206:
[----:B------:R-:W-:-:S13]  /*4c30*/  R2UR UR4, R14 ;  /* 0x000000000e0472ca */ /* 0x000fda00000e0000 */
[----:B------:R-:W-:-:S04]  /*4c40*/  UIADD3 UR4, UPT, UPT, UR4, 0x1, URZ ;  /* 0x0000000104047890 */ /* 0x000fc8000fffe0ff */
[----:B------:R-:W-:-:S04]  /*4c50*/  UISETP.NE.AND UP0, UPT, UR4, 0x4, UPT ;  /* 0x000000040400788c */ /* 0x000fc8000bf05270 */
[----:B------:R-:W-:Y:S02]  /*4c60*/  USEL UR6, URZ, 0x1, UP0 ;  /* 0x00000001ff067887 */ /* 0x000fe40008000000 */
[----:B------:R-:W-:-:S04]  /*4c70*/  USEL UR4, UR4, URZ, UP0 ;  /* 0x000000ff04047287 */ /* 0x000fc80008000000 */
[----:B------:R-:W-:Y:S01]  /*4c80*/  ULEA UR5, UR4, UR7, 0x3 ;  /* 0x0000000704057291 */ /* 0x000fe2000f8e18ff */
[----:B-1----:R-:W-:-:S04]  /*4c90*/  LOP3.LUT R3, R11, UR6, RZ, 0x3c, !PT ;  /* 0x000000060b037c12 */ /* 0x002fc8000f8e3cff */
[----:B------:R-:W-:-:S04]  /*4ca0*/  SHF.L.U32 R4, R3, 0x1f, RZ ;  /* 0x0000001f03047819 */ /* 0x000fc800000006ff */
[----:B------:R-:W1:Y:S02]  /*4cb0*/  SYNCS.PHASECHK.TRANS64.TRYWAIT P0, [UR5], R4 ;  /* 0x00000004ff0075a7 */ /* 0x000e640008001105 */
[----:B-1----:R-:W-:Y:S05]  /*4cc0*/  @!P0 BRA `(.L_x_79) ;  /* 0x0000008400ec8947 */ /* 0x002fea0003800000 */
.L_x_208:
[----:B------:R-:W-:-:S04]  /*4cd0*/  UIADD3 UR4, UPT, UPT, UR4, 0x1, URZ ;  /* 0x0000000104047890 */ /* 0x000fc8000fffe0ff */
[----:B------:R-:W-:-:S04]  /*4ce0*/  UISETP.NE.AND UP0, UPT, UR4, 0x4, UPT ;  /* 0x000000040400788c */ /* 0x000fc8000bf05270 */
[----:B------:R-:W-:Y:S02]  /*4cf0*/  USEL UR6, URZ, 0x1, UP0 ;  /* 0x00000001ff067887 */ /* 0x000fe40008000000 */
[----:B------:R-:W-:-:S04]  /*4d00*/  USEL UR4, UR4, URZ, UP0 ;  /* 0x000000ff04047287 */ /* 0x000fc80008000000 */
[----:B------:R-:W-:Y:S01]  /*4d10*/  ULEA UR5, UR4, UR7, 0x3 ;  /* 0x0000000704057291 */ /* 0x000fe2000f8e18ff */
[----:B------:R-:W-:-:S04]  /*4d20*/  LOP3.LUT R3, R3, UR6, RZ, 0x3c, !PT ;  /* 0x0000000603037c12 */ /* 0x000fc8000f8e3cff */
[----:B-1----:R-:W-:-:S04]  /*4d30*/  SHF.L.U32 R4, R3, 0x1f, RZ ;  /* 0x0000001f03047819 */ /* 0x002fc800000006ff */
[----:B------:R-:W1:Y:S02]  /*4d40*/  SYNCS.PHASECHK.TRANS64.TRYWAIT P0, [UR5], R4 ;  /* 0x00000004ff0075a7 */ /* 0x000e640008001105 */
[----:B-1----:R-:W-:Y:S05]  /*4d50*/  @!P0 BRA `(.L_x_80) ;  /* 0x0000008400e08947 */ /* 0x002fea0003800000 */
.L_x_210:
[----:B------:R-:W-:-:S04]  /*4d60*/  UIADD3 UR4, UPT, UPT, UR4, 0x1, URZ ;  /* 0x0000000104047890 */ /* 0x000fc8000fffe0ff */
[----:B------:R-:W-:-:S04]  /*4d70*/  UISETP.NE.AND UP0, UPT, UR4, 0x4, UPT ;  /* 0x000000040400788c */ /* 0x000fc8000bf05270 */
[----:B------:R-:W-:Y:S02]  /*4d80*/  USEL UR5, URZ, 0x1, UP0 ;  /* 0x00000001ff057887 */ /* 0x000fe40008000000 */
[----:B------:R-:W-:-:S04]  /*4d90*/  USEL UR4, UR4, URZ, UP0 ;  /* 0x000000ff04047287 */ /* 0x000fc80008000000 */
[----:B------:R-:W-:Y:S01]  /*4da0*/  ULEA UR4, UR4, UR7, 0x3 ;  /* 0x0000000704047291 */ /* 0x000fe2000f8e18ff */
[----:B------:R-:W-:-:S04]  /*4db0*/  LOP3.LUT R3, R3, UR5, RZ, 0x3c, !PT ;  /* 0x0000000503037c12 */ /* 0x000fc8000f8e3cff */
[----:B------:R-:W-:Y:S01]  /*4dc0*/  SHF.L.U32 R3, R3, 0x1f, RZ ;  /* 0x0000001f03037819 */ /* 0x000fe200000006ff */
[----:B-1----:R-:W-:-:S04]  /*4dd0*/  IMAD.U32 R2, RZ, RZ, UR4 ;  /* 0x00000004ff027e24 */ /* 0x002fc8000f8e00ff */
[----:B------:R1:W2:Y:S03]  /*4de0*/  SYNCS.PHASECHK.TRANS64.TRYWAIT P0, [R2+URZ], R3 ;  /* 0x00000003020075a7 */ /* 0x0002a600080011ff */
[----:B--2---:R-:W-:Y:S05]  /*4df0*/  @!P0 NANOSLEEP.SYNCS 0x989680 ;  /* 0x009896800000895d */ /* 0x004fea0003900000 */
[----:B------:R-:W2:Y:S02]  /*4e00*/  @!P0 SYNCS.PHASECHK.TRANS64 P0, [R2+URZ], R3 ;  /* 0x00000003020085a7 */ /* 0x000ea400080010ff */
[----:B--2---:R-:W-:Y:S05]  /*4e10*/  @P0 BRA `(.L_x_81) ;  /* 0x0000000000240947 */ /* 0x004fea0003800000 */
.L_x_82:
[----:B--2---:R2:W3:Y:S02]  /*4e20*/  SYNCS.PHASECHK.TRANS64.TRYWAIT P0, [R2+URZ], R3 ;  /* 0x00000003020075a7 */ /* 0x0044e400080011ff */
[----:B---3--:R-:W-:Y:S05]  /*4e30*/  @!P0 NANOSLEEP.SYNCS 0x989680 ;  /* 0x009896800000895d */ /* 0x008fea0003900000 */
[----:B------:R-:W3:Y:S02]  /*4e40*/  @!P0 SYNCS.PHASECHK.TRANS64 P0, [R2+URZ], R3 ;  /* 0x00000003020085a7 */ /* 0x000ee400080010ff */
[----:B---3--:R-:W-:Y:S05]  /*4e50*/  @!P0 BRA `(.L_x_82) ;  /* 0xfffffffc00f08947 */ /* 0x008fea000383ffff */
[----:B------:R-:W-:Y:S05]  /*4e60*/  BRA `(.L_x_81) ;  /* 0x0000000000107947 */ /* 0x000fea0003800000 */
.L_x_77:
[----:B------:R-:W-:Y:S01]  /*4e70*/  R2UR UR5, R0 ;  /* 0x00000000000572ca */ /* 0x000fe200000e0000 */
[----:B------:R-:W-:-:S12]  /*4e80*/  UIADD3 UR4, UPT, UPT, UR62, 0xf0, URZ ;  /* 0x000000f03e047890 */ /* 0x000fd8000fffe0ff */
[----:B------:R-:W-:-:S09]  /*4e90*/  UPRMT UR4, UR5, 0x654, UR4 ;  /* 0x0000065405047896 */ /* 0x000fd20008000004 */
[----:B------:R-:W-:Y:S03]  /*4ea0*/  SYNCS.ARRIVE.TRANS64.RED.A1T0 RZ, [UR4], RZ ;  /* 0x000000ffffff79a7 */ /* 0x000fe60008100404 */
.L_x_81:
[----:B-12---:R-:W-:Y:S01]  /*4eb0*/  SHF.L.U32 R3, RZ, 0x1f, RZ ;  /* 0x0000001fff037819 */ /* 0x006fe200000006ff */
[----:B------:R-:W-:Y:S01]  /*4ec0*/  UIADD3 UR4, UPT, UPT, UR62, 0xf0, URZ ;  /* 0x000000f03e047890 */ /* 0x000fe2000fffe0ff */
[----:B------:R-:W-:Y:S02]  /*4ed0*/  PLOP3.LUT P0, PT, PT, PT, UP1, 0x80, 0x8 ;  /* 0x000000000008781c */ /* 0x000fe40003f0f018 */
[----:B------:R-:W1:Y:S02]  /*4ee0*/  SYNCS.PHASECHK.TRANS64.TRYWAIT P1, [UR62+0xf0], R3 ;  /* 0x0000f003ff0075a7 */ /* 0x000e64000802113e */
[----:B-1----:R-:W-:Y:S09]  /*4ef0*/  @!P1 BRA `(.L_x_83) ;  /* 0x0000008400909947 */ /* 0x002ff20003800000 */
.L_x_212:
[----:B------:R-:W-:Y:S02]  /*4f00*/  R2UR UR6, R0 ;  /* 0x00000000000672ca */ /* 0x000fe400000e0000 */
[----:B------:R-:W-:-:S11]  /*4f10*/  R2UR UR5, R16 ;  /* 0x00000000100572ca */ /* 0x000fd600000e0000 */
[----:B------:R-:W-:-:S03]  /*4f20*/  @!UP1 UPRMT UR4, UR6, 0x654, UR4 ;  /* 0x0000065406049896 */ /* 0x000fc60008000004 */
[----:B------:R-:W-:-:S06]  /*4f30*/  UMOV UR6, 0x1 ;  /* 0x0000000100067882 */ /* 0x000fcc0000000000 */
[----:B------:R-:W-:Y:S01]  /*4f40*/  @!P0 SYNCS.ARRIVE.TRANS64.RED.A1T0 RZ, [UR4], RZ ;  /* 0x000000ffffff89a7 */ /* 0x000fe20008100404 */
[----:B------:R-:W-:Y:S01]  /*4f50*/  NOP ;  /* 0x0000000000007918 */ /* 0x000fe20000000000 */
[----:B------:R-:W2:Y:S01]  /*4f60*/  LDS R0, [UR8+0x14] ;  /* 0x00001408ff007984 */ /* 0x000ea20008000800 */
[----:B------:R-:W-:-:S03]  /*4f70*/  ULOP3.LUT UR4, UR5, 0xffff, URZ, 0xc0, !UPT ;  /* 0x0000ffff05047892 */ /* 0x000fc6000f8ec0ff */
[----:B------:R-:W-:Y:S01]  /*4f80*/  UMOV UR5, 0xffff ;  /* 0x0000ffff00057882 */ /* 0x000fe20000000000 */
[----:B------:R-:W-:-:S04]  /*4f90*/  USHF.R.U32.HI UR4, URZ, 0x5, UR4 ;  /* 0x00000005ff047899 */ /* 0x000fc80008011604 */
[----:B------:R-:W-:Y:S02]  /*4fa0*/  USHF.L.U32 UR5, UR5, UR4, URZ ;  /* 0x0000000405057299 */ /* 0x000fe400080006ff */
[----:B------:R-:W-:-:S04]  /*4fb0*/  USHF.L.U32 UR4, UR6, UR4, URZ ;  /* 0x0000000406047299 */ /* 0x000fc800080006ff */
[----:B--2---:R-:W-:-:S04]  /*4fc0*/  LOP3.LUT R0, R0, UR5, RZ, 0xc0, !PT ;  /* 0x0000000500007c12 */ /* 0x004fc8000f8ec0ff */
[----:B------:R-:W-:-:S13]  /*4fd0*/  ISETP.NE.AND P0, PT, R0, UR5, PT ;  /* 0x0000000500007c0c */ /* 0x000fda000bf05270 */
[----:B------:R-:W-:Y:S05]  /*4fe0*/  @P0 BRA `(.L_x_84) ;  /* 0x0000000000580947 */ /* 0x000fea0003800000 */
[----:B------:R-:W2:Y:S02]  /*4ff0*/  LDS R0, [UR8+0x18] ;  /* 0x00001808ff007984 */ /* 0x000ea40008000800 */
[----:B--2---:R-:W-:-:S04]  /*5000*/  LOP3.LUT R0, R0, UR4, RZ, 0xc0, !PT ;  /* 0x0000000400007c12 */ /* 0x004fc8000f8ec0ff */
[----:B------:R-:W-:-:S13]  /*5010*/  ISETP.NE.AND P0, PT, R0, UR4, PT ;  /* 0x0000000400007c0c */ /* 0x000fda000bf05270 */
[----:B------:R-:W-:Y:S05]  /*5020*/  @P0 BRA `(.L_x_85) ;  /* 0x00000000003c0947 */ /* 0x000fea0003800000 */
[----:B-1----:R-:W1:Y:S01]  /*5030*/  S2R R2, SR_LANEID ;  /* 0x0000000000027919 */ /* 0x002e620000000000 */
[----:B------:R-:W-:-:S06]  /*5040*/  ULOP3.LUT UR5, URZ, UR5, URZ, 0x33, !UPT ;  /* 0x00000005ff057292 */ /* 0x000fcc000f8e33ff */
[----:B------:R-:W-:-:S04]  /*5050*/  IMAD.U32 R0, RZ, RZ, UR5 ;  /* 0x00000005ff007e24 */ /* 0x000fc8000f8e00ff */
[----:B------:R2:W3:Y:S02]  /*5060*/  REDUX UR7, R0 ;  /* 0x00000000000773c4 */ /* 0x0004e40000000000 */
[----:B------:R4:W-:Y:S01]  /*5070*/  UTCATOMSWS.AND URZ, UR5 ;  /* 0x0000000500ff79e3 */ /* 0x0009e20008000000 */
[----:B--2---:R-:W-:Y:S01]  /*5080*/  LOP3.LUT R0, RZ, UR4, RZ, 0x33, !PT ;  /* 0x00000004ff007c12 */ /* 0x004fe2000f8e33ff */
[----:B------:R-:W-:Y:S02]  /*5090*/  VOTEU.ANY UR4, UPT, PT ;  /* 0x0000000000047886 */ /* 0x000fe400038e0100 */
[----:B------:R-:W-:Y:S02]  /*50a0*/  UFLO.U32 UR4, UR4 ;  /* 0x00000004000472bd */ /* 0x000fe400080e0000 */
[----:B------:R-:W2:Y:S04]  /*50b0*/  REDUX UR6, R0 ;  /* 0x00000000000673c4 */ /* 0x000ea80000000000 */
[----:B-1----:R-:W-:-:S02]  /*50c0*/  ISETP.EQ.U32.AND P0, PT, R2, UR4, PT ;  /* 0x0000000402007c0c */ /* 0x002fc4000bf02070 */
[----:B---3--:R-:W-:-:S11]  /*50d0*/  MOV R2, UR7 ;  /* 0x0000000700027c02 */ /* 0x008fd60008000f00 */
[----:B------:R4:W-:Y:S01]  /*50e0*/  @P0 ATOMS.AND RZ, [UR8+0x14], R2 ;  /* 0x00001402ffff098c */ /* 0x0009e2000a800008 */
[----:B--2---:R-:W-:-:S05]  /*50f0*/  IMAD.U32 R0, RZ, RZ, UR6 ;  /* 0x00000006ff007e24 */ /* 0x004fca000f8e00ff */
[----:B------:R4:W-:Y:S01]  /*5100*/  @P0 ATOMS.AND RZ, [UR8+0x18], R0 ;  /* 0x00001800ffff098c */ /* 0x0009e2000a800008 */
[----:B------:R-:W-:Y:S05]  /*5110*/  BRA `(.L_x_86) ;  /* 0x0000000000147947 */ /* 0x000fea0003800000 */
.L_x_85:
[----:B-1----:R-:W-:Y:S02]  /*5120*/  MOV R2, 0x5140 ;  /* 0x0000514000027802 */ /* 0x002fe40000000f00 */
[----:B-----5:R-:W-:Y:S05]  /*5130*/  CALL.REL.NOINC `($__internal_0_$__cuda_sm10x_tcgen05_guardrail_trap_col_being_dealloced_not_returned_by_alloc) ;  /* 0x0000008c00187944 */ /* 0x020fea0003c00000 */
[----:B------:R-:W-:Y:S05]  /*5140*/  BRA `(.L_x_86) ;  /* 0x0000000000087947 */ /* 0x000fea0003800000 */
.L_x_84:
[----:B-1----:R-:W-:Y:S02]  /*5150*/  MOV R2, 0x5170 ;  /* 0x0000517000027802 */ /* 0x002fe40000000f00 */
[----:B-----5:R-:W-:Y:S05]  /*5160*/  CALL.REL.NOINC `($__internal_2_$__cuda_sm10x_tcgen05_guardrail_trap_unallocated_columns_being_dealloced) ;  /* 0x0000008c00247944 */ /* 0x020fea0003c00000 */
.L_x_86:
[----:B------:R-:W-:Y:S01]  /*5170*/  NOP ;  /* 0x0000000000007918 */ /* 0x000fe20000000000 */
[----:B----4-:R-:W-:Y:S05]  /*5180*/  EXIT ;  /* 0x000000000000794d */ /* 0x010fea0003800000 */
.L_x_57:
[----:B------:R-:W-:-:S09]  /*5190*/  UISETP.NE.OR UP0, UPT, UR22, 0x3, !UP3 ;  /* 0x000000031600788c */ /* 0x000fd2000df05670 */
[----:B------:R-:W-:Y:S05]  /*51a0*/  BRA.U UP0, `(.L_x_87) ;  /* 0x0000001900ac7547 */ /* 0x000fea000b800000 */
[----:B------:R-:W1:Y:S01]  /*51b0*/  LDCU UR38, c[0x0][0x370] ;  /* 0x00006e00ff2677ac */ /* 0x000e620008000800 */
[----:B------:R-:W-:Y:S01]  /*51c0*/  R2UR UR6, R60 ;  /* 0x000000003c0672ca */ /* 0x000fe200000e0000 */
[----:B------:R-:W2:Y:S01]  /*51d0*/  LDC.64 R16, c[0x0][0x348] ;  /* 0x0000d200ff107b82 */ /* 0x000ea20000000a00 */
[----:B------:R-:W-:Y:S01]  /*51e0*/  HFMA2 R13, -RZ, RZ, 0, 0 ;  /* 0x00000000ff0d7431 */ /* 0x000fe200000001ff */
[----:B------:R-:W1:Y:S01]  /*51f0*/  LDCU.128 UR56, c[0x0][0xb10] ;  /* 0x00016200ff3877ac */ /* 0x000e620008000c00 */
[----:B------:R-:W-:Y:S02]  /*5200*/  IMAD.MOV.U32 R14, RZ, RZ, RZ ;  /* 0x000000ffff0e7224 */ /* 0x000fe400078e00ff */
[----:B------:R-:W-:Y:S01]  /*5210*/  IMAD.MOV.U32 R7, RZ, RZ, 0x2000 ;  /* 0x00002000ff077424 */ /* 0x000fe200078e00ff */
[----:B------:R-:W3:Y:S02]  /*5220*/  LDCU UR37, c[0x0][0x374] ;  /* 0x00006e80ff2577ac */ /* 0x000ee40008000800 */
[----:B------:R-:W4:Y:S01]  /*5230*/  LDC.64 R2, c[0x0][0x888] ;  /* 0x00022200ff027b82 */ /* 0x000f220000000a00 */
[----:B------:R-:W3:Y:S01]  /*5240*/  LDCU UR15, c[0x0][0xb0c] ;  /* 0x00016180ff0f77ac */ /* 0x000ee20008000800 */
[----:B------:R-:W2:Y:S06]  /*5250*/  LDCU UR47, c[0x0][0xb20] ;  /* 0x00016400ff2f77ac */ /* 0x000eac0008000800 */
[----:B------:R-:W4:Y:S01]  /*5260*/  LDC.64 R4, c[0x0][0x890] ;  /* 0x00022400ff047b82 */ /* 0x000f220000000a00 */
[----:B------:R-:W2:Y:S01]  /*5270*/  LDCU UR4, c[0x0][0xb30] ;  /* 0x00016600ff0477ac */ /* 0x000ea20008000800 */
[----:B------:R-:W-:Y:S01]  /*5280*/  UMOV UR21, 0x400 ;  /* 0x0000040000157882 */ /* 0x000fe20000000000 */
[----:B-1----:R-:W-:-:S02]  /*5290*/  UIMAD.WIDE.U32 UR8, UR38, UR56, URZ ;  /* 0x00000038260872a5 */ /* 0x002fc4000f8e00ff */
[----:B------:R-:W-:Y:S02]  /*52a0*/  ULEA UR21, UR6, UR21, 0x18 ;  /* 0x0000001506157291 */ /* 0x000fe4000f8ec0ff */
[----:B---3--:R-:W-:Y:S02]  /*52b0*/  UIMAD.WIDE.U32 UR6, UR37, UR59, URZ ;  /* 0x0000003b250672a5 */ /* 0x008fe4000f8e00ff */
[----:B------:R-:W-:Y:S01]  /*52c0*/  UPLOP3.LUT UP1, UPT, UPT, UPT, UPT, 0x40, 0x4 ;  /* 0x000000000004789c */ /* 0x000fe20003f2e870 */
[----:B------:R-:W-:Y:S01]  /*52d0*/  UMOV UR8, UR9 ;  /* 0x0000000900087c82 */ /* 0x000fe20008000000 */
[----:B------:R-:W-:-:S03]  /*52e0*/  UISETP.GE.AND UP0, UPT, UR39, 0x1, UPT ;  /* 0x000000012700788c */ /* 0x000fc6000bf06270 */
[----:B------:R-:W-:Y:S01]  /*52f0*/  UMOV UR6, UR7 ;  /* 0x0000000700067c82 */ /* 0x000fe20008000000 */
[----:B------:R-:W-:Y:S01]  /*5300*/  UISETP.NE.AND UP4, UPT, UR39, 0x1, UPT ;  /* 0x000000012700788c */ /* 0x000fe2000bf85270 */
[----:B------:R-:W1:Y:S01]  /*5310*/  LDCU.64 UR22, c[0x0][0xb28] ;  /* 0x00016500ff1677ac */ /* 0x000e620008000a00 */
[----:B------:R-:W-:Y:S02]  /*5320*/  UISETP.NE.AND UP6, UPT, UR15, 0x1, UPT ;  /* 0x000000010f00788c */ /* 0x000fe4000bfc5270 */
[----:B------:R-:W-:Y:S02]  /*5330*/  UISETP.NE.AND UP5, UPT, UR58, 0x1, UPT ;  /* 0x000000013a00788c */ /* 0x000fe4000bfa5270 */
[----:B------:R-:W-:Y:S02]  /*5340*/  UIADD3 UR49, UPT, UPT, UR21, 0x20, URZ ;  /* 0x0000002015317890 */ /* 0x000fe4000fffe0ff */
[----:B------:R-:W-:Y:S02]  /*5350*/  UIADD3 UR41, UPT, UPT, UR21, 0x28, URZ ;  /* 0x0000002815297890 */ /* 0x000fe4000fffe0ff */
[----:B------:R-:W-:-:S02]  /*5360*/  UIADD3 UR33, UPT, UPT, UR21, 0x30, URZ ;  /* 0x0000003015217890 */ /* 0x000fc4000fffe0ff */
[----:B------:R-:W-:Y:S02]  /*5370*/  UIADD3 UR25, UPT, UPT, UR21, 0x38, URZ ;  /* 0x0000003815197890 */ /* 0x000fe4000fffe0ff */
[----:B------:R-:W-:Y:S02]  /*5380*/  USHF.R.U32.HI UR46, URZ, UR57, UR8 ;  /* 0x00000039ff2e7299 */ /* 0x000fe40008011608 */
[----:B--2---:R-:W-:Y:S02]  /*5390*/  USHF.R.U32.HI UR45, URZ, UR47, UR6 ;  /* 0x0000002fff2d7299 */ /* 0x004fe40008011606 */
[----:B------:R-:W-:-:S11]  /*53a0*/  UISETP.NE.AND UP3, UPT, UR4, 0x1, UPT ;  /* 0x000000010400788c */ /* 0x000fd6000bf65270 */
.L_x_102:
[C---:B------:R-:W-:Y:S02]  /*53b0*/  LEA R12, R14.reuse, UR21, 0x3 ;  /* 0x000000150e0c7c11 */ /* 0x040fe4000f8e18ff */
[----:B------:R-:W-:Y:S02]  /*53c0*/  SHF.L.U32 R0, R13, 0x1f, RZ ;  /* 0x0000001f0d007819 */ /* 0x000fe400000006ff */
[----:B------:R-:W-:Y:S02]  /*53d0*/  LEA R8, R14, UR21, 0x4 ;  /* 0x000000150e087c11 */ /* 0x000fe4000f8e20ff */
[----:B--2---:R-:W2:Y:S02]  /*53e0*/  SYNCS.PHASECHK.TRANS64.TRYWAIT P0, [R12+URZ+0x70], R0 ;  /* 0x000070000c0075a7 */ /* 0x004ea400080011ff */
[----:B--2---:R-:W-:Y:S05]  /*53f0*/  @!P0 BRA `(.L_x_88) ;  /* 0x0000008000688947 */ /* 0x004fea0003800000 */
.L_x_213:
[----:B------:R-:W3:Y:S01]  /*5400*/  LDS.128 R8, [R8+0x100] ;  /* 0x0001000008087984 */ /* 0x000ee20000000c00 */
[----:B------:R-:W-:Y:S01]  /*5410*/  UISETP.GE.AND UP0, UPT, UR39, 0x1, UPT ;  /* 0x000000012700788c */ /* 0x000fe2000bf06270 */
[----:B------:R-:W-:Y:S01]  /*5420*/  @!PT LDS RZ, [RZ] ;  /* 0x00000000fffff984 */ /* 0x000fe20000000800 */
[----:B------:R-:W-:Y:S01]  /*5430*/  @!PT LDS RZ, [RZ] ;  /* 0x00000000fffff984 */ /* 0x000fe20000000800 */
[----:B------:R-:W-:Y:S01]  /*5440*/  @!PT LDS RZ, [RZ] ;  /* 0x00000000fffff984 */ /* 0x000fe20000000800 */
[----:B------:R-:W-:Y:S01]  /*5450*/  @!PT LDS RZ, [RZ] ;  /* 0x00000000fffff984 */ /* 0x000fe20000000800 */
[----:B------:R1:W-:Y:S06]  /*5460*/  MEMBAR.ALL.CTA ;  /* 0x0000000000007992 */ /* 0x0003ec0000008000 */
[----:B-1----:R-:W1:Y:S01]  /*5470*/  FENCE.VIEW.ASYNC.S ;  /* 0x00000000000073c6 */ /* 0x002e620000000000 */
[----:B---3--:R-:W-:Y:S11]  /*5480*/  LOP3.LUT P0, RZ, R10, 0x1, RZ, 0xc0, !PT ;  /* 0x000000010aff7812 */ /* 0x008ff6000780c0ff */
[----:B------:R-:W-:Y:S02]  /*5490*/  @!UPT UIADD3 URZ, UPT, UPT, URZ, URZ, URZ ;  /* 0x000000fffffff290 */ /* 0x000fe4000fffe0ff */
[----:B-1----:R-:W-:Y:S01]  /*54a0*/  VOTEU.ANY UP2, P0 ;  /* 0x0000000000ff7886 */ /* 0x002fe20000040100 */
[----:B------:R-:W-:Y:S11]  /*54b0*/  PLOP3.LUT P0, PT, PT, PT, UP2, 0x80, 0x8 ;  /* 0x000000000008781c */ /* 0x000ff60003f0f028 */
[----:B------:R-:W-:Y:S02]  /*54c0*/  @!UPT UIADD3 URZ, UPT, UPT, URZ, URZ, URZ ;  /* 0x000000fffffff290 */ /* 0x000fe4000fffe0ff */
[----:B--2---:R-:W-:Y:S02]  /*54d0*/  @P0 SHF.R.U32.HI R0, RZ, 0x10, R9 ;  /* 0x00000010ff000819 */ /* 0x004fe40000011609 */
[----:B------:R-:W-:Y:S02]  /*54e0*/  @P0 MOV R6, R8 ;  /* 0x0000000800060202 */ /* 0x000fe40000000f00 */
[----:B------:R-:W-:Y:S01]  /*54f0*/  @P0 R2UR UR4, R0 ;  /* 0x00000000000402ca */ /* 0x000fe200000e0000 */
[----:B------:R-:W-:Y:S01]  /*5500*/  VIADD R0, R12, 0x80 ;  /* 0x000000800c007836 */ /* 0x000fe20000000000 */
[----:B------:R-:W-:Y:S02]  /*5510*/  @P0 LOP3.LUT R8, R9, 0xffff, RZ, 0xc0, !PT ;  /* 0x0000ffff09080812 */ /* 0x000fe400078ec0ff */
[----:B------:R-:W-:Y:S02]  /*5520*/  @P0 R2UR UR6, R6 ;  /* 0x00000000060602ca */ /* 0x000fe400000e0000 */
[----:B------:R-:W-:Y:S02]  /*5530*/  PRMT R0, RZ, 0x654, R0 ;  /* 0x00000654ff007816 */ /* 0x000fe40000000000 */
[----:B------:R-:W-:Y:S02]  /*5540*/  @P0 R2UR UR5, R8 ;  /* 0x00000000080502ca */ /* 0x000fe400000e0000 */
[----:B------:R1:W-:Y:S03]  /*5550*/  SYNCS.ARRIVE.TRANS64.RED.A1T0 RZ, [R0+URZ], RZ ;  /* 0x000000ff00ff79a7 */ /* 0x0003e600081004ff */
[----:B------:R-:W-:Y:S04]  /*5560*/  @UP2 UMOV UR31, UR4 ;  /* 0x00000004001f2c82 */ /* 0x000fe80008000000 */
[----:B------:R-:W-:Y:S04]  /*5570*/  @UP2 UMOV UR14, UR6 ;  /* 0x00000006000e2c82 */ /* 0x000fe80008000000 */
[----:B------:R-:W-:Y:S01]  /*5580*/  @UP2 UMOV UR13, UR5 ;  /* 0x00000005000d2c82 */ /* 0x000fe20008000000 */
[----:B------:R-:W-:Y:S05]  /*5590*/  BRA.U !UP0, `(.L_x_89) ;  /* 0x0000000108a47547 */ /* 0x000fea000b800000 */
[----:B------:R-:W-:Y:S02]  /*55a0*/  UIMAD.WIDE.U32 UR16, UR13, UR59, URZ ;  /* 0x0000003b0d1072a5 */ /* 0x000fe4000f8e00ff */
[----:B------:R-:W-:Y:S02]  /*55b0*/  UIMAD.WIDE.U32 UR18, UR14, UR56, URZ ;  /* 0x000000380e1272a5 */ /* 0x000fe4000f8e00ff */
[----:B------:R-:W-:Y:S02]  /*55c0*/  USEL UR4, UR37, UR45, !UP5 ;  /* 0x0000002d25047287 */ /* 0x000fe4000e800000 */
[----:B------:R-:W-:Y:S02]  /*55d0*/  USEL UR7, UR38, UR46, !UP6 ;  /* 0x0000002e26077287 */ /* 0x000fe4000f000000 */
[----:B------:R-:W-:Y:S02]  /*55e0*/  UIMAD.WIDE.U32 UR8, UR4, UR22, URZ ;  /* 0x00000016040872a5 */ /* 0x000fe4000f8e00ff */
[----:B------:R-:W-:Y:S01]  /*55f0*/  UIMAD.WIDE.U32 UR10, UR7, UR22, URZ ;  /* 0x00000016070a72a5 */ /* 0x000fe2000f8e00ff */
[----:B------:R-:W-:Y:S02]  /*5600*/  UMOV UR5, UR17 ;  /* 0x0000001100057c82 */ /* 0x000fe40008000000 */
[----:B------:R-:W-:Y:S03]  /*5610*/  USHF.R.U32.HI UR6, URZ, UR47, UR5 ;  /* 0x0000002fff067299 */ /* 0x000fe60008011605 */
[----:B------:R-:W-:Y:S01]  /*5620*/  UMOV UR5, UR19 ;  /* 0x0000001300057c82 */ /* 0x000fe20008000000 */
[----:B------:R-:W-:Y:S02]  /*5630*/  USEL UR6, UR13, UR6, !UP5 ;  /* 0x000000060d067287 */ /* 0x000fe4000e800000 */
[----:B------:R-:W-:Y:S03]  /*5640*/  USHF.R.U32.HI UR12, URZ, UR57, UR5 ;  /* 0x00000039ff0c7299 */ /* 0x000fe60008011605 */
[----:B------:R-:W-:Y:S02]  /*5650*/  UMOV UR5, UR9 ;  /* 0x0000000900057c82 */ /* 0x000fe40008000000 */
[----:B------:R-:W-:Y:S03]  /*5660*/  @UP4 USHF.R.U32.HI UR4, URZ, UR23, UR5 ;  /* 0x00000017ff044299 */ /* 0x000fe60008011605 */
[----:B------:R-:W-:Y:S01]  /*5670*/  UMOV UR5, UR11 ;  /* 0x0000000b00057c82 */ /* 0x000fe20008000000 */
[----:B------:R-:W-:Y:S02]  /*5680*/  UIMAD UR4, UR39, UR4, URZ ;  /* 0x00000004270472a4 */ /* 0x000fe4000f8e02ff */
[----:B------:R-:W-:Y:S02]  /*5690*/  @UP4 USHF.R.U32.HI UR7, URZ, UR23, UR5 ;  /* 0x00000017ff074299 */ /* 0x000fe40008011605 */
[----:B------:R-:W-:Y:S02]  /*56a0*/  UIMAD.WIDE.U32 UR10, UR6, UR22, URZ ;  /* 0x00000016060a72a5 */ /* 0x000fe4000f8e00ff */
[----:B------:R-:W-:Y:S02]  /*56b0*/  USEL UR5, UR14, UR12, !UP6 ;  /* 0x0000000c0e057287 */ /* 0x000fe4000f000000 */
[----:B------:R-:W-:Y:S02]  /*56c0*/  UIMAD UR8, UR39, UR7, URZ ;  /* 0x00000007270872a4 */ /* 0x000fe4000f8e02ff */
[----:B------:R-:W-:Y:S03]  /*56d0*/  UISETP.GE.AND UP0, UPT, UR6, UR4, UPT ;  /* 0x000000040600728c */ /* 0x000fe6000bf06270 */
[----:B------:R-:W-:Y:S01]  /*56e0*/  UMOV UR4, UR11 ;  /* 0x0000000b00047c82 */ /* 0x000fe20008000000 */
[----:B------:R-:W-:Y:S02]  /*56f0*/  UISETP.GE.OR UP0, UPT, UR5, UR8, UP0 ;  /* 0x000000080500728c */ /* 0x000fe40008706670 */
[----:B------:R-:W-:Y:S02]  /*5700*/  USHF.R.U32.HI UR4, URZ, UR23, UR4 ;  /* 0x00000017ff047299 */ /* 0x000fe40008011604 */
[----:B------:R-:W-:Y:S02]  /*5710*/  UIMAD.WIDE.U32 UR8, UR5, UR22, URZ ;  /* 0x00000016050872a5 */ /* 0x000fe4000f8e00ff */
[----:B------:R-:W-:Y:S04]  /*5720*/  USEL UR10, UR6, UR4, !UP4 ;  /* 0x00000004060a7287 */ /* 0x000fe8000e000000 */
[----:B------:R-:W-:Y:S01]  /*5730*/  UIADD3 UR11, UPT, UPT, -UR10, URZ, URZ ;  /* 0x000000ff0a0b7290 */ /* 0x000fe2000fffe1ff */
[----:B------:R-:W-:Y:S02]  /*5740*/  @!UP0 UMOV UR4, UR9 ;  /* 0x0000000900048c82 */ /* 0x000fe40008000000 */
[----:B------:R-:W-:Y:S02]  /*5750*/  @!UP0 USHF.R.U32.HI UR4, URZ, UR23, UR4 ;  /* 0x00000017ff048299 */ /* 0x000fe40008011604 */
[----:B------:R-:W-:Y:S02]  /*5760*/  UIMAD UR8, UR39, UR11, UR6 ;  /* 0x0000000b270872a4 */ /* 0x000fe4000f8e0206 */
[----:B------:R-:W-:Y:S04]  /*5770*/  @!UP0 USEL UR4, UR5, UR4, !UP4 ;  /* 0x0000000405048287 */ /* 0x000fe8000e000000 */
[----:B------:R-:W-:Y:S02]  /*5780*/  @!UP0 UIMAD UR7, UR7, UR8, UR4 ;  /* 0x00000008070782a4 */ /* 0x000fe4000f8e0204 */
[----:B------:R-:W-:Y:S02]  /*5790*/  @!UP0 UIADD3 UR9, UPT, UPT, UR10, -UR4, URZ ;  /* 0x800000040a098290 */ /* 0x000fe4000fffe0ff */
[----:B------:R-:W-:Y:S02]  /*57a0*/  UIADD3 UR8, UPT, UPT, -UR6, URZ, URZ ;  /* 0x000000ff06087290 */ /* 0x000fe4000fffe1ff */
[----:B------:R-:W-:Y:S02]  /*57b0*/  UIADD3 UR4, UPT, UPT, -UR5, URZ, URZ ;  /* 0x000000ff05047290 */ /* 0x000fe4000fffe1ff */
[----:B------:R-:W-:Y:S03]  /*57c0*/  @!UP0 UIMAD UR6, UR9, UR39, UR5 ;  /* 0x00000027090682a4 */ /* 0x000fe6000f8e0205 */
[----:B------:R-:W-:Y:S01]  /*57d0*/  @!UP0 UMOV UR5, UR7 ;  /* 0x0000000700058c82 */ /* 0x000fe20008000000 */
[----:B------:R-:W-:Y:S02]  /*57e0*/  UIMAD UR7, UR15, UR4, UR14 ;  /* 0x000000040f0772a4 */ /* 0x000fe4000f8e020e */
[----:B------:R-:W-:Y:S02]  /*57f0*/  UIMAD UR4, UR58, UR8, UR13 ;  /* 0x000000083a0472a4 */ /* 0x000fe4000f8e020d */
[----:B------:R-:W-:Y:S02]  /*5800*/  UIMAD UR14, UR5, UR15, UR7 ;  /* 0x0000000f050e72a4 */ /* 0x000fe4000f8e0207 */
[----:B------:R-:W-:Y:S11]  /*5810*/  UIMAD UR13, UR6, UR58, UR4 ;  /* 0x0000003a060d72a4 */ /* 0x000ff6000f8e0204 */
[----:B------:R-:W-:Y:S01]  /*5820*/  @!UPT UIADD3 URZ, UPT, UPT, URZ, URZ, URZ ;  /* 0x000000fffffff290 */ /* 0x000fe2000fffe0ff */
.L_x_89:
[----:B------:R-:W2:Y:S01]  /*5830*/  @!UP3 LDCU.128 UR8, c[0x0][0xb10] ;  /* 0x00016200ff08b7ac */ /* 0x000ea20008000c00 */
[----:B------:R-:W-:Y:S01]  /*5840*/  IMAD.MOV.U32 R10, RZ, RZ, 0x1 ;  /* 0x00000001ff0a7424 */ /* 0x000fe200078e00ff */
[C---:B----4-:R-:W-:Y:S02]  /*5850*/  ISETP.NE.U32.AND P1, PT, R4.reuse, RZ, PT ;  /* 0x000000ff0400720c */ /* 0x050fe40003f25070 */
[----:B------:R-:W-:Y:S02]  /*5860*/  ISETP.NE.U32.AND P0, PT, R4, RZ, PT ;  /* 0x000000ff0400720c */ /* 0x000fe40003f05070 */
[C---:B------:R-:W-:Y:S01]  /*5870*/  ISETP.NE.AND.EX P1, PT, R5.reuse, RZ, PT, P1 ;  /* 0x000000ff0500720c */ /* 0x040fe20003f25310 */
[----:B------:R-:W3:Y:S01]  /*5880*/  @!UP3 LDCU UR5, c[0x0][0xb0c] ;  /* 0x00016180ff05b7ac */ /* 0x000ee20008000800 */
[----:B------:R-:W-:Y:S02]  /*5890*/  ISETP.NE.AND.EX P0, PT, R5, RZ, PT, P0 ;  /* 0x000000ff0500720c */ /* 0x000fe40003f05300 */
[----:B------:R-:W-:Y:S01]  /*58a0*/  SHF.L.U32 R10, R10, 0x1f, RZ ;  /* 0x0000001f0a0a7819 */ /* 0x000fe200000006ff */
[----:B------:R-:W-:Y:S02]  /*58b0*/  USHF.L.U32 UR50, UR27, 0x8, URZ ;  /* 0x000000081b327899 */ /* 0x000fe400080006ff */
[----:B------:R-:W-:Y:S02]  /*58c0*/  USHF.L.U32 UR51, UR20, 0x6, URZ ;  /* 0x0000000614337899 */ /* 0x000fe400080006ff */
[----:B--2---:R-:W-:Y:S07]  /*58d0*/  UIMAD.WIDE.U32 UR6, UR14, UR8, URZ ;  /* 0x000000080e0672a5 */ /* 0x004fee000f8e00ff */
[----:B------:R-:W-:Y:S01]  /*58e0*/  @!UP3 UMOV UR4, UR7 ;  /* 0x000000070004bc82 */ /* 0x000fe20008000000 */
[----:B---3--:R-:W-:Y:S02]  /*58f0*/  @!UP3 UISETP.NE.AND UP0, UPT, UR5, 0x1, UPT ;  /* 0x000000010500b88c */ /* 0x008fe4000bf05270 */
[----:B------:R-:W-:Y:S02]  /*5900*/  @!UP3 USHF.R.U32.HI UR4, URZ, UR9, UR4 ;  /* 0x00000009ff04b299 */ /* 0x000fe40008011604 */
[----:B------:R-:W-:Y:S02]  /*5910*/  UIMAD.WIDE.U32 UR6, UR13, UR11, URZ ;  /* 0x0000000b0d0672a5 */ /* 0x000fe4000f8e00ff */
[----:B------:R-:W-:Y:S02]  /*5920*/  @!UP3 USEL UR8, UR14, UR4, !UP0 ;  /* 0x000000040e08b287 */ /* 0x000fe4000c000000 */
[----:B------:R-:W-:Y:S03]  /*5930*/  @!UP3 UISETP.NE.AND UP0, UPT, UR10, 0x1, UPT ;  /* 0x000000010a00b88c */ /* 0x000fe6000bf05270 */
[----:B------:R-:W-:Y:S02]  /*5940*/  @!UP3 UMOV UR6, UR7 ;  /* 0x000000070006bc82 */ /* 0x000fe40008000000 */
[----:B------:R-:W2:Y:S02]  /*5950*/  @!UP3 LDCU UR4, c[0x0][0xb20] ;  /* 0x00016400ff04b7ac */ /* 0x000ea40008000800 */
[----:B--2---:R-:W-:Y:S04]  /*5960*/  @!UP3 USHF.R.U32.HI UR6, URZ, UR4, UR6 ;  /* 0x00000004ff06b299 */ /* 0x004fe80008011606 */
[----:B------:R-:W-:Y:S04]  /*5970*/  @!UP3 USEL UR6, UR13, UR6, !UP0 ;  /* 0x000000060d06b287 */ /* 0x000fe8000c000000 */
[----:B------:R-:W-:Y:S02]  /*5980*/  @!UP3 UIADD3 UR4, UPT, UPT, -UR8, UR6, URZ ;  /* 0x000000060804b290 */ /* 0x000fe4000fffe1ff */
[----:B------:R-:W-:Y:S02]  /*5990*/  @!UP3 UIADD3 UR6, UPT, UPT, UR8, -UR6, URZ ;  /* 0x800000060806b290 */ /* 0x000fe4000fffe0ff */
[----:B------:R-:W-:Y:S02]  /*59a0*/  @!UP3 UIMAD UR14, UR4, UR5, UR14 ;  /* 0x00000005040eb2a4 */ /* 0x000fe4000f8e020e */
[----:B------:R-:W-:Y:S01]  /*59b0*/  @!UP3 UIMAD UR13, UR6, UR10, UR13 ;  /* 0x0000000a060db2a4 */ /* 0x000fe2000f8e020d */
[----:B------:R-:W-:Y:S11]  /*59c0*/  BRA.U UP1, `(.L_x_90) ;  /* 0x0000000101107547 */ /* 0x000ff6000b800000 */
[----:B------:R-:W-:Y:S04]  /*59d0*/  MOV R6, UR53 ;  /* 0x0000003500067c02 */ /* 0x000fe80008000f00 */
[----:B------:R-:W-:Y:S04]  /*59e0*/  SHF.L.U32 R6, R6, 0x1f, RZ ;  /* 0x0000001f06067819 */ /* 0x000fe800000006ff */
[----:B------:R-:W2:Y:S02]  /*59f0*/  SYNCS.PHASECHK.TRANS64.TRYWAIT P2, [UR21+0x68], R6 ;  /* 0x00006806ff0075a7 */ /* 0x000ea40008041115 */
[----:B--2---:R-:W-:Y:S05]  /*5a00*/  @!P2 BRA `(.L_x_91) ;  /* 0x0000007800f8a947 */ /* 0x004fea0003800000 */
.L_x_90:
[----:B------:R-:W-:Y:S05]  /*5a10*/  @!P1 BRA `(.L_x_92) ;  /* 0x0000000000309947 */ /* 0x000fea0003800000 */
[----:B------:R-:W-:Y:S01]  /*5a20*/  ISETP.NE.U32.AND P1, PT, R2, RZ, PT ;  /* 0x000000ff0200720c */ /* 0x000fe20003f25070 */
[----:B------:R-:W2:Y:S01]  /*5a30*/  LDCU.64 UR4, c[0x0][0x358] ;  /* 0x00006b00ff0477ac */ /* 0x000ea20008000a00 */
[----:B------:R-:W-:Y:S02]  /*5a40*/  IMAD.MOV.U32 R56, RZ, RZ, 0x1 ;  /* 0x00000001ff387424 */ /* 0x000fe400078e00ff */
[----:B------:R-:W-:Y:S11]  /*5a50*/  ISETP.NE.AND.EX P1, PT, R3, RZ, PT, P1 ;  /* 0x000000ff0300720c */ /* 0x000ff60003f25310 */
[----:B------:R-:W-:Y:S02]  /*5a60*/  @!UPT UIADD3 URZ, UPT, UPT, URZ, URZ, URZ ;  /* 0x000000fffffff290 */ /* 0x000fe4000fffe0ff */
[----:B------:R-:W3:Y:S01]  /*5a70*/  @P1 LDC.64 R8, c[0x0][0x888] ;  /* 0x00022200ff081b82 */ /* 0x000ee20000000a00 */
[----:B-1----:R-:W-:Y:S04]  /*5a80*/  @P1 IMAD R0, R4, UR60, RZ ;  /* 0x0000003c04001c24 */ /* 0x002fe8000f8e02ff */
[----:B---3--:R-:W-:Y:S04]  /*5a90*/  @P1 IMAD.WIDE R8, R0, 0x4, R8 ;  /* 0x0000000400081825 */ /* 0x008fe800078e0208 */
[----:B------:R-:W-:Y:S01]  /*5aa0*/  HFMA2 R0, -RZ, RZ, 0, 5.9604644775390625e-08 ;  /* 0x00000001ff007431 */ /* 0x000fe200000001ff */
[----:B--2--5:R2:W5:Y:S04]  /*5ab0*/  @P1 LDG.E R27, desc[UR4][R8.64] ;  /* 0x00000004081b1981 */ /* 0x024568000c1e1900 */
[----:B------:R-:W-:Y:S01]  /*5ac0*/  @!P1 PRMT R56, R0, 0x7610, R56 ;  /* 0x0000761000389816 */ /* 0x000fe20000000038 */
[----:B--2---:R-:W3:Y:S06]  /*5ad0*/  @!P1 LDC R27, c[0x0][0x880] ;  /* 0x00022000ff1b9b82 */ /* 0x004eec0000000800 */
.L_x_92:
[----:B---3-5:R-:W-:Y:S01]  /*5ae0*/  @!P0 FSETP.EQ.AND P1, PT, R27, RZ, PT ;  /* 0x000000ff1b00820b */ /* 0x028fe20003f22000 */
[----:B------:R-:W-:Y:S01]  /*5af0*/  @!UPT UIADD3 URZ, UPT, UPT, URZ, URZ, URZ ;  /* 0x000000fffffff290 */ /* 0x000fe2000fffe0ff */
[----:B------:R-:W-:Y:S11]  /*5b00*/  @!P0 BRA `(.L_x_93) ;  /* 0x0000000000188947 */ /* 0x000ff60003800000 */
[----:B------:R-:W-:Y:S02]  /*5b10*/  LOP3.LUT P0, RZ, R56, 0xff, RZ, 0xc0, !PT ;  /* 0x000000ff38ff7812 */ /* 0x000fe4000780c0ff */
[----:B------:R-:W-:Y:S04]  /*5b20*/  ISETP.NE.U32.AND P1, PT, R2, RZ, PT ;  /* 0x000000ff0200720c */ /* 0x000fe80003f25070 */
[----:B------:R-:W-:Y:S04]  /*5b30*/  ISETP.NE.AND.EX P1, PT, R3, RZ, PT, P1 ;  /* 0x000000ff0300720c */ /* 0x000fe80003f25310 */
[----:B------:R-:W-:Y:S03]  /*5b40*/  PLOP3.LUT P1, PT, P1, PT, PT, 0x8, 0x80 ;  /* 0x000000000080781c */ /* 0x000fe60000f2e170 */
[----:B------:R-:W-:Y:S11]  /*5b50*/  @P0 FSETP.EQ.AND P1, PT, R27, RZ, PT ;  /* 0x000000ff1b00020b */ /* 0x000ff60003f22000 */
[----:B------:R-:W-:Y:S02]  /*5b60*/  @!UPT UIADD3 URZ, UPT, UPT, URZ, URZ, URZ ;  /* 0x000000fffffff290 */ /* 0x000fe4000fffe0ff */
.L_x_93:
[----:B------:R-:W2:Y:S01]  /*5b70*/  SYNCS.PHASECHK.TRANS64.TRYWAIT P2, [UR21+0x40], R10 ;  /* 0x0000400aff0075a7 */ /* 0x000ea20008041115 */
[----:B------:R-:W-:Y:S04]  /*5b80*/  ELECT P0, URZ, PT ;  /* 0x0000000000ff782f */ /* 0x000fe80003800000 */
[----:B------:R-:W-:Y:S11]  /*5b90*/  PLOP3.LUT P1, PT, P1, P0, PT, 0xf2, 0x2f ;  /* 0x00000000002f781c */ /* 0x000ff60000f21e72 */
[----:B------:R-:W-:Y:S02]  /*5ba0*/  @!UPT UIADD3 URZ, UPT, UPT, URZ, URZ, URZ ;  /* 0x000000fffffff290 */ /* 0x000fe4000fffe0ff */
[----:B------:R-:W-:Y:S05]  /*5bb0*/  @!P1 IADD3 R8, P0, PT, R16, 0x580, RZ ;  /* 0x0000058010089810 */ /* 0x000fea0007f1e0ff */
[----:B-1----:R-:W-:Y:S01]  /*5bc0*/  @!P1 IMAD.X R6, RZ, RZ, R17, P0 ;  /* 0x000000ffff069224 */ /* 0x002fe200000e0611 */
[----:B--2---:R-:W-:Y:S07]  /*5bd0*/  @!P2 BRA `(.L_x_94) ;  /* 0x00000078009ca947 */ /* 0x004fee0003800000 */
.L_x_216:
[----:B------:R-:W-:Y:S01]  /*5be0*/  @!P1 R2UR UR5, R8 ;  /* 0x00000000080592ca */ /* 0x000fe200000e0000 */
[----:B------:R-:W-:Y:S01]  /*5bf0*/  VOTEU.ALL UP0, P1 ;  /* 0x0000000000ff7886 */ /* 0x000fe20000800000 */
[----:B------:R-:W-:Y:S01]  /*5c00*/  @!P1 R2UR UR4, R6 ;  /* 0x00000000060492ca */ /* 0x000fe200000e0000 */
[----:B------:R-:W-:Y:S01]  /*5c10*/  UMOV UR16, 0x0 ;  /* 0x0000000000107882 */ /* 0x000fe20000000000 */
[----:B------:R-:W-:Y:S01]  /*5c20*/  UMOV UR17, 0x10000000 ;  /* 0x1000000000117882 */ /* 0x000fe20000000000 */
[----:B------:R-:W-:Y:S01]  /*5c30*/  UMOV UR52, UR60 ;  /* 0x0000003c00347c82 */ /* 0x000fe20008000000 */
[----:B------:R-:W-:Y:S01]  /*5c40*/  @!UP0 UIADD3 UR48, UPT, UPT, UR21, 0x200, URZ ;  /* 0x0000020015308890 */ /* 0x000fe2000fffe0ff */
[----:B------:R-:W-:Y:S01]  /*5c50*/  R2UR UR6, R60 ;  /* 0x000000003c0672ca */ /* 0x000fe200000e0000 */
[----:B------:R-:W-:Y:S01]  /*5c60*/  @!UP0 UIADD3 UR10, UPT, UPT, UR50, 0x80, URZ ;  /* 0x00000080320a8890 */ /* 0x000fe2000fffe0ff */
[----:B-1----:R-:W-:Y:S01]  /*5c70*/  @!P1 IMAD.MOV.U32 R0, RZ, RZ, 0x2000 ;  /* 0x00002000ff009424 */ /* 0x002fe200078e00ff */
[----:B------:R-:W-:Y:S01]  /*5c80*/  @!UP0 UIADD3 UR8, UPT, UPT, UR21, 0x1200, URZ ;  /* 0x0000120015088890 */ /* 0x000fe2000fffe0ff */
[----:B------:R-:W-:Y:S02]  /*5c90*/  VOTEU.ALL UP0, P1 ;  /* 0x0000000000ff7886 */ /* 0x000fe40000800000 */
[----:B------:R-:W-:Y:S01]  /*5ca0*/  IMAD.U32 R8, RZ, RZ, UR5 ;  /* 0x00000005ff087e24 */ /* 0x000fe2000f8e00ff */
[----:B------:R-:W-:Y:S01]  /*5cb0*/  UMOV UR9, UR49 ;  /* 0x0000003100097c82 */ /* 0x000fe20008000000 */
[----:B------:R-:W-:Y:S01]  /*5cc0*/  IMAD.U32 R9, RZ, RZ, UR4 ;  /* 0x00000004ff097e24 */ /* 0x000fe2000f8e00ff */
[----:B------:R-:W-:Y:S01]  /*5cd0*/  UMOV UR11, UR51 ;  /* 0x00000033000b7c82 */ /* 0x000fe20008000000 */
[----:B------:R-:W-:Y:S01]  /*5ce0*/  UMOV UR12, UR60 ;  /* 0x0000003c000c7c82 */ /* 0x000fe20008000000 */
[----:B------:R-:W-:Y:S02]  /*5cf0*/  @!P1 R2UR UR4, R8 ;  /* 0x00000000080492ca */ /* 0x000fe400000e0000 */
[----:B------:R-:W-:Y:S01]  /*5d00*/  @!P1 R2UR UR5, R9 ;  /* 0x00000000090592ca */ /* 0x000fe200000e0000 */
[----:B------:R-:W-:Y:S01]  /*5d10*/  UPRMT UR6, UR6, 0x654, UR49 ;  /* 0x0000065406067896 */ /* 0x000fe20008000031 */
[----:B------:R-:W-:Y:S05]  /*5d20*/  @!P1 IADD3 R8, P0, PT, R16, 0x580, RZ ;  /* 0x0000058010089810 */ /* 0x000fea0007f1e0ff */
[----:B------:R-:W-:Y:S06]  /*5d30*/  @!P1 IMAD.X R6, RZ, RZ, R17, P0 ;  /* 0x000000ffff069224 */ /* 0x000fec00000e0611 */
[----:B------:R1:W-:Y:S01]  /*5d40*/  @!UP0 UTMALDG.3D [UR48], [UR4], desc[UR16] ;  /* 0x00001030040085b4 */ /* 0x0003e20008011000 */
[----:B------:R-:W-:Y:S05]  /*5d50*/  VOTEU.ALL UP0, P1 ;  /* 0x0000000000ff7886 */ /* 0x000fea0000800000 */
[----:B------:R1:W-:Y:S01]  /*5d60*/  @!UP0 UTMALDG.3D [UR8], [UR4], desc[UR16] ;  /* 0x00001008040085b4 */ /* 0x0003e20008011000 */
[----:B------:R1:W-:Y:S01]  /*5d70*/  @!P1 SYNCS.ARRIVE.TRANS64.RED.A0TR RZ, [UR21+0x20], R0 ;  /* 0x00002000ffff99a7 */ /* 0x0003e20008300415 */
[----:B------:R-:W-:Y:S01]  /*5d80*/  SYNCS.ARRIVE.TRANS64.RED.A1T0 RZ, [UR6], RZ ;  /* 0x000000ffffff79a7 */ /* 0x000fe20008100406 */
[----:B------:R-:W2:Y:S02]  /*5d90*/  SYNCS.PHASECHK.TRANS64.TRYWAIT P2, [UR21+0x48], R10 ;  /* 0x0000480aff0075a7 */ /* 0x000ea40008041115 */
[----:B-12---:R-:W-:Y:S05]  /*5da0*/  @!P2 BRA `(.L_x_95) ;  /* 0x000000780040a947 */ /* 0x006fea0003800000 */
.L_x_218:
        /* <DEDUP_REMOVED lines=10> */
[----:B------:R-:W-:Y:S02]  /*5e50*/  @!UP0 UIADD3 UR10, UPT, UPT, UR50, 0x90, URZ ;  /* 0x00000090320a8890 */ /* 0x000fe4000fffe0ff */
[----:B------:R-:W-:Y:S01]  /*5e60*/  @!UP0 UIADD3 UR8, UPT, UPT, UR21, 0x3200, URZ ;  /* 0x0000320015088890 */ /* 0x000fe2000fffe0ff */
[----:B------:R-:W-:Y:S01]  /*5e70*/  IMAD.U32 R8, RZ, RZ, UR5 ;  /* 0x00000005ff087e24 */ /* 0x000fe2000f8e00ff */
[----:B------:R-:W-:Y:S01]  /*5e80*/  VOTEU.ALL UP0, P1 ;  /* 0x0000000000ff7886 */ /* 0x000fe20000800000 */
[----:B------:R-:W-:Y:S01]  /*5e90*/  IMAD.U32 R9, RZ, RZ, UR4 ;  /* 0x00000004ff097e24 */ /* 0x000fe2000f8e00ff */
[----:B------:R-:W-:Y:S01]  /*5ea0*/  UMOV UR44, UR60 ;  /* 0x0000003c002c7c82 */ /* 0x000fe20008000000 */
[----:B------:R-:W-:Y:S01]  /*5eb0*/  UMOV UR9, UR41 ;  /* 0x0000002900097c82 */ /* 0x000fe20008000000 */
[----:B------:R-:W-:Y:S01]  /*5ec0*/  @!P1 R2UR UR4, R8 ;  /* 0x00000000080492ca */ /* 0x000fe200000e0000 */
[----:B------:R-:W-:Y:S01]  /*5ed0*/  UMOV UR11, UR51 ;  /* 0x00000033000b7c82 */ /* 0x000fe20008000000 */
[----:B------:R-:W-:Y:S01]  /*5ee0*/  @!P1 R2UR UR5, R9 ;  /* 0x00000000090592ca */ /* 0x000fe200000e0000 */
[----:B------:R-:W-:Y:S01]  /*5ef0*/  UMOV UR12, UR60 ;  /* 0x0000003c000c7c82 */ /* 0x000fe20008000000 */
[----:B------:R-:W-:Y:S01]  /*5f00*/  UPRMT UR7, UR7, 0x654, UR41 ;  /* 0x0000065407077896 */ /* 0x000fe20008000029 */
[----:B------:R-:W-:Y:S05]  /*5f10*/  @!P1 IADD3 R8, P0, PT, R16, 0x580, RZ ;  /* 0x0000058010089810 */ /* 0x000fea0007f1e0ff */
[----:B------:R-:W-:Y:S05]  /*5f20*/  @!P1 IMAD.X R6, RZ, RZ, R17, P0 ;  /* 0x000000ffff069224 */ /* 0x000fea00000e0611 */
[----:B------:R1:W-:Y:S01]  /*5f30*/  @!UP0 UTMALDG.3D [UR40], [UR4], desc[UR16] ;  /* 0x00001028040085b4 */ /* 0x0003e20008011000 */
[----:B------:R-:W-:Y:S05]  /*5f40*/  VOTEU.ALL UP0, P1 ;  /* 0x0000000000ff7886 */ /* 0x000fea0000800000 */
[----:B------:R1:W-:Y:S01]  /*5f50*/  @!UP0 UTMALDG.3D [UR8], [UR4], desc[UR16] ;  /* 0x00001008040085b4 */ /* 0x0003e20008011000 */
[----:B------:R1:W-:Y:S01]  /*5f60*/  @!P1 SYNCS.ARRIVE.TRANS64.RED.A0TR RZ, [UR21+0x28], R0 ;  /* 0x00002800ffff99a7 */ /* 0x0003e20008300415 */
[----:B------:R-:W-:Y:S01]  /*5f70*/  SYNCS.ARRIVE.TRANS64.RED.A1T0 RZ, [UR7], RZ ;  /* 0x000000ffffff79a7 */ /* 0x000fe20008100407 */
[----:B------:R-:W2:Y:S02]  /*5f80*/  SYNCS.PHASECHK.TRANS64.TRYWAIT P2, [UR21+0x50], R10 ;  /* 0x0000500aff0075a7 */ /* 0x000ea40008041115 */
[----:B-12---:R-:W-:Y:S05]  /*5f90*/  @!P2 BRA `(.L_x_96) ;  /* 0x0000007400dca947 */ /* 0x006fea0003800000 */
.L_x_220:
[----:B------:R-:W-:Y:S01]  /*5fa0*/  @!P1 R2UR UR5, R8 ;  /* 0x00000000080592ca */ /* 0x000fe200000e0000 */
[----:B------:R-:W-:Y:S01]  /*5fb0*/  VOTEU.ALL UP0, P1 ;  /* 0x0000000000ff7886 */ /* 0x000fe20000800000 */
[----:B------:R-:W-:Y:S01]  /*5fc0*/  @!P1 R2UR UR4, R6 ;  /* 0x00000000060492ca */ /* 0x000fe200000e0000 */
[----:B------:R-:W-:Y:S01]  /*5fd0*/  UMOV UR16, 0x0 ;  /* 0x0000000000107882 */ /* 0x000fe20000000000 */
[----:B------:R-:W-:Y:S01]  /*5fe0*/  R2UR UR8, R60 ;  /* 0x000000003c0872ca */ /* 0x000fe200000e0000 */
[----:B------:R-:W-:Y:S01]  /*5ff0*/  UMOV UR17, 0x10000000 ;  /* 0x1000000000117882 */ /* 0x000fe20000000000 */
[----:B------:R-:W-:Y:S01]  /*6000*/  @!UP0 UIADD3 UR34, UPT, UPT, UR50, 0x20, URZ ;  /* 0x0000002032228890 */ /* 0x000fe2000fffe0ff */
[----:B-1----:R-:W-:Y:S01]  /*6010*/  @!P1 IMAD.MOV.U32 R0, RZ, RZ, 0x2000 ;  /* 0x00002000ff009424 */ /* 0x002fe200078e00ff */
[----:B------:R-:W-:Y:S02]  /*6020*/  @!UP0 UIADD3 UR32, UPT, UPT, UR21, 0x4200, URZ ;  /* 0x0000420015208890 */ /* 0x000fe4000fffe0ff */
[----:B------:R-:W-:Y:S01]  /*6030*/  @!UP0 UIADD3 UR10, UPT, UPT, UR50, 0xa0, URZ ;  /* 0x000000a0320a8890 */ /* 0x000fe2000fffe0ff */
[----:B------:R-:W-:Y:S02]  /*6040*/  UMOV UR35, UR51 ;  /* 0x0000003300237c82 */ /* 0x000fe40008000000 */
[----:B------:R-:W-:Y:S01]  /*6050*/  IMAD.U32 R8, RZ, RZ, UR5 ;  /* 0x00000005ff087e24 */ /* 0x000fe2000f8e00ff */
[----:B------:R-:W-:Y:S01]  /*6060*/  UMOV UR36, UR60 ;  /* 0x0000003c00247c82 */ /* 0x000fe20008000000 */
[----:B------:R-:W-:Y:S01]  /*6070*/  IMAD.U32 R9, RZ, RZ, UR4 ;  /* 0x00000004ff097e24 */ /* 0x000fe2000f8e00ff */
[----:B------:R-:W-:Y:S01]  /*6080*/  UMOV UR9, UR33 ;  /* 0x0000002100097c82 */ /* 0x000fe20008000000 */
[----:B------:R-:W-:Y:S01]  /*6090*/  UPRMT UR29, UR8, 0x654, UR33 ;  /* 0x00000654081d7896 */ /* 0x000fe20008000021 */
[----:B------:R-:W-:Y:S01]  /*60a0*/  @!P1 R2UR UR4, R8 ;  /* 0x00000000080492ca */ /* 0x000fe200000e0000 */
[----:B------:R-:W-:Y:S01]  /*60b0*/  @!UP0 UIADD3 UR8, UPT, UPT, UR21, 0x5200, URZ ;  /* 0x0000520015088890 */ /* 0x000fe2000fffe0ff */
[----:B------:R-:W-:Y:S01]  /*60c0*/  @!P1 R2UR UR5, R9 ;  /* 0x00000000090592ca */ /* 0x000fe200000e0000 */
[----:B------:R-:W-:Y:S01]  /*60d0*/  VOTEU.ALL UP0, P1 ;  /* 0x0000000000ff7886 */ /* 0x000fe20000800000 */
[----:B------:R-:W-:Y:S01]  /*60e0*/  UMOV UR11, UR51 ;  /* 0x00000033000b7c82 */ /* 0x000fe20008000000 */
[----:B------:R-:W-:Y:S01]  /*60f0*/  UMOV UR12, UR60 ;  /* 0x0000003c000c7c82 */ /* 0x000fe20008000000 */
[----:B------:R-:W-:Y:S05]  /*6100*/  @!P1 IADD3 R8, P0, PT, R16, 0x580, RZ ;  /* 0x0000058010089810 */ /* 0x000fea0007f1e0ff */
[----:B------:R-:W-:Y:S04]  /*6110*/  @!P1 IMAD.X R6, RZ, RZ, R17, P0 ;  /* 0x000000ffff069224 */ /* 0x000fe800000e0611 */
[----:B------:R1:W-:Y:S01]  /*6120*/  @!UP0 UTMALDG.3D [UR32], [UR4], desc[UR16] ;  /* 0x00001020040085b4 */ /* 0x0003e20008011000 */
[----:B------:R-:W-:Y:S05]  /*6130*/  VOTEU.ALL UP0, P1 ;  /* 0x0000000000ff7886 */ /* 0x000fea0000800000 */
[----:B------:R1:W-:Y:S01]  /*6140*/  @!UP0 UTMALDG.3D [UR8], [UR4], desc[UR16] ;  /* 0x00001008040085b4 */ /* 0x0003e20008011000 */
[----:B------:R1:W-:Y:S01]  /*6150*/  @!P1 SYNCS.ARRIVE.TRANS64.RED.A0TR RZ, [UR21+0x30], R0 ;  /* 0x00003000ffff99a7 */ /* 0x0003e20008300415 */
[----:B------:R-:W-:Y:S01]  /*6160*/  SYNCS.ARRIVE.TRANS64.RED.A1T0 RZ, [UR29], RZ ;  /* 0x000000ffffff79a7 */ /* 0x000fe2000810041d */
[----:B------:R-:W2:Y:S02]  /*6170*/  SYNCS.PHASECHK.TRANS64.TRYWAIT P2, [UR21+0x58], R10 ;  /* 0x0000580aff0075a7 */ /* 0x000ea40008041115 */
[----:B-12---:R-:W-:Y:S05]  /*6180*/  @!P2 BRA `(.L_x_97) ;  /* 0x000000740078a947 */ /* 0x006fea0003800000 */
.L_x_222:
        /* <DEDUP_REMOVED lines=22> */
[----:B------:R-:W-:Y:S02]  /*62f0*/  SHF.L.U32 R9, RZ, 0x1f, RZ ;  /* 0x0000001fff097819 */ /* 0x000fe400000006ff */
[----:B------:R-:W-:Y:S05]  /*6300*/  @!P1 IADD3 R8, P0, PT, R16, 0x580, RZ ;  /* 0x0000058010089810 */ /* 0x000fea0007f1e0ff */
[----:B------:R-:W-:Y:S02]  /*6310*/  @!P1 IMAD.X R6, RZ, RZ, R17, P0 ;  /* 0x000000ffff069224 */ /* 0x000fe400000e0611 */
[----:B------:R1:W-:Y:S01]  /*6320*/  @!UP0 UTMALDG.3D [UR24], [UR4], desc[UR16] ;  /* 0x00001018040085b4 */ /* 0x0003e20008011000 */
[----:B------:R-:W-:Y:S05]  /*6330*/  VOTEU.ALL UP0, P1 ;  /* 0x0000000000ff7886 */ /* 0x000fea0000800000 */
[----:B------:R1:W-:Y:S01]  /*6340*/  @!UP0 UTMALDG.3D [UR8], [UR4], desc[UR16] ;  /* 0x00001008040085b4 */ /* 0x0003e20008011000 */
[----:B------:R1:W-:Y:S01]  /*6350*/  @!P1 SYNCS.ARRIVE.TRANS64.RED.A0TR RZ, [UR21+0x38], R0 ;  /* 0x00003800ffff99a7 */ /* 0x0003e20008300415 */
[----:B------:R-:W-:Y:S01]  /*6360*/  SYNCS.ARRIVE.TRANS64.RED.A1T0 RZ, [UR30], RZ ;  /* 0x000000ffffff79a7 */ /* 0x000fe2000810041e */
[----:B------:R-:W2:Y:S02]  /*6370*/  SYNCS.PHASECHK.TRANS64.TRYWAIT P2, [UR21+0x40], R9 ;  /* 0x00004009ff0075a7 */ /* 0x000ea40008041115 */
[----:B-12---:R-:W-:Y:S05]  /*6380*/  @!P2 BRA `(.L_x_98) ;  /* 0x000000740010a947 */ /* 0x006fea0003800000 */
.L_x_224:
[----:B------:R-:W-:Y:S01]  /*6390*/  @!P1 R2UR UR5, R8 ;  /* 0x00000000080592ca */ /* 0x000fe200000e0000 */
[----:B------:R-:W-:Y:S01]  /*63a0*/  VOTEU.ALL UP0, P1 ;  /* 0x0000000000ff7886 */ /* 0x000fe20000800000 */
[----:B------:R-:W-:Y:S01]  /*63b0*/  @!P1 R2UR UR4, R6 ;  /* 0x00000000060492ca */ /* 0x000fe200000e0000 */
[----:B------:R-:W-:Y:S01]  /*63c0*/  UMOV UR26, 0x0 ;  /* 0x00000000001a7882 */ /* 0x000fe20000000000 */
[----:B------:R-:W-:Y:S01]  /*63d0*/  UMOV UR27, 0x10000000 ;  /* 0x10000000001b7882 */ /* 0x000fe20000000000 */
[----:B------:R-:W-:Y:S01]  /*63e0*/  UMOV UR17, UR49 ;  /* 0x0000003100117c82 */ /* 0x000fe20008000000 */
[----:B------:R-:W-:Y:S01]  /*63f0*/  @!UP0 UIADD3 UR18, UPT, UPT, UR50, 0x40, URZ ;  /* 0x0000004032128890 */ /* 0x000fe2000fffe0ff */
[----:B-1----:R-:W-:Y:S01]  /*6400*/  @!P1 IMAD.MOV.U32 R0, RZ, RZ, 0x2000 ;  /* 0x00002000ff009424 */ /* 0x002fe200078e00ff */
[----:B------:R-:W-:Y:S01]  /*6410*/  @!UP0 UIADD3 UR16, UPT, UPT, UR21, 0x200, URZ ;  /* 0x0000020015108890 */ /* 0x000fe2000fffe0ff */
[----:B------:R-:W-:Y:S01]  /*6420*/  @!P1 IADD3 R8, P0, PT, R16, 0x580, RZ ;  /* 0x0000058010089810 */ /* 0x000fe20007f1e0ff */
        /* <DEDUP_REMOVED lines=11> */
[----:B------:R-:W-:Y:S01]  /*64e0*/  UMOV UR12, UR60 ;  /* 0x0000003c000c7c82 */ /* 0x000fe20008000000 */
[----:B------:R-:W-:Y:S10]  /*64f0*/  @!P1 IMAD.X R6, RZ, RZ, R17, P0 ;  /* 0x000000ffff069224 */ /* 0x000ff400000e0611 */
[----:B------:R1:W-:Y:S01]  /*6500*/  @!UP0 UTMALDG.3D [UR16], [UR4], desc[UR26] ;  /* 0x00001a10040085b4 */ /* 0x0003e20008011000 */
[----:B------:R-:W-:Y:S05]  /*6510*/  VOTEU.ALL UP0, P1 ;  /* 0x0000000000ff7886 */ /* 0x000fea0000800000 */
[----:B------:R1:W-:Y:S01]  /*6520*/  @!UP0 UTMALDG.3D [UR8], [UR4], desc[UR26] ;  /* 0x00001a08040085b4 */ /* 0x0003e20008011000 */
[----:B------:R1:W-:Y:S01]  /*6530*/  @!P1 SYNCS.ARRIVE.TRANS64.RED.A0TR RZ, [UR21+0x20], R0 ;  /* 0x00002000ffff99a7 */ /* 0x0003e20008300415 */
[----:B------:R-:W-:Y:S01]  /*6540*/  SYNCS.ARRIVE.TRANS64.RED.A1T0 RZ, [UR6], RZ ;  /* 0x000000ffffff79a7 */ /* 0x000fe20008100406 */
[----:B------:R-:W2:Y:S02]  /*6550*/  SYNCS.PHASECHK.TRANS64.TRYWAIT P2, [UR21+0x48], R9 ;  /* 0x00004809ff0075a7 */ /* 0x000ea40008041115 */
[----:B-12---:R-:W-:Y:S05]  /*6560*/  @!P2 BRA `(.L_x_99) ;  /* 0x0000007000b0a947 */ /* 0x006fea0003800000 */
.L_x_226:
        /* <DEDUP_REMOVED lines=30> */
.L_x_228:
        /* <DEDUP_REMOVED lines=9> */
[----:B------:R-:W-:Y:S01]  /*67e0*/  VIADD R14, R14, 0x1 ;  /* 0x000000010e0e7836 */ /* 0x000fe20000000000 */
        /* <DEDUP_REMOVED lines=11> */
[----:B------:R-:W-:Y:S11]  /*68a0*/  UMOV UR12, UR60 ;  /* 0x0000003c000c7c82 */ /* 0x000ff60008000000 */
[----:B------:R1:W-:Y:S01]  /*68b0*/  @!UP0 UTMALDG.3D [UR16], [UR4], desc[UR6] ;  /* 0x00000610040085b4 */ /* 0x0003e20008011000 */
[----:B------:R-:W-:Y:S05]  /*68c0*/  VOTEU.ALL UP0, P1 ;  /* 0x0000000000ff7886 */ /* 0x000fea0000800000 */
[----:B------:R1:W-:Y:S01]  /*68d0*/  @!UP0 UTMALDG.3D [UR8], [UR4], desc[UR6] ;  /* 0x00000608040085b4 */ /* 0x0003e20008011000 */
[----:B------:R1:W-:Y:S01]  /*68e0*/  @!P1 SYNCS.ARRIVE.TRANS64.RED.A0TR RZ, [UR21+0x30], R0 ;  /* 0x00003000ffff99a7 */ /* 0x0003e20008300415 */
[----:B------:R-:W-:Y:S01]  /*68f0*/  SYNCS.ARRIVE.TRANS64.RED.A1T0 RZ, [UR29], RZ ;  /* 0x000000ffffff79a7 */ /* 0x000fe2000810041d */
[----:B------:R-:W2:Y:S02]  /*6900*/  SYNCS.PHASECHK.TRANS64.TRYWAIT P0, [UR21+0x58], R9 ;  /* 0x00005809ff0075a7 */ /* 0x000ea40008001115 */
[----:B-12---:R-:W-:Y:S05]  /*6910*/  @!P0 BRA `(.L_x_101) ;  /* 0x0000006c00f48947 */ /* 0x006fea0003800000 */
.L_x_230:
[----:B------:R-:W-:Y:S01]  /*6920*/  UPLOP3.LUT UP1, UPT, UPT, UPT, UPT, 0x80, 0x8 ;  /* 0x000000000008789c */ /* 0x000fe20003f2f070 */
[----:B------:R-:W-:Y:S01]  /*6930*/  @!P1 IADD3 R6, P0, PT, R16, 0x580, RZ ;  /* 0x0000058010069810 */ /* 0x000fe20007f1e0ff */
[----:B------:R-:W-:Y:S01]  /*6940*/  UMOV UR6, 0x0 ;  /* 0x0000000000067882 */ /* 0x000fe20000000000 */
[----:B------:R-:W-:Y:S01]  /*6950*/  VOTEU.ALL UP0, P1 ;  /* 0x0000000000ff7886 */ /* 0x000fe20000800000 */
[----:B------:R-:W-:Y:S01]  /*6960*/  UMOV UR7, 0x10000000 ;  /* 0x1000000000077882 */ /* 0x000fe20000000000 */
[----:B------:R-:W-:Y:S01]  /*6970*/  @!P1 R2UR UR5, R6 ;  /* 0x00000000060592ca */ /* 0x000fe200000e0000 */
[----:B-1----:R-:W-:Y:S01]  /*6980*/  @!P1 IMAD.X R0, RZ, RZ, R17, P0 ;  /* 0x000000ffff009224 */ /* 0x002fe200000e0611 */
[----:B------:R-:W-:Y:S01]  /*6990*/  UMOV UR17, UR25 ;  /* 0x0000001900117c82 */ /* 0x000fe20008000000 */
[----:B------:R-:W-:Y:S01]  /*69a0*/  @!UP0 UIADD3 UR18, UPT, UPT, UR50, 0x70, URZ ;  /* 0x0000007032128890 */ /* 0x000fe2000fffe0ff */
[----:B------:R-:W-:Y:S01]  /*69b0*/  R2UR UR26, R58 ;  /* 0x000000003a1a72ca */ /* 0x000fe200000e0000 */
[----:B------:R-:W-:Y:S01]  /*69c0*/  @!UP0 UIADD3 UR16, UPT, UPT, UR21, 0x6200, URZ ;  /* 0x0000620015108890 */ /* 0x000fe2000fffe0ff */
[----:B------:R-:W-:Y:S01]  /*69d0*/  @!P1 R2UR UR4, R0 ;  /* 0x00000000000492ca */ /* 0x000fe200000e0000 */
[----:B------:R-:W-:Y:S01]  /*69e0*/  @!UP0 UIADD3 UR10, UPT, UPT, UR50, 0xf0, URZ ;  /* 0x000000f0320a8890 */ /* 0x000fe2000fffe0ff */
[----:B------:R-:W-:Y:S01]  /*69f0*/  R2UR UR24, R59 ;  /* 0x000000003b1872ca */ /* 0x000fe200000e0000 */
[----:B------:R-:W-:Y:S01]  /*6a00*/  @!UP0 UIADD3 UR8, UPT, UPT, UR21, 0x7200, URZ ;  /* 0x0000720015088890 */ /* 0x000fe2000fffe0ff */
[----:B------:R-:W-:Y:S01]  /*6a10*/  ISETP.NE.AND P0, PT, R14, 0x2, PT ;  /* 0x000000020e00780c */ /* 0x000fe20003f05270 */
[----:B------:R-:W-:Y:S01]  /*6a20*/  VOTEU.ALL UP0, P1 ;  /* 0x0000000000ff7886 */ /* 0x000fe20000800000 */
[----:B------:R-:W-:Y:S01]  /*6a30*/  UMOV UR19, UR51 ;  /* 0x0000003300137c82 */ /* 0x000fe20008000000 */
[----:B------:R-:W-:Y:S01]  /*6a40*/  IMAD.U32 R8, RZ, RZ, UR5 ;  /* 0x00000005ff087e24 */ /* 0x000fe2000f8e00ff */
[----:B------:R-:W-:Y:S01]  /*6a50*/  UMOV UR20, UR60 ;  /* 0x0000003c00147c82 */ /* 0x000fe20008000000 */
[----:B------:R-:W-:Y:S01]  /*6a60*/  UMOV UR9, UR25 ;  /* 0x0000001900097c82 */ /* 0x000fe20008000000 */
[----:B------:R-:W-:Y:S01]  /*6a70*/  UMOV UR11, UR51 ;  /* 0x00000033000b7c82 */ /* 0x000fe20008000000 */
[----:B------:R-:W-:Y:S01]  /*6a80*/  UMOV UR12, UR60 ;  /* 0x0000003c000c7c82 */ /* 0x000fe20008000000 */
[----:B------:R-:W-:Y:S01]  /*6a90*/  SEL R0, RZ, 0x1, P0 ;  /* 0x00000001ff007807 */ /* 0x000fe20000000000 */
[----:B------:R-:W-:Y:S01]  /*6aa0*/  IMAD.U32 R9, RZ, RZ, UR4 ;  /* 0x00000004ff097e24 */ /* 0x000fe2000f8e00ff */
[----:B------:R-:W-:Y:S01]  /*6ab0*/  @!P1 R2UR UR4, R8 ;  /* 0x00000000080492ca */ /* 0x000fe200000e0000 */
[----:B------:R-:W-:Y:S01]  /*6ac0*/  UIADD3 UR27, UPT, UPT, UR13, UR26, URZ ;  /* 0x0000001a0d1b7290 */ /* 0x000fe2000fffe0ff */
[----:B------:R-:W-:Y:S01]  /*6ad0*/  LOP3.LUT R13, R13, R0, RZ, 0x3c, !PT ;  /* 0x000000000d0d7212 */ /* 0x000fe200078e3cff */
[----:B------:R-:W-:Y:S01]  /*6ae0*/  UMOV UR60, UR31 ;  /* 0x0000001f003c7c82 */ /* 0x000fe20008000000 */
[----:B------:R-:W-:Y:S02]  /*6af0*/  @!P1 R2UR UR5, R9 ;  /* 0x00000000090592ca */ /* 0x000fe400000e0000 */
[----:B------:R-:W-:Y:S11]  /*6b00*/  SEL R14, R14, RZ, P0 ;  /* 0x000000ff0e0e7207 */ /* 0x000ff60000000000 */
[----:B------:R1:W-:Y:S01]  /*6b10*/  @!UP0 UTMALDG.3D [UR16], [UR4], desc[UR6] ;  /* 0x00000610040085b4 */ /* 0x0003e20008011000 */
[----:B------:R-:W-:Y:S05]  /*6b20*/  VOTEU.ALL UP0, P1 ;  /* 0x0000000000ff7886 */ /* 0x000fea0000800000 */
[----:B------:R2:W-:Y:S01]  /*6b30*/  @!UP0 UTMALDG.3D [UR8], [UR4], desc[UR6] ;  /* 0x00000608040085b4 */ /* 0x0005e20008011000 */
[----:B------:R2:W-:Y:S01]  /*6b40*/  @!P1 SYNCS.ARRIVE.TRANS64.RED.A0TR RZ, [UR21+0x38], R7 ;  /* 0x00003807ffff99a7 */ /* 0x0005e20008300415 */
[----:B------:R-:W-:Y:S01]  /*6b50*/  SYNCS.ARRIVE.TRANS64.RED.A1T0 RZ, [UR30], RZ ;  /* 0x000000ffffff79a7 */ /* 0x000fe2000810041e */
[----:B-1----:R-:W-:Y:S01]  /*6b60*/  UIADD3 UR20, UPT, UPT, UR14, UR24, URZ ;  /* 0x000000180e147290 */ /* 0x002fe2000fffe0ff */
[----:B------:R-:W-:Y:S11]  /*6b70*/  BRA.U UP2, `(.L_x_102) ;  /* 0xffffffe9020c7547 */ /* 0x000ff6000b83ffff */
[----:B------:R-:W1:Y:S02]  /*6b80*/  SYNCS.PHASECHK.TRANS64.TRYWAIT P0, [UR21+0x40], R10 ;  /* 0x0000400aff0075a7 */ /* 0x000e640008001115 */
[----:B-1----:R-:W-:Y:S05]  /*6b90*/  @!P0 BRA `(.L_x_103) ;  /* 0x0000006c006c8947 */ /* 0x002fea0003800000 */
.L_x_232:
[----:B------:R-:W3:Y:S02]  /*6ba0*/  SYNCS.PHASECHK.TRANS64.TRYWAIT P0, [UR21+0x48], R10 ;  /* 0x0000480aff0075a7 */ /* 0x000ee40008001115 */
[----:B---3--:R-:W-:Y:S05]  /*6bb0*/  @!P0 BRA `(.L_x_104) ;  /* 0x0000006c007c8947 */ /* 0x008fea0003800000 */
.L_x_234:
[----:B------:R-:W3:Y:S01]  /*6bc0*/  SYNCS.PHASECHK.TRANS64.TRYWAIT P0, [UR21+0x50], R10 ;  /* 0x0000500aff0075a7 */ /* 0x000ee20008001115 */
[----:B-1----:R-:W-:Y:S01]  /*6bd0*/  HFMA2 R0, -RZ, RZ, 0, 5.9604644775390625e-08 ;  /* 0x00000001ff007431 */ /* 0x002fe200000001ff */
[----:B---3--:R-:W-:Y:S06]  /*6be0*/  @!P0 BRA `(.L_x_105) ;  /* 0x0000006c00888947 */ /* 0x008fec0003800000 */
.L_x_236:
[----:B-1----:R-:W-:Y:S02]  /*6bf0*/  MOV R2, UR21 ;  /* 0x0000001500027c02 */ /* 0x002fe40008000f00 */
[----:B------:R-:W-:-:S07]  /*6c00*/  SHF.L.U32 R0, R0, 0x1f, RZ ;  /* 0x0000001f00007819 */ /* 0x000fce00000006ff */
.L_x_106:
[----:B-1----:R1:W3:Y:S02]  /*6c10*/  SYNCS.PHASECHK.TRANS64.TRYWAIT P0, [R2+URZ+0x58], R0 ;  /* 0x00005800020075a7 */ /* 0x0022e400080011ff */
[----:B---3--:R-:W-:Y:S05]  /*6c20*/  @!P0 NANOSLEEP.SYNCS 0x989680 ;  /* 0x009896800000895d */ /* 0x008fea0003900000 */
[----:B------:R-:W3:Y:S02]  /*6c30*/  @!P0 SYNCS.PHASECHK.TRANS64 P0, [R2+URZ+0x58], R0 ;  /* 0x00005800020085a7 */ /* 0x000ee400080010ff */
[----:B--23--:R-:W-:Y:S05]  /*6c40*/  @P0 EXIT ;  /* 0x000000000000094d */ /* 0x00cfea0003800000 */
[----:B------:R-:W-:Y:S05]  /*6c50*/  BRA `(.L_x_106) ;  /* 0xfffffffc00ec7947 */ /* 0x000fea000383ffff */
.L_x_87:
[----:B------:R-:W-:-:S06]  /*6c60*/  UISETP.GE.AND UP0, UPT, UR22, 0x4, UPT ;  /* 0x000000041600788c */ /* 0x000fcc000bf06270 */
[----:B------:R-:W-:-:S13]  /*6c70*/  PLOP3.LUT P0, PT, PT, PT, UP0, 0x80, 0x8 ;  /* 0x000000000008781c */ /* 0x000fda0003f0f008 */
[----:B------:R-:W-:Y:S05]  /*6c80*/  @!P0 EXIT ;  /* 0x000000000000894d */ /* 0x000fea0003800000 */
[----:B------:R-:W-:Y:S01]  /*6c90*/  BAR.SYNC.DEFER_BLOCKING 0x6, 0xa0 ;  /* 0x0182800000007b1d */ /* 0x000fe20000010000 */
[----:B------:R-:W-:Y:S01]  /*6ca0*/  R2UR UR4, R60 ;  /* 0x000000003c0472ca */ /* 0x000fe200000e0000 */
[C---:B------:R-:W-:Y:S01]  /*6cb0*/  IMAD.SHL.U32 R6, R70.reuse, 0x10, RZ ;  /* 0x0000001046067824 */ /* 0x040fe200078e00ff */
[C---:B------:R-:W-:Y:S01]  /*6cc0*/  SHF.L.U32 R23, R70.reuse, 0x10, RZ ;  /* 0x0000001046177819 */ /* 0x040fe200000006ff */
[C---:B------:R-:W-:Y:S01]  /*6cd0*/  IMAD.SHL.U32 R4, R57.reuse, 0x200, RZ ;  /* 0x0000020039047824 */ /* 0x040fe200078e00ff */
[----:B------:R-:W-:Y:S01]  /*6ce0*/  LOP3.LUT R71, R70, 0x60, RZ, 0xc0, !PT ;  /* 0x0000006046477812 */ /* 0x000fe200078ec0ff */
[----:B------:R-:W-:Y:S01]  /*6cf0*/  UMOV UR43, 0x400 ;  /* 0x00000400002b7882 */ /* 0x000fe20000000000 */
[C---:B------:R-:W-:Y:S01]  /*6d00*/  LOP3.LUT R69, R6.reuse, 0x590, RZ, 0xc0, !PT ;  /* 0x0000059006457812 */ /* 0x040fe200078ec0ff */
[----:B------:R-:W1:Y:S01]  /*6d10*/  LDC.64 R52, c[0x0][0x888] ;  /* 0x00022200ff347b82 */ /* 0x000e620000000a00 */
[----:B------:R-:W-:Y:S01]  /*6d20*/  LOP3.LUT R6, R6, 0x60, RZ, 0xc0, !PT ;  /* 0x0000006006067812 */ /* 0x000fe200078ec0ff */
[----:B------:R-:W-:Y:S01]  /*6d30*/  IMAD.SHL.U32 R5, R57, 0x200000, RZ ;  /* 0x0020000039057824 */ /* 0x000fe200078e00ff */
[----:B------:R-:W-:Y:S01]  /*6d40*/  LOP3.LUT R69, R69, 0x200, R4, 0xf8, !PT ;  /* 0x0000020045457812 */ /* 0x000fe200078ef804 */
[C---:B------:R-:W-:Y:S01]  /*6d50*/  IMAD.SHL.U32 R4, R70.reuse, 0x2, RZ ;  /* 0x0000000246047824 */ /* 0x040fe200078e00ff */
[----:B------:R-:W-:Y:S01]  /*6d60*/  LOP3.LUT R68, R70, 0x2, RZ, 0xc0, !PT ;  /* 0x0000000246447812 */ /* 0x000fe200078ec0ff */
[----:B------:R-:W-:Y:S01]  /*6d70*/  ULEA UR43, UR4, UR43, 0x18 ;  /* 0x0000002b042b7291 */ /* 0x000fe2000f8ec0ff */
[----:B------:R-:W-:Y:S01]  /*6d80*/  LOP3.LUT R5, R5, 0x200000, RZ, 0xc0, !PT ;  /* 0x0020000005057812 */ /* 0x000fe200078ec0ff */
[----:B------:R-:W2:Y:S01]  /*6d90*/  LDC.64 R54, c[0x0][0x890] ;  /* 0x00022400ff367b82 */ /* 0x000ea20000000a00 */
[----:B------:R-:W-:Y:S01]  /*6da0*/  LOP3.LUT R4, R6, 0xc, R4, 0xf8, !PT ;  /* 0x0000000c06047812 */ /* 0x000fe200078ef804 */
[----:B------:R-:W-:Y:S01]  /*6db0*/  UIADD3 UR4, UPT, UPT, UR43, 0x200, URZ ;  /* 0x000002002b047890 */ /* 0x000fe2000fffe0ff */
[----:B------:R-:W-:Y:S01]  /*6dc0*/  LOP3.LUT R23, R5, 0x400000, R23, 0xf8, !PT ;  /* 0x0040000005177812 */ /* 0x000fe200078ef817 */
[----:B------:R-:W-:Y:S01]  /*6dd0*/  IMAD.MOV.U32 R22, RZ, RZ, RZ ;  /* 0x000000ffff167224 */ /* 0x000fe200078e00ff */
[----:B------:R-:W-:Y:S01]  /*6de0*/  LOP3.LUT R69, R69, R4, RZ, 0xfc, !PT ;  /* 0x0000000445457212 */ /* 0x000fe200078efcff */
[----:B------:R-:W-:Y:S01]  /*6df0*/  IMAD.MOV.U32 R66, RZ, RZ, RZ ;  /* 0x000000ffff427224 */ /* 0x000fe200078e00ff */
[----:B------:R-:W-:Y:S01]  /*6e00*/  LOP3.LUT R70, R70, 0x4, RZ, 0xc0, !PT ;  /* 0x0000000446467812 */ /* 0x000fe200078ec0ff */
[----:B------:R-:W3:Y:S01]  /*6e10*/  LDS R0, [UR43+0x120] ;  /* 0x0001202bff007984 */ /* 0x000ee20008000800 */
[----:B------:R-:W4:Y:S01]  /*6e20*/  LDC.64 R50, c[0x0][0x8b0] ;  /* 0x00022c00ff327b82 */ /* 0x000f220000000a00 */
[----:B------:R-:W-:Y:S01]  /*6e30*/  IMAD.U32 R61, RZ, RZ, UR4 ;  /* 0x00000004ff3d7e24 */ /* 0x000fe2000f8e00ff */
[----:B------:R-:W-:Y:S01]  /*6e40*/  MOV R63, RZ ;  /* 0x000000ff003f7202 */ /* 0x000fe20000000f00 */
[----:B------:R-:W-:Y:S01]  /*6e50*/  IMAD.MOV.U32 R65, RZ, RZ, RZ ;  /* 0x000000ffff417224 */ /* 0x000fe200078e00ff */
[----:B------:R-:W1:Y:S02]  /*6e60*/  LDCU UR59, c[0x0][0x370] ;  /* 0x00006e00ff3b77ac */ /* 0x000e640008000800 */
[----:B------:R-:W-:-:S02]  /*6e70*/  LEA R69, R69, R61, 0x2 ;  /* 0x0000003d45457211 */ /* 0x000fc400078e10ff */
[----:B------:R-:W1:Y:S01]  /*6e80*/  LDC.64 R48, c[0x0][0x8a8] ;  /* 0x00022a00ff307b82 */ /* 0x000e620000000a00 */
[----:B------:R-:W1:Y:S02]  /*6e90*/  LDCU.64 UR50, c[0x0][0x348] ;  /* 0x00006900ff3277ac */ /* 0x000e640008000a00 */
[--C-:B------:R-:W-:Y:S02]  /*6ea0*/  IMAD R68, R68, -0x10, R69.reuse ;  /* 0xfffffff044447824 */ /* 0x100fe400078e0245 */
[----:B------:R-:W-:Y:S01]  /*6eb0*/  IMAD R67, R70, -0x10, R69 ;  /* 0xfffffff046437824 */ /* 0x000fe200078e0245 */
[----:B------:R-:W1:Y:S01]  /*6ec0*/  LDCU UR42, c[0x0][0xb0c] ;  /* 0x00016180ff2a77ac */ /* 0x000e620008000800 */
[----:B------:R-:W1:Y:S01]  /*6ed0*/  LDCU UR63, c[0x0][0xb20] ;  /* 0x00016400ff3f77ac */ /* 0x000e620008000800 */
[----:B------:R-:W1:Y:S01]  /*6ee0*/  LDCU UR38, c[0x0][0xb30] ;  /* 0x00016600ff2677ac */ /* 0x000e620008000800 */
[----:B------:R-:W1:Y:S01]  /*6ef0*/  LDCU.64 UR56, c[0x0][0x888] ;  /* 0x00011100ff3877ac */ /* 0x000e620008000a00 */
[----:B------:R-:W1:Y:S01]  /*6f00*/  LDCU.64 UR40, c[0x0][0xb28] ;  /* 0x00016500ff2877ac */ /* 0x000e620008000a00 */
[----:B------:R-:W1:Y:S01]  /*6f10*/  LDCU.128 UR52, c[0x0][0xb10] ;  /* 0x00016200ff3477ac */ /* 0x000e620008000c00 */
[----:B------:R-:W1:Y:S01]  /*6f20*/  LDCU UR58, c[0x0][0x374] ;  /* 0x00006e80ff3a77ac */ /* 0x000e620008000800 */
[----:B---3--:R-:W-:Y:S01]  /*6f30*/  IMAD.IADD R23, R0, 0x1, R23 ;  /* 0x0000000100177824 */ /* 0x008fe200078e0217 */
[----:B------:R-:W-:Y:S01]  /*6f40*/  UMOV UR49, URZ ;  /* 0x000000ff00317c82 */ /* 0x000fe20008000000 */
[----:B--2---:R-:W-:-:S05]  /*6f50*/  UMOV UR48, URZ ;  /* 0x000000ff00307c82 */ /* 0x004fca0008000000 */
.L_x_182:
[----:B------:R-:W-:Y:S02]  /*6f60*/  LEA R3, R63, UR43, 0x3 ;  /* 0x0000002b3f037c11 */ /* 0x000fe4000f8e18ff */
[----:B------:R-:W-:Y:S02]  /*6f70*/  SHF.L.U32 R0, R65, 0x1f, RZ ;  /* 0x0000001f41007819 */ /* 0x000fe400000006ff */
[----:B-1----:R-:W-:Y:S02]  /*6f80*/  LEA R4, R63, UR43, 0x4 ;  /* 0x0000002b3f047c11 */ /* 0x002fe4000f8e20ff */
[----:B------:R-:W2:Y:S02]  /*6f90*/  SYNCS.PHASECHK.TRANS64.TRYWAIT P0, [R3+URZ+0x70], R0 ;  /* 0x00007000030075a7 */ /* 0x000ea400080011ff */
[----:B--2---:R-:W-:Y:S05]  /*6fa0*/  @!P0 BRA `(.L_x_107) ;  /* 0x0000006800b08947 */ /* 0x004fea0003800000 */
.L_x_237:
        /* <DEDUP_REMOVED lines=11> */
[----:B------:R-:W-:Y:S01]  /*7060*/  PLOP3.LUT P0, PT, PT, PT, UP1, 0x80, 0x8 ;  /* 0x000000000008781c */ /* 0x000fe20003f0f018 */
[----:B------:R-:W-:Y:S11]  /*7070*/  UP2UR UR62, UPR, URZ, 0x2 ;  /* 0x00000002ff3e7883 */ /* 0x000ff60008000000 */
[----:B------:R-:W-:Y:S01]  /*7080*/  @!UPT UIADD3 URZ, UPT, UPT, URZ, URZ, URZ ;  /* 0x000000fffffff290 */ /* 0x000fe2000fffe0ff */
        /* <DEDUP_REMOVED lines=15> */
[----:B------:R-:W-:Y:S02]  /*7180*/  UISETP.NE.AND UP0, UPT, UR54, 0x1, UPT ;  /* 0x000000013600788c */ /* 0x000fe4000bf05270 */
[----:B------:R-:W-:Y:S02]  /*7190*/  UIMAD.WIDE.U32 UR8, UR36, UR55, URZ ;  /* 0x00000037240872a5 */ /* 0x000fe4000f8e00ff */
[----:B------:R-:W-:Y:S02]  /*71a0*/  UIMAD.WIDE.U32 UR10, UR37, UR52, URZ ;  /* 0x00000034250a72a5 */ /* 0x000fe4000f8e00ff */
[----:B------:R-:W-:Y:S02]  /*71b0*/  UISETP.NE.AND UP1, UPT, UR42, 0x1, UPT ;  /* 0x000000012a00788c */ /* 0x000fe4000bf25270 */
[----:B------:R-:W-:Y:S01]  /*71c0*/  UISETP.NE.AND UP2, UPT, UR39, 0x1, UPT ;  /* 0x000000012700788c */ /* 0x000fe2000bf45270 */
[----:B------:R-:W-:Y:S02]  /*71d0*/  UMOV UR4, UR5 ;  /* 0x0000000500047c82 */ /* 0x000fe40008000000 */
[----:B------:R-:W-:Y:S03]  /*71e0*/  USHF.R.U32.HI UR5, URZ, UR63, UR4 ;  /* 0x0000003fff057299 */ /* 0x000fe60008011604 */
[----:B------:R-:W-:Y:S02]  /*71f0*/  UMOV UR4, UR7 ;  /* 0x0000000700047c82 */ /* 0x000fe40008000000 */
[----:B------:R-:W-:Y:S02]  /*7200*/  USHF.R.U32.HI UR7, URZ, UR53, UR4 ;  /* 0x00000035ff077299 */ /* 0x000fe40008011604 */
[----:B------:R-:W-:Y:S02]  /*7210*/  USEL UR4, UR58, UR5, !UP0 ;  /* 0x000000053a047287 */ /* 0x000fe4000c000000 */
[----:B------:R-:W-:Y:S01]  /*7220*/  USEL UR7, UR59, UR7, !UP1 ;  /* 0x000000073b077287 */ /* 0x000fe2000c800000 */
[----:B------:R-:W-:Y:S01]  /*7230*/  UMOV UR5, UR9 ;  /* 0x0000000900057c82 */ /* 0x000fe20008000000 */
[----:B------:R-:W-:Y:S02]  /*7240*/  UIMAD.WIDE.U32 UR8, UR4, UR40, URZ ;  /* 0x00000028040872a5 */ /* 0x000fe4000f8e00ff */
[----:B------:R-:W-:Y:S03]  /*7250*/  USHF.R.U32.HI UR6, URZ, UR63, UR5 ;  /* 0x0000003fff067299 */ /* 0x000fe60008011605 */
[----:B------:R-:W-:Y:S01]  /*7260*/  UMOV UR5, UR11 ;  /* 0x0000000b00057c82 */ /* 0x000fe20008000000 */
[----:B------:R-:W-:Y:S02]  /*7270*/  UIMAD.WIDE.U32 UR10, UR7, UR40, URZ ;  /* 0x00000028070a72a5 */ /* 0x000fe4000f8e00ff */
[----:B------:R-:W-:Y:S02]  /*7280*/  USHF.R.U32.HI UR12, URZ, UR53, UR5 ;  /* 0x00000035ff0c7299 */ /* 0x000fe40008011605 */
[----:B------:R-:W-:Y:S01]  /*7290*/  USEL UR6, UR36, UR6, !UP0 ;  /* 0x0000000624067287 */ /* 0x000fe2000c000000 */
[----:B------:R-:W-:Y:S02]  /*72a0*/  UMOV UR5, UR9 ;  /* 0x0000000900057c82 */ /* 0x000fe40008000000 */
[----:B------:R-:W-:Y:S01]  /*72b0*/  UMOV UR10, UR11 ;  /* 0x0000000b000a7c82 */ /* 0x000fe20008000000 */
[----:B------:R-:W-:Y:S02]  /*72c0*/  @UP2 USHF.R.U32.HI UR4, URZ, UR41, UR5 ;  /* 0x00000029ff042299 */ /* 0x000fe40008011605 */
[----:B------:R-:W-:Y:S02]  /*72d0*/  @UP2 USHF.R.U32.HI UR7, URZ, UR41, UR10 ;  /* 0x00000029ff072299 */ /* 0x000fe4000801160a */
[----:B------:R-:W-:Y:S02]  /*72e0*/  UIMAD UR4, UR39, UR4, URZ ;  /* 0x00000004270472a4 */ /* 0x000fe4000f8e02ff */
        /* <DEDUP_REMOVED lines=8> */
[----:B------:R-:W-:Y:S02]  /*7370*/  USEL UR11, UR6, UR4, !UP2 ;  /* 0x00000004060b7287 */ /* 0x000fe4000d000000 */
[----:B------:R-:W-:Y:S02]  /*7380*/  UIADD3 UR8, UPT, UPT, -UR5, URZ, URZ ;  /* 0x000000ff05087290 */ /* 0x000fe4000fffe1ff */
[----:B------:R-:W-:Y:S01]  /*7390*/  UIADD3 UR10, UPT, UPT, -UR11, URZ, URZ ;  /* 0x000000ff0b0a7290 */ /* 0x000fe2000fffe1ff */
[----:B------:R-:W-:Y:S01]  /*73a0*/  @!UP0 UMOV UR4, UR9 ;  /* 0x0000000900048c82 */ /* 0x000fe20008000000 */
[----:B------:R-:W-:Y:S02]  /*73b0*/  UIADD3 UR9, UPT, UPT, -UR6, URZ, URZ ;  /* 0x000000ff06097290 */ /* 0x000fe4000fffe1ff */
[----:B------:R-:W-:Y:S02]  /*73c0*/  @!UP0 USHF.R.U32.HI UR4, URZ, UR41, UR4 ;  /* 0x00000029ff048299 */ /* 0x000fe40008011604 */
[----:B------:R-:W-:Y:S02]  /*73d0*/  UIMAD UR10, UR39, UR10, UR6 ;  /* 0x0000000a270a72a4 */ /* 0x000fe4000f8e0206 */
[----:B------:R-:W-:Y:S04]  /*73e0*/  @!UP0 USEL UR4, UR5, UR4, !UP2 ;  /* 0x0000000405048287 */ /* 0x000fe8000d000000 */
[----:B------:R-:W-:Y:S02]  /*73f0*/  @!UP0 UIMAD UR10, UR7, UR10, UR4 ;  /* 0x0000000a070a82a4 */ /* 0x000fe4000f8e0204 */
[----:B------:R-:W-:Y:S02]  /*7400*/  @!UP0 UIADD3 UR11, UPT, UPT, UR11, -UR4, URZ ;  /* 0x800000040b0b8290 */ /* 0x000fe4000fffe0ff */
[----:B------:R-:W-:Y:S02]  /*7410*/  UIMAD UR7, UR42, UR8, UR37 ;  /* 0x000000082a0772a4 */ /* 0x000fe4000f8e0225 */
[----:B------:R-:W-:Y:S02]  /*7420*/  @!UP0 UIMAD UR6, UR11, UR39, UR5 ;  /* 0x000000270b0682a4 */ /* 0x000fe4000f8e0205 */
[----:B------:R-:W-:Y:S01]  /*7430*/  UIMAD UR4, UR54, UR9, UR36 ;  /* 0x00000009360472a4 */ /* 0x000fe2000f8e0224 */
[----:B------:R-:W-:Y:S02]  /*7440*/  @!UP0 UMOV UR5, UR10 ;  /* 0x0000000a00058c82 */ /* 0x000fe40008000000 */
[----:B------:R-:W-:Y:S02]  /*7450*/  UIMAD UR37, UR5, UR42, UR7 ;  /* 0x0000002a052572a4 */ /* 0x000fe4000f8e0207 */
[----:B------:R-:W-:Y:S11]  /*7460*/  UIMAD UR36, UR6, UR54, UR4 ;  /* 0x00000036062472a4 */ /* 0x000ff6000f8e0204 */
[----:B------:R-:W-:Y:S01]  /*7470*/  @!UPT UIADD3 URZ, UPT, UPT, URZ, URZ, URZ ;  /* 0x000000fffffff290 */ /* 0x000fe2000fffe0ff */
.L_x_108:
[----:B------:R-:W-:Y:S01]  /*7480*/  UISETP.NE.AND UP0, UPT, UR38, 0x1, UPT ;  /* 0x000000012600788c */ /* 0x000fe2000bf05270 */
[----:B------:R-:W-:Y:S01]  /*7490*/  LOP3.LUT P0, RZ, R61, 0x1b0, RZ, 0xc0, !PT ;  /* 0x000001b03dff7812 */ /* 0x000fe2000780c0ff */
[----:B------:R-:W-:Y:S01]  /*74a0*/  USHF.L.U32 UR46, UR20, 0x6, URZ ;  /* 0x00000006142e7899 */ /* 0x000fe200080006ff */
[----:B------:R-:W-:Y:S01]  /*74b0*/  BSSY.RECONVERGENT B6, `(.L_x_109) ;  /* 0x0000034000067945 */ /* 0x000fe20003800200 */
[----:B------:R-:W-:Y:S01]  /*74c0*/  USHF.L.U32 UR45, UR27, 0x8, URZ ;  /* 0x000000081b2d7899 */ /* 0x000fe200080006ff */
[----:B------:R-:W-:Y:S06]  /*74d0*/  IADD3 R63, PT, PT, R63, 0x1, RZ ;  /* 0x000000013f3f7810 */ /* 0x000fec0007ffe0ff */
[----:B------:R-:W2:Y:S01]  /*74e0*/  @!UP0 LDCU.128 UR12, c[0x0][0xb10] ;  /* 0x00016200ff0c87ac */ /* 0x000ea20008000c00 */
[----:B------:R-:W3:Y:S01]  /*74f0*/  @!UP0 LDCU UR5, c[0x0][0xb0c] ;  /* 0x00016180ff0587ac */ /* 0x000ee20008000800 */
[----:B------:R-:W4:Y:S01]  /*7500*/  @!UP0 LDCU UR10, c[0x0][0xb20] ;  /* 0x00016400ff0a87ac */ /* 0x000f220008000800 */
[----:B--2---:R-:W-:Y:S02]  /*7510*/  UIMAD.WIDE.U32 UR8, UR37, UR12, URZ ;  /* 0x0000000c250872a5 */ /* 0x004fe4000f8e00ff */
[----:B------:R-:W-:Y:S02]  /*7520*/  UIMAD.WIDE.U32 UR6, UR36, UR15, URZ ;  /* 0x0000000f240672a5 */ /* 0x000fe4000f8e00ff */
[----:B------:R-:W-:Y:S03]  /*7530*/  @!UP0 UISETP.NE.AND UP1, UPT, UR14, 0x1, UPT ;  /* 0x000000010e00888c */ /* 0x000fe6000bf25270 */
[----:B------:R-:W-:Y:S01]  /*7540*/  @!UP0 UMOV UR4, UR9 ;  /* 0x0000000900048c82 */ /* 0x000fe20008000000 */
[----:B---3--:R-:W-:Y:S02]  /*7550*/  @!UP0 UISETP.NE.AND UP2, UPT, UR5, 0x1, UPT ;  /* 0x000000010500888c */ /* 0x008fe4000bf45270 */
[----:B------:R-:W-:Y:S01]  /*7560*/  @!UP0 USHF.R.U32.HI UR4, URZ, UR13, UR4 ;  /* 0x0000000dff048299 */ /* 0x000fe20008011604 */
[----:B------:R-:W-:Y:S02]  /*7570*/  @!UP0 UMOV UR6, UR7 ;  /* 0x0000000700068c82 */ /* 0x000fe40008000000 */
[----:B----4-:R-:W-:Y:S02]  /*7580*/  @!UP0 USHF.R.U32.HI UR6, URZ, UR10, UR6 ;  /* 0x0000000aff068299 */ /* 0x010fe40008011606 */
[----:B------:R-:W-:Y:S02]  /*7590*/  @!UP0 USEL UR7, UR37, UR4, !UP2 ;  /* 0x0000000425078287 */ /* 0x000fe4000d000000 */
[----:B------:R-:W-:Y:S04]  /*75a0*/  @!UP0 USEL UR6, UR36, UR6, !UP1 ;  /* 0x0000000624068287 */ /* 0x000fe8000c800000 */
[----:B------:R-:W-:Y:S02]  /*75b0*/  @!UP0 UIADD3 UR4, UPT, UPT, -UR7, UR6, URZ ;  /* 0x0000000607048290 */ /* 0x000fe4000fffe1ff */
[----:B------:R-:W-:Y:S02]  /*75c0*/  @!UP0 UIADD3 UR6, UPT, UPT, UR7, -UR6, URZ ;  /* 0x8000000607068290 */ /* 0x000fe4000fffe0ff */
[----:B------:R-:W-:Y:S02]  /*75d0*/  @!UP0 UIMAD UR37, UR4, UR5, UR37 ;  /* 0x00000005042582a4 */ /* 0x000fe4000f8e0225 */
[----:B------:R-:W-:Y:S01]  /*75e0*/  @!UP0 UIMAD UR36, UR6, UR14, UR36 ;  /* 0x0000000e062482a4 */ /* 0x000fe2000f8e0224 */
[----:B------:R-:W-:Y:S11]  /*75f0*/  @!P0 BRA `(.L_x_110) ;  /* 0x00000000007c8947 */ /* 0x000ff60003800000 */
[----:B------:R-:W2:Y:S01]  /*7600*/  LDCU.64 UR8, c[0x4][0x80] ;  /* 0x01001000ff0877ac */ /* 0x000ea20008000a00 */
[----:B------:R-:W-:Y:S01]  /*7610*/  MOV R2, 0x0 ;  /* 0x0000000000027802 */ /* 0x000fe20000000f00 */
[----:B------:R-:W-:Y:S02]  /*7620*/  HFMA2 R12, -RZ, RZ, 0, 5.9604644775390625e-08 ;  /* 0x00000001ff0c7431 */ /* 0x000fe400000001ff */
[----:B------:R-:W-:Y:S01]  /*7630*/  IMAD.MOV.U32 R8, RZ, RZ, 0x70 ;  /* 0x00000070ff087424 */ /* 0x000fe200078e00ff */
[----:B------:R3:W4:Y:S01]  /*7640*/  LDC.64 R14, c[0x4][R2] ;  /* 0x01000000020e7b82 */ /* 0x0007220000000a00 */
[----:B------:R-:W1:Y:S01]  /*7650*/  LDCU.64 UR6, c[0x4][0x88] ;  /* 0x01001100ff0677ac */ /* 0x000e620008000a00 */
[----:B------:R-:W-:Y:S01]  /*7660*/  IMAD.MOV.U32 R13, RZ, RZ, RZ ;  /* 0x000000ffff0d7224 */ /* 0x000fe200078e00ff */
[----:B------:R-:W1:Y:S01]  /*7670*/  LDCU.64 UR4, c[0x4][0x8] ;  /* 0x01000100ff0477ac */ /* 0x000e620008000a00 */
[----:B--2---:R-:W-:Y:S01]  /*7680*/  MOV R5, UR9 ;  /* 0x0000000900057c02 */ /* 0x004fe20008000f00 */
[----:B------:R-:W-:Y:S01]  /*7690*/  IMAD.U32 R4, RZ, RZ, UR8 ;  /* 0x00000008ff047e24 */ /* 0x000fe2000f8e00ff */
[----:B-1----:R-:W-:Y:S01]  /*76a0*/  MOV R7, UR7 ;  /* 0x0000000700077c02 */ /* 0x002fe20008000f00 */
[----:B------:R-:W-:Y:S01]  /*76b0*/  IMAD.U32 R6, RZ, RZ, UR6 ;  /* 0x00000006ff067e24 */ /* 0x000fe2000f8e00ff */
[----:B------:R-:W-:Y:S01]  /*76c0*/  MOV R11, UR5 ;  /* 0x00000005000b7c02 */ /* 0x000fe20008000f00 */
[----:B------:R-:W-:Y:S02]  /*76d0*/  IMAD.U32 R10, RZ, RZ, UR4 ;  /* 0x00000004ff0a7e24 */ /* 0x000fe4000f8e00ff */
[----:B------:R-:W-:Y:S07]  /*76e0*/  LEPC R20, `(.L_x_111) ;  /* 0x000000001014794e */ /* 0x000fee0000000000 */
[----:B---345:R-:W-:Y:S05]  /*76f0*/  CALL.ABS.NOINC R14 ;  /* 0x000000000e007343 */ /* 0x038fea0003c00000 */
.L_x_111:
[----:B------:R-:W1:Y:S01]  /*7700*/  LDCU.64 UR8, c[0x4][0x80] ;  /* 0x01001000ff0877ac */ /* 0x000e620008000a00 */
[----:B------:R-:W2:Y:S01]  /*7710*/  LDC.64 R2, c[0x4][R2] ;  /* 0x0100000002027b82 */ /* 0x000ea20000000a00 */
[----:B------:R-:W-:Y:S02]  /*7720*/  HFMA2 R12, -RZ, RZ, 0, 5.9604644775390625e-08 ;  /* 0x00000001ff0c7431 */ /* 0x000fe400000001ff */
[----:B------:R-:W-:Y:S02]  /*7730*/  IMAD.MOV.U32 R8, RZ, RZ, 0x70 ;  /* 0x00000070ff087424 */ /* 0x000fe400078e00ff */
[----:B------:R-:W-:Y:S01]  /*7740*/  IMAD.MOV.U32 R13, RZ, RZ, RZ ;  /* 0x000000ffff0d7224 */ /* 0x000fe200078e00ff */
[----:B------:R-:W3:Y:S01]  /*7750*/  LDCU.64 UR6, c[0x4][0x88] ;  /* 0x01001100ff0677ac */ /* 0x000ee20008000a00 */
[----:B------:R-:W4:Y:S01]  /*7760*/  LDCU.64 UR4, c[0x4][0x8] ;  /* 0x01000100ff0477ac */ /* 0x000f220008000a00 */
[----:B-1----:R-:W-:Y:S02]  /*7770*/  MOV R4, UR8 ;  /* 0x0000000800047c02 */ /* 0x002fe40008000f00 */
[----:B------:R-:W-:Y:S02]  /*7780*/  MOV R5, UR9 ;  /* 0x0000000900057c02 */ /* 0x000fe40008000f00 */
[----:B---3--:R-:W-:Y:S01]  /*7790*/  MOV R7, UR7 ;  /* 0x0000000700077c02 */ /* 0x008fe20008000f00 */
[----:B------:R-:W-:Y:S01]  /*77a0*/  IMAD.U32 R6, RZ, RZ, UR6 ;  /* 0x00000006ff067e24 */ /* 0x000fe2000f8e00ff */
[----:B----4-:R-:W-:Y:S01]  /*77b0*/  MOV R11, UR5 ;  /* 0x00000005000b7c02 */ /* 0x010fe20008000f00 */
[----:B------:R-:W-:Y:S02]  /*77c0*/  IMAD.U32 R10, RZ, RZ, UR4 ;  /* 0x00000004ff0a7e24 */ /* 0x000fe4000f8e00ff */
[----:B------:R-:W-:Y:S07]  /*77d0*/  LEPC R20, `(.L_x_110) ;  /* 0x000000001014794e */ /* 0x000fee0000000000 */
[----:B--2---:R-:W-:Y:S05]  /*77e0*/  CALL.ABS.NOINC R2 ;  /* 0x0000000002007343 */ /* 0x004fea0003c00000 */
.L_x_110:
[----:B------:R-:W-:Y:S05]  /*77f0*/  BSYNC.RECONVERGENT B6 ;  /* 0x0000000000067941 */ /* 0x000fea0003800200 */
.L_x_109:
[----:B------:R-:W-:Y:S02]  /*7800*/  ISETP.NE.U32.AND P0, PT, RZ, UR56, PT ;  /* 0x00000038ff007c0c */ /* 0x000fe4000bf05070 */
[C---:B------:R-:W-:Y:S02]  /*7810*/  ISETP.NE.U32.AND P1, PT, R54.reuse, RZ, PT ;  /* 0x000000ff3600720c */ /* 0x040fe40003f25070 */
[----:B------:R-:W-:Y:S02]  /*7820*/  ISETP.NE.U32.AND P4, PT, R54, RZ, PT ;  /* 0x000000ff3600720c */ /* 0x000fe40003f85070 */
[----:B------:R-:W-:Y:S02]  /*7830*/  ISETP.NE.AND.EX P0, PT, RZ, UR57, PT, P0 ;  /* 0x00000039ff007c0c */ /* 0x000fe4000bf05300 */
[C---:B------:R-:W-:Y:S02]  /*7840*/  ISETP.NE.AND.EX P1, PT, R55.reuse, RZ, PT, P1 ;  /* 0x000000ff3700720c */ /* 0x040fe40003f25310 */
[----:B------:R-:W-:Y:S02]  /*7850*/  ISETP.NE.AND.EX P4, PT, R55, RZ, P0, P4 ;  /* 0x000000ff3700720c */ /* 0x000fe40000785340 */
[----:B------:R-:W-:Y:S02]  /*7860*/  ISETP.NE.U32.AND P5, PT, R50, RZ, PT ;  /* 0x000000ff3200720c */ /* 0x000fe40003fa5070 */
[----:B------:R-:W-:Y:S02]  /*7870*/  ISETP.NE.U32.AND P3, PT, RZ, UR56, PT ;  /* 0x00000038ff007c0c */ /* 0x000fe4000bf65070 */
[----:B------:R-:W-:Y:S02]  /*7880*/  PLOP3.LUT P2, PT, PT, PT, PT, 0x8, 0x80 ;  /* 0x000000000080781c */ /* 0x000fe40003f4e170 */
[----:B------:R-:W-:Y:S02]  /*7890*/  ISETP.NE.AND.EX P5, PT, R51, RZ, PT, P5 ;  /* 0x000000ff3300720c */ /* 0x000fe40003fa5350 */
[----:B------:R-:W-:Y:S03]  /*78a0*/  ISETP.NE.AND.EX P3, PT, RZ, UR57, PT, P3 ;  /* 0x00000039ff007c0c */ /* 0x000fe6000bf65330 */
[----:B------:R-:W-:Y:S01]  /*78b0*/  @!P4 PLOP3.LUT P2, PT, P1, PT, PT, 0x80, 0x8 ;  /* 0x000000000008c81c */ /* 0x000fe20000f4f070 */
[----:B------:R-:W-:Y:S01]  /*78c0*/  @!UPT UIADD3 URZ, UPT, UPT, URZ, URZ, URZ ;  /* 0x000000fffffff290 */ /* 0x000fe2000fffe0ff */
[----:B------:R-:W-:Y:S11]  /*78d0*/  @!P1 BRA `(.L_x_112) ;  /* 0x0000000000309947 */ /* 0x000ff60003800000 */
        /* <DEDUP_REMOVED lines=12> */
.L_x_112:
[----:B------:R-:W-:Y:S05]  /*79a0*/  @!P5 BRA `(.L_x_113) ;  /* 0x000000000024d947 */ /* 0x000fea0003800000 */
[----:B------:R-:W-:Y:S01]  /*79b0*/  ISETP.NE.U32.AND P0, PT, R48, RZ, PT ;  /* 0x000000ff3000720c */ /* 0x000fe20003f05070 */
[----:B------:R-:W2:Y:S03]  /*79c0*/  LDCU.64 UR4, c[0x0][0x358] ;  /* 0x00006b00ff0477ac */ /* 0x000ea60008000a00 */
[----:B------:R-:W-:Y:S11]  /*79d0*/  ISETP.NE.AND.EX P0, PT, R49, RZ, PT, P0 ;  /* 0x000000ff3100720c */ /* 0x000ff60003f05300 */
[----:B------:R-:W-:Y:S02]  /*79e0*/  @!UPT UIADD3 URZ, UPT, UPT, URZ, URZ, URZ ;  /* 0x000000fffffff290 */ /* 0x000fe4000fffe0ff */
[----:B------:R-:W4:Y:S01]  /*79f0*/  @P0 LDC.64 R2, c[0x0][0x8a8] ;  /* 0x00022a00ff020b82 */ /* 0x000f220000000a00 */
[----:B-1----:R-:W-:Y:S04]  /*7a00*/  @P0 IMAD R0, R50, UR60, RZ ;  /* 0x0000003c32000c24 */ /* 0x002fe8000f8e02ff */
[----:B----4-:R-:W-:Y:S05]  /*7a10*/  @P0 IMAD.WIDE R2, R0, 0x4, R2 ;  /* 0x0000000400020825 */ /* 0x010fea00078e0202 */
[----:B--2--5:R2:W5:Y:S02]  /*7a20*/  @P0 LDG.E R24, desc[UR4][R2.64] ;  /* 0x0000000402180981 */ /* 0x024564000c1e1900 */
[----:B--2---:R-:W4:Y:S02]  /*7a30*/  @!P0 LDC R24, c[0x0][0x8a0] ;  /* 0x00022800ff188b82 */ /* 0x004f240000000800 */
.L_x_113:
[----:B---3-5:R-:W-:Y:S01]  /*7a40*/  FSETP.NEU.AND P0, PT, R27, RZ, PT ;  /* 0x000000ff1b00720b */ /* 0x028fe20003f0d000 */
[----:B------:R-:W-:Y:S01]  /*7a50*/  BSSY B1, `(.L_x_114) ;  /* 0x0000037000017945 */ /* 0x000fe20003800000 */
[----:B------:R-:W-:Y:S01]  /*7a60*/  SEL R3, RZ, 0xffffffff, P3 ;  /* 0xffffffffff037807 */ /* 0x000fe20001800000 */
[----:B------:R-:W-:Y:S01]  /*7a70*/  IMAD.MOV.U32 R74, RZ, RZ, 0x1 ;  /* 0x00000001ff4a7424 */ /* 0x000fe200078e00ff */
[----:B------:R-:W-:Y:S01]  /*7a80*/  @!P4 LOP3.LUT P3, RZ, R56, 0xff, RZ, 0xc0, !PT ;  /* 0x000000ff38ffc812 */ /* 0x000fe2000786c0ff */
[----:B------:R-:W-:Y:S01]  /*7a90*/  IMAD R25, R22, 0x80, R23 ;  /* 0x0000008016197824 */ /* 0x000fe200078e0217 */
[----:B-1----:R-:W-:Y:S01]  /*7aa0*/  @!P4 SEL R0, RZ, 0xffffffff, P0 ;  /* 0xffffffffff00c807 */ /* 0x002fe20000000000 */
[----:B------:R-:W-:Y:S01]  /*7ab0*/  IMAD R64, R70, -0x10, R68 ;  /* 0xfffffff046407824 */ /* 0x000fe200078e0244 */
[----:B------:R-:W-:Y:S01]  /*7ac0*/  LEA R73, R22, UR43, 0x3 ;  /* 0x0000002b16497c11 */ /* 0x000fe2000f8e18ff */
[----:B------:R-:W-:Y:S01]  /*7ad0*/  IMAD.MOV.U32 R26, RZ, RZ, RZ ;  /* 0x000000ffff1a7224 */ /* 0x000fe200078e00ff */
[C---:B------:R-:W-:Y:S02]  /*7ae0*/  @P2 SEL R0, R3.reuse, R0, !P3 ;  /* 0x0000000003002207 */ /* 0x040fe40005800000 */
[----:B------:R-:W-:Y:S02]  /*7af0*/  CS2R R38, SRZ ;  /* 0x0000000000267805 */ /* 0x000fe4000001ff00 */
[----:B------:R-:W-:Y:S02]  /*7b00*/  SEL R2, RZ, 0xffffffff, P0 ;  /* 0xffffffffff027807 */ /* 0x000fe40000000000 */
[----:B------:R-:W-:Y:S02]  /*7b10*/  CS2R R36, SRZ ;  /* 0x0000000000247805 */ /* 0x000fe4000001ff00 */
[----:B------:R-:W-:Y:S02]  /*7b20*/  @!P4 LOP3.LUT R0, R0, 0x1, RZ, 0xc0, !PT ;  /* 0x000000010000c812 */ /* 0x000fe400078ec0ff */
[----:B------:R-:W-:Y:S02]  /*7b30*/  CS2R R34, SRZ ;  /* 0x0000000000227805 */ /* 0x000fe4000001ff00 */
[----:B------:R-:W-:Y:S02]  /*7b40*/  CS2R R32, SRZ ;  /* 0x0000000000207805 */ /* 0x000fe4000001ff00 */
[----:B------:R-:W-:Y:S02]  /*7b50*/  CS2R R42, SRZ ;  /* 0x00000000002a7805 */ /* 0x000fe4000001ff00 */
[----:B------:R-:W-:Y:S02]  /*7b60*/  ISETP.NE.U32.OR P5, PT, R0, 0x1, P4 ;  /* 0x000000010000780c */ /* 0x000fe400027a5470 */
[----:B------:R-:W-:Y:S02]  /*7b70*/  CS2R R40, SRZ ;  /* 0x0000000000287805 */ /* 0x000fe4000001ff00 */
[----:B------:R-:W-:Y:S02]  /*7b80*/  LOP3.LUT P4, R62, R56, 0xff, RZ, 0xc0, !PT ;  /* 0x000000ff383e7812 */ /* 0x000fe4000788c0ff */
[----:B------:R-:W-:Y:S02]  /*7b90*/  CS2R R46, SRZ ;  /* 0x00000000002e7805 */ /* 0x000fe4000001ff00 */
[----:B------:R-:W-:Y:S02]  /*7ba0*/  P2R R72, PR, RZ, 0x20 ;  /* 0x00000020ff487803 */ /* 0x000fe40000000000 */
[----:B------:R-:W-:Y:S02]  /*7bb0*/  CS2R R44, SRZ ;  /* 0x00000000002c7805 */ /* 0x000fe4000001ff00 */
[----:B------:R-:W-:Y:S04]  /*7bc0*/  @P1 SEL R2, R3, R2, !P4 ;  /* 0x0000000203021207 */ /* 0x000fe80006000000 */
[----:B------:R-:W-:Y:S02]  /*7bd0*/  LOP3.LUT R2, R2, 0x1, RZ, 0xc0, !PT ;  /* 0x0000000102027812 */ /* 0x000fe400078ec0ff */
[----:B------:R-:W-:Y:S02]  /*7be0*/  @P5 SHF.L.U32 R0, RZ, 0x1f, RZ ;  /* 0x0000001fff005819 */ /* 0x000fe400000006ff */
[----:B------:R-:W-:Y:S02]  /*7bf0*/  ISETP.NE.U32.AND P0, PT, R2, 0x1, PT ;  /* 0x000000010200780c */ /* 0x000fe40003f05070 */
[----:B------:R1:W2:Y:S02]  /*7c00*/  @P5 SYNCS.PHASECHK.TRANS64.TRYWAIT P3, [UR43+0x20], R0 ;  /* 0x00002000ff0055a7 */ /* 0x0002a4000806112b */
[----:B------:R-:W-:Y:S02]  /*7c10*/  P2R R75, PR, RZ, 0x1 ;  /* 0x00000001ff4b7803 */ /* 0x000fe40000000000 */
[----:B-1----:R-:W-:Y:S04]  /*7c20*/  SHF.L.U32 R0, R66, 0x1f, RZ ;  /* 0x0000001f42007819 */ /* 0x002fe800000006ff */
[----:B------:R1:W3:Y:S01]  /*7c30*/  SYNCS.PHASECHK.TRANS64.TRYWAIT P2, [R73+URZ+0x90], R0 ;  /* 0x00009000490075a7 */ /* 0x0002e200080411ff */
[----:B--2---:R-:W-:Y:S01]  /*7c40*/  @P5 SEL R74, RZ, 0x1, !P3 ;  /* 0x00000001ff4a5807 */ /* 0x004fe20005800000 */
[----:B-1----:R-:W-:Y:S06]  /*7c50*/  @!P5 BRA `(.L_x_115) ;  /* 0x000000000058d947 */ /* 0x002fec0003800000 */
[----:B------:R-:W-:Y:S01]  /*7c60*/  IMAD.MOV.U32 R39, RZ, RZ, RZ ;  /* 0x000000ffff277224 */ /* 0x000fe200078e00ff */
[----:B------:R-:W-:Y:S01]  /*7c70*/  ISETP.NE.AND P0, PT, R74, RZ, PT ;  /* 0x000000ff4a00720c */ /* 0x000fe20003f05270 */
[----:B------:R-:W-:Y:S01]  /*7c80*/  BSSY B0, `(.L_x_116) ;  /* 0x000000c000007945 */ /* 0x000fe20003800000 */
[----:B------:R-:W-:Y:S02]  /*7c90*/  CS2R R46, SRZ ;  /* 0x00000000002e7805 */ /* 0x000fe4000001ff00 */
[----:B------:R-:W-:Y:S02]  /*7ca0*/  CS2R R44, SRZ ;  /* 0x00000000002c7805 */ /* 0x000fe4000001ff00 */
[----:B------:R-:W-:Y:S02]  /*7cb0*/  CS2R R42, SRZ ;  /* 0x00000000002a7805 */ /* 0x000fe4000001ff00 */
[----:B------:R-:W-:Y:S02]  /*7cc0*/  CS2R R40, SRZ ;  /* 0x0000000000287805 */ /* 0x000fe4000001ff00 */
[----:B------:R-:W-:Y:S02]  /*7cd0*/  CS2R R34, SRZ ;  /* 0x0000000000227805 */ /* 0x000fe4000001ff00 */
[----:B------:R-:W-:Y:S02]  /*7ce0*/  CS2R R32, SRZ ;  /* 0x0000000000207805 */ /* 0x000fe4000001ff00 */
[----:B------:R-:W-:Y:S01]  /*7cf0*/  CS2R R36, SRZ ;  /* 0x0000000000247805 */ /* 0x000fe2000001ff00 */
[----:B------:R-:W-:Y:S06]  /*7d00*/  @P0 BRA `(.L_x_117) ;  /* 0x00000000000c0947 */ /* 0x000fec0003800000 */
[----:B------:R-:W-:Y:S04]  /*7d10*/  SHF.L.U32 R3, RZ, 0x1f, RZ ;  /* 0x0000001fff037819 */ /* 0x000fe800000006ff */
[----:B------:R-:W1:Y:S02]  /*7d20*/  SYNCS.PHASECHK.TRANS64.TRYWAIT P0, [UR43+0x20], R3 ;  /* 0x00002003ff0075a7 */ /* 0x000e64000800112b */
[----:B-1----:R-:W-:Y:S05]  /*7d30*/  @!P0 BRA `(.L_x_118) ;  /* 0x0000005c00608947 */ /* 0x002fea0003800000 */
.L_x_117:
[----:B------:R-:W-:Y:S05]  /*7d40*/  BSYNC B0 ;  /* 0x0000000000007941 */ /* 0x000fea0003800000 */
.L_x_116:
[----:B------:R-:W-:Y:S01]  /*7d50*/  ISETP.NE.AND P0, PT, R75, RZ, PT ;  /* 0x000000ff4b00720c */ /* 0x000fe20003f05270 */
[----:B------:R-:W-:Y:S11]  /*7d60*/  HFMA2 R26, -RZ, RZ, 0, 5.9604644775390625e-08 ;  /* 0x00000001ff1a7431 */ /* 0x000ff600000001ff */
[----:B------:R-:W-:Y:S01]  /*7d70*/  @!UPT UIADD3 URZ, UPT, UPT, URZ, URZ, URZ ;  /* 0x000000fffffff290 */ /* 0x000fe2000fffe0ff */
[----:B------:R2:W1:Y:S04]  /*7d80*/  @P0 LDS.128 R44, [R69] ;  /* 0x00000000452c0984 */ /* 0x0004680000000c00 */
[----:B------:R2:W1:Y:S04]  /*7d90*/  @P0 LDS.128 R40, [R68+0x10] ;  /* 0x0000100044280984 */ /* 0x0004680000000c00 */
[----:B------:R2:W1:Y:S04]  /*7da0*/  @P0 LDS.128 R32, [R67+0x20] ;  /* 0x0000200043200984 */ /* 0x0004680000000c00 */
[----:B------:R2:W1:Y:S02]  /*7db0*/  @P0 LDS.128 R36, [R64+0x30] ;  /* 0x0000300040240984 */ /* 0x0004640000000c00 */
.L_x_115:
[----:B------:R-:W-:Y:S05]  /*7dc0*/  BSYNC B1 ;  /* 0x0000000000017941 */ /* 0x000fea0003800000 */
.L_x_114:
[----:B-1----:R-:W-:Y:S04]  /*7dd0*/  SHF.R.U32.HI R2, RZ, 0x15, R25 ;  /* 0x00000015ff027819 */ /* 0x002fe80000011619 */
[----:B------:R-:W-:Y:S01]  /*7de0*/  LOP3.LUT P0, RZ, R2, 0x3, R57, 0x48, !PT ;  /* 0x0000000302ff7812 */ /* 0x000fe20007804839 */
[----:B------:R-:W-:Y:S01]  /*7df0*/  @!UPT UIADD3 URZ, UPT, UPT, URZ, URZ, URZ ;  /* 0x000000fffffff290 */ /* 0x000fe2000fffe0ff */
[----:B---3--:R-:W-:Y:S11]  /*7e00*/  @P2 BRA `(.L_x_119) ;  /* 0x0000000000082947 */ /* 0x008ff60003800000 */
[----:B------:R-:W1:Y:S02]  /*7e10*/  SYNCS.PHASECHK.TRANS64.TRYWAIT P1, [R73+URZ+0x90], R0 ;  /* 0x00009000490075a7 */ /* 0x000e6400080211ff */
[----:B-1----:R-:W-:Y:S05]  /*7e20*/  @!P1 BRA `(.L_x_120) ;  /* 0x0000005c003c9947 */ /* 0x002fea0003800000 */
.L_x_119:
[----:B------:R-:W-:Y:S05]  /*7e30*/  @!P0 BRA `(.L_x_121) ;  /* 0x0000000000408947 */ /* 0x000fea0003800000 */
[----:B------:R-:W3:Y:S01]  /*7e40*/  LDCU.64 UR8, c[0x4][0x70] ;  /* 0x01000e00ff0877ac */ /* 0x000ee20008000a00 */
[----:B------:R-:W-:Y:S01]  /*7e50*/  MOV R3, 0x0 ;  /* 0x0000000000037802 */ /* 0x000fe20000000f00 */
[----:B------:R-:W-:Y:S02]  /*7e60*/  HFMA2 R12, -RZ, RZ, 0, 5.9604644775390625e-08 ;  /* 0x00000001ff0c7431 */ /* 0x000fe400000001ff */
[----:B------:R-:W-:Y:S02]  /*7e70*/  IMAD.MOV.U32 R8, RZ, RZ, 0x192 ;  /* 0x00000192ff087424 */ /* 0x000fe400078e00ff */
[----:B------:R-:W-:Y:S01]  /*7e80*/  IMAD.MOV.U32 R13, RZ, RZ, RZ ;  /* 0x000000ffff0d7224 */ /* 0x000fe200078e00ff */
[----:B------:R-:W5:Y:S01]  /*7e90*/  LDCU.64 UR6, c[0x4][0x78] ;  /* 0x01000f00ff0677ac */ /* 0x000f620008000a00 */
[----:B------:R-:W1:Y:S01]  /*7ea0*/  LDC.64 R2, c[0x4][R3] ;  /* 0x0100000003027b82 */ /* 0x000e620000000a00 */
[----:B------:R-:W2:Y:S01]  /*7eb0*/  LDCU.64 UR4, c[0x4][0x10] ;  /* 0x01000200ff0477ac */ /* 0x000ea20008000a00 */
[----:B---3--:R-:W-:Y:S01]  /*7ec0*/  MOV R5, UR9 ;  /* 0x0000000900057c02 */ /* 0x008fe20008000f00 */
[----:B------:R-:W-:Y:S01]  /*7ed0*/  IMAD.U32 R4, RZ, RZ, UR8 ;  /* 0x00000008ff047e24 */ /* 0x000fe2000f8e00ff */
[----:B-----5:R-:W-:Y:S01]  /*7ee0*/  MOV R7, UR7 ;  /* 0x0000000700077c02 */ /* 0x020fe20008000f00 */
[----:B------:R-:W-:Y:S01]  /*7ef0*/  IMAD.U32 R6, RZ, RZ, UR6 ;  /* 0x00000006ff067e24 */ /* 0x000fe2000f8e00ff */
[----:B--2---:R-:W-:Y:S01]  /*7f00*/  MOV R11, UR5 ;  /* 0x00000005000b7c02 */ /* 0x004fe20008000f00 */
[----:B------:R-:W-:Y:S02]  /*7f10*/  IMAD.U32 R10, RZ, RZ, UR4 ;  /* 0x00000004ff0a7e24 */ /* 0x000fe4000f8e00ff */
[----:B------:R-:W-:Y:S07]  /*7f20*/  LEPC R20, `(.L_x_121) ;  /* 0x000000001014794e */ /* 0x000fee0000000000 */
[----:B-1--4-:R-:W-:Y:S05]  /*7f30*/  CALL.ABS.NOINC R2 ;  /* 0x0000000002007343 */ /* 0x012fea0003c00000 */
.L_x_121:
[----:B------:R-:W-:Y:S01]  /*7f40*/  LOP3.LUT R20, R44, 0xffffe000, RZ, 0xc0, !PT ;  /* 0xffffe0002c147812 */ /* 0x000fe200078ec0ff */
[----:B------:R-:W-:Y:S05]  /*7f50*/  WARPSYNC.ALL ;  /* 0x0000000000007948 */ /* 0x000fea0003800000 */
[----:B------:R-:W-:Y:S01]  /*7f60*/  R2UR UR4, R25 ;  /* 0x00000000190472ca */ /* 0x000fe200000e0000 */
[----:B------:R-:W-:Y:S01]  /*7f70*/  BSSY.RECONVERGENT B0, `(.L_x_122) ;  /* 0x000005c000007945 */ /* 0x000fe20003800200 */
[----:B------:R-:W-:Y:S11]  /*7f80*/  ISETP.NE.AND P0, PT, R71, RZ, PT ;  /* 0x000000ff4700720c */ /* 0x000ff60003f05270 */
[----:B------:R-:W1:Y:S02]  /*7f90*/  LDTM.x16 R4, tmem[UR4] ;  /* 0x00000004000479ee */ /* 0x000e640008240000 */
[C---:B-1--4-:R-:W-:Y:S01]  /*7fa0*/  FMUL R0, R24.reuse, R4 ;  /* 0x0000000418007220 */ /* 0x052fe20000400000 */
[C---:B------:R-:W-:Y:S01]  /*7fb0*/  FMUL R2, R24.reuse, R5 ;  /* 0x0000000518027220 */ /* 0x040fe20000400000 */
[C---:B------:R-:W-:Y:S01]  /*7fc0*/  FMUL R4, R24.reuse, R8 ;  /* 0x0000000818047220 */ /* 0x040fe20000400000 */
[C---:B------:R-:W-:Y:S01]  /*7fd0*/  FMUL R5, R24.reuse, R9 ;  /* 0x0000000918057220 */ /* 0x040fe20000400000 */
[C---:B------:R-:W-:Y:S01]  /*7fe0*/  FMUL R8, R24.reuse, R12 ;  /* 0x0000000c18087220 */ /* 0x040fe20000400000 */
[C---:B------:R-:W-:Y:S01]  /*7ff0*/  FMUL R9, R24.reuse, R13 ;  /* 0x0000000d18097220 */ /* 0x040fe20000400000 */
[C---:B------:R-:W-:Y:S01]  /*8000*/  FMUL R12, R24.reuse, R16 ;  /* 0x00000010180c7220 */ /* 0x040fe20000400000 */
[----:B------:R-:W-:Y:S01]  /*8010*/  LOP3.LUT R16, R45, 0xffffe000, RZ, 0xc0, !PT ;  /* 0xffffe0002d107812 */ /* 0x000fe200078ec0ff */
[----:B------:R-:W-:Y:S01]  /*8020*/  FMUL R13, R24, R17 ;  /* 0x00000011180d7220 */ /* 0x000fe20000400000 */
[----:B------:R-:W-:Y:S01]  /*8030*/  LOP3.LUT R17, R46, 0xffffe000, RZ, 0xc0, !PT ;  /* 0xffffe0002e117812 */ /* 0x000fe200078ec0ff */
[----:B------:R-:W-:Y:S01]  /*8040*/  FFMA R28, R27, R20, R0 ;  /* 0x000000141b1c7223 */ /* 0x000fe20000000000 */
[----:B------:R-:W-:Y:S01]  /*8050*/  LOP3.LUT R0, R47, 0xffffe000, RZ, 0xc0, !PT ;  /* 0xffffe0002f007812 */ /* 0x000fe200078ec0ff */
[C---:B------:R-:W-:Y:S01]  /*8060*/  FMUL R3, R24.reuse, R6 ;  /* 0x0000000618037220 */ /* 0x040fe20000400000 */
[C---:B------:R-:W-:Y:S01]  /*8070*/  FMUL R6, R24.reuse, R10 ;  /* 0x0000000a18067220 */ /* 0x040fe20000400000 */
[C---:B------:R-:W-:Y:S01]  /*8080*/  FMUL R7, R24.reuse, R7 ;  /* 0x0000000718077220 */ /* 0x040fe20000400000 */
[----:B------:R-:W-:Y:S01]  /*8090*/  F2FP.TF32.F32.PACK_B R28, R28 ;  /* 0x0000001cff1c723e */ /* 0x000fe200024050ff */
[C---:B------:R-:W-:Y:S01]  /*80a0*/  FMUL R10, R24.reuse, R14 ;  /* 0x0000000e180a7220 */ /* 0x040fe20000400000 */
[----:B------:R-:W-:Y:S01]  /*80b0*/  FMUL R14, R24, R18 ;  /* 0x00000012180e7220 */ /* 0x000fe20000400000 */
[----:B------:R-:W-:Y:S01]  /*80c0*/  LOP3.LUT R18, R40, 0xffffe000, RZ, 0xc0, !PT ;  /* 0xffffe00028127812 */ /* 0x000fe200078ec0ff */
[----:B------:R-:W-:Y:S01]  /*80d0*/  FFMA R29, R27, R16, R2 ;  /* 0x000000101b1d7223 */ /* 0x000fe20000000002 */
[----:B------:R-:W-:Y:S01]  /*80e0*/  LOP3.LUT R2, R41, 0xffffe000, RZ, 0xc0, !PT ;  /* 0xffffe00029027812 */ /* 0x000fe200078ec0ff */
[----:B------:R-:W-:Y:S01]  /*80f0*/  FFMA R30, R27, R17, R3 ;  /* 0x000000111b1e7223 */ /* 0x000fe20000000003 */
[----:B------:R-:W-:Y:S01]  /*8100*/  LOP3.LUT R3, R43, 0xffffe000, RZ, 0xc0, !PT ;  /* 0xffffe0002b037812 */ /* 0x000fe200078ec0ff */
[C---:B------:R-:W-:Y:S01]  /*8110*/  FFMA R31, R27.reuse, R0, R7 ;  /* 0x000000001b1f7223 */ /* 0x040fe20000000007 */
[----:B------:R-:W-:Y:S01]  /*8120*/  LOP3.LUT R0, R42, 0xffffe000, RZ, 0xc0, !PT ;  /* 0xffffe0002a007812 */ /* 0x000fe200078ec0ff */
[C---:B------:R-:W-:Y:S01]  /*8130*/  FFMA R4, R27.reuse, R18, R4 ;  /* 0x000000121b047223 */ /* 0x040fe20000000004 */
[----:B------:R-:W-:Y:S01]  /*8140*/  F2FP.TF32.F32.PACK_B R29, R29 ;  /* 0x0000001dff1d723e */ /* 0x000fe200024050ff */
[C---:B------:R-:W-:Y:S01]  /*8150*/  FFMA R5, R27.reuse, R2, R5 ;  /* 0x000000021b057223 */ /* 0x040fe20000000005 */
[----:B------:R-:W-:Y:S01]  /*8160*/  FMUL R11, R24, R11 ;  /* 0x0000000b180b7220 */ /* 0x000fe20000400000 */
[----:B------:R-:W-:Y:S01]  /*8170*/  F2FP.TF32.F32.PACK_B R30, R30 ;  /* 0x0000001eff1e723e */ /* 0x000fe200024050ff */
[C---:B------:R-:W-:Y:S01]  /*8180*/  FFMA R6, R27.reuse, R0, R6 ;  /* 0x000000001b067223 */ /* 0x040fe20000000006 */
[----:B------:R-:W-:Y:S01]  /*8190*/  F2FP.TF32.F32.PACK_B R31, R31 ;  /* 0x0000001fff1f723e */ /* 0x000fe200024050ff */
[----:B------:R-:W-:Y:S01]  /*81a0*/  FFMA R7, R27, R3, R11 ;  /* 0x000000031b077223 */ /* 0x000fe2000000000b */
[----:B------:R-:W-:Y:S01]  /*81b0*/  LOP3.LUT R2, R32, 0xffffe000, RZ, 0xc0, !PT ;  /* 0xffffe00020027812 */ /* 0x000fe200078ec0ff */
[----:B------:R-:W-:Y:S01]  /*81c0*/  FMUL R15, R24, R15 ;  /* 0x0000000f180f7220 */ /* 0x000fe20000400000 */
[----:B------:R-:W-:Y:S01]  /*81d0*/  LOP3.LUT R16, R33, 0xffffe000, RZ, 0xc0, !PT ;  /* 0xffffe00021107812 */ /* 0x000fe200078ec0ff */
[----:B------:R1:W-:Y:S01]  /*81e0*/  STS.128 [R69], R28 ;  /* 0x0000001c45007388 */ /* 0x0003e20000000c00 */
[----:B------:R-:W-:Y:S01]  /*81f0*/  LOP3.LUT R0, R34, 0xffffe000, RZ, 0xc0, !PT ;  /* 0xffffe00022007812 */ /* 0x000fe200078ec0ff */
[----:B------:R-:W-:Y:S01]  /*8200*/  FFMA R8, R27, R2, R8 ;  /* 0x000000021b087223 */ /* 0x000fe20000000008 */
[----:B------:R-:W-:Y:S01]  /*8210*/  LOP3.LUT R2, R35, 0xffffe000, RZ, 0xc0, !PT ;  /* 0xffffe00023027812 */ /* 0x000fe200078ec0ff */
[C---:B------:R-:W-:Y:S01]  /*8220*/  FFMA R9, R27.reuse, R16, R9 ;  /* 0x000000101b097223 */ /* 0x040fe20000000009 */
[----:B------:R-:W-:Y:S01]  /*8230*/  F2FP.TF32.F32.PACK_B R4, R4 ;  /* 0x00000004ff04723e */ /* 0x000fe200024050ff */
[C---:B------:R-:W-:Y:S01]  /*8240*/  FFMA R10, R27.reuse, R0, R10 ;  /* 0x000000001b0a7223 */ /* 0x040fe2000000000a */
[----:B------:R-:W-:Y:S01]  /*8250*/  F2FP.TF32.F32.PACK_B R5, R5 ;  /* 0x00000005ff05723e */ /* 0x000fe200024050ff */
[----:B------:R-:W-:Y:S01]  /*8260*/  FFMA R11, R27, R2, R15 ;  /* 0x000000021b0b7223 */ /* 0x000fe2000000000f */
[----:B------:R-:W-:Y:S01]  /*8270*/  F2FP.TF32.F32.PACK_B R6, R6 ;  /* 0x00000006ff06723e */ /* 0x000fe200024050ff */
[----:B------:R-:W-:Y:S01]  /*8280*/  FMUL R19, R24, R19 ;  /* 0x0000001318137220 */ /* 0x000fe20000400000 */
[----:B------:R-:W-:Y:S02]  /*8290*/  F2FP.TF32.F32.PACK_B R7, R7 ;  /* 0x00000007ff07723e */ /* 0x000fe400024050ff */
[----:B------:R-:W-:Y:S02]  /*82a0*/  LOP3.LUT R3, R36, 0xffffe000, RZ, 0xc0, !PT ;  /* 0xffffe00024037812 */ /* 0x000fe400078ec0ff */
[----:B------:R-:W-:Y:S01]  /*82b0*/  LOP3.LUT R0, R37, 0xffffe000, RZ, 0xc0, !PT ;  /* 0xffffe00025007812 */ /* 0x000fe200078ec0ff */
[----:B------:R1:W-:Y:S01]  /*82c0*/  STS.128 [R68+0x10], R4 ;  /* 0x0000100444007388 */ /* 0x0003e20000000c00 */
        /* <DEDUP_REMOVED lines=8> */
[----:B------:R-:W-:Y:S02]  /*8350*/  F2FP.TF32.F32.PACK_B R10, R10 ;  /* 0x0000000aff0a723e */ /* 0x000fe400024050ff */
[----:B------:R-:W-:Y:S02]  /*8360*/  F2FP.TF32.F32.PACK_B R11, R11 ;  /* 0x0000000bff0b723e */ /* 0x000fe400024050ff */
[----:B------:R-:W-:Y:S02]  /*8370*/  F2FP.TF32.F32.PACK_B R12, R12 ;  /* 0x0000000cff0c723e */ /* 0x000fe400024050ff */
[----:B------:R-:W-:Y:S01]  /*8380*/  F2FP.TF32.F32.PACK_B R13, R13 ;  /* 0x0000000dff0d723e */ /* 0x000fe200024050ff */
[----:B------:R1:W-:Y:S01]  /*8390*/  STS.128 [R67+0x20], R8 ;  /* 0x0000200843007388 */ /* 0x0003e20000000c00 */
[----:B------:R-:W-:Y:S02]  /*83a0*/  F2FP.TF32.F32.PACK_B R14, R14 ;  /* 0x0000000eff0e723e */ /* 0x000fe400024050ff */
[----:B------:R-:W-:Y:S05]  /*83b0*/  F2FP.TF32.F32.PACK_B R15, R15 ;  /* 0x0000000fff0f723e */ /* 0x000fea00024050ff */
[----:B------:R1:W-:Y:S01]  /*83c0*/  STS.128 [R64+0x30], R12 ;  /* 0x0000300c40007388 */ /* 0x0003e20000000c00 */
[----:B------:R-:W-:Y:S01]  /*83d0*/  @!PT LDS RZ, [RZ] ;  /* 0x00000000fffff984 */ /* 0x000fe20000000800 */
[----:B------:R-:W-:Y:S01]  /*83e0*/  @!PT LDS RZ, [RZ] ;  /* 0x00000000fffff984 */ /* 0x000fe20000000800 */
[----:B------:R-:W-:Y:S01]  /*83f0*/  @!PT LDS RZ, [RZ] ;  /* 0x00000000fffff984 */ /* 0x000fe20000000800 */
[----:B------:R-:W-:Y:S01]  /*8400*/  @!PT LDS RZ, [RZ] ;  /* 0x00000000fffff984 */ /* 0x000fe20000000800 */
[----:B------:R3:W-:Y:S07]  /*8410*/  MEMBAR.ALL.CTA ;  /* 0x0000000000007992 */ /* 0x0007ee0000008000 */
[----:B---3--:R-:W3:Y:S02]  /*8420*/  FENCE.VIEW.ASYNC.S ;  /* 0x00000000000073c6 */ /* 0x008ee40000000000 */
[----:B---3--:R-:W-:Y:S06]  /*8430*/  BAR.SYNC.DEFER_BLOCKING 0x1, 0x80 ;  /* 0x0042000000007b1d */ /* 0x008fec0000010000 */
[----:B------:R-:W-:Y:S05]  /*8440*/  @P0 BRA `(.L_x_123) ;  /* 0x0000000000380947 */ /* 0x000fea0003800000 */
[----:B------:R-:W-:Y:S01]  /*8450*/  UIADD3 UR4, UPT, UPT, UR43, 0x200, URZ ;  /* 0x000002002b047890 */ /* 0x000fe2000fffe0ff */
[----:B------:R-:W-:Y:S01]  /*8460*/  UMOV UR47, UR60 ;  /* 0x0000003c002f7c82 */ /* 0x000fe20008000000 */
[----:B------:R-:W-:Y:S02]  /*8470*/  UIADD3 UR9, UPT, UPT, UR45, 0x80, URZ ;  /* 0x000000802d097890 */ /* 0x000fe4000fffe0ff */
[----:B------:R-:W-:Y:S02]  /*8480*/  UIADD3 UR8, UPT, UPT, UR43, 0x1200, URZ ;  /* 0x000012002b087890 */ /* 0x000fe4000fffe0ff */
[----:B------:R-:W-:Y:S01]  /*8490*/  MOV R61, UR4 ;  /* 0x00000004003d7c02 */ /* 0x000fe20008000f00 */
[----:B------:R-:W-:Y:S01]  /*84a0*/  UIADD3 UR4, UP0, UPT, UR50, 0x680, URZ ;  /* 0x0000068032047890 */ /* 0x000fe2000ff1e0ff */
[----:B------:R-:W-:Y:S02]  /*84b0*/  UMOV UR10, UR46 ;  /* 0x0000002e000a7c82 */ /* 0x000fe40008000000 */
[----:B------:R-:W-:Y:S01]  /*84c0*/  R2UR UR44, R61 ;  /* 0x000000003d2c72ca */ /* 0x000fe200000e0000 */
[----:B------:R-:W-:Y:S01]  /*84d0*/  UIADD3.X UR5, UPT, UPT, URZ, UR51, URZ, UP0, !UPT ;  /* 0x00000033ff057290 */ /* 0x000fe200087fe4ff */
[----:B------:R-:W-:Y:S11]  /*84e0*/  UMOV UR11, UR60 ;  /* 0x0000003c000b7c82 */ /* 0x000ff60008000000 */
[----:B------:R3:W-:Y:S01]  /*84f0*/  UTMASTG.3D [UR44], [UR4] ;  /* 0x0000002c040073b5 */ /* 0x0007e20008010000 */
[----:B------:R3:W-:Y:S01]  /*8500*/  UTMASTG.3D [UR8], [UR4] ;  /* 0x00000008040073b5 */ /* 0x0007e20008010000 */
[----:B------:R0:W-:Y:S01]  /*8510*/  UTMACMDFLUSH ;  /* 0x00000000000079b7 */ /* 0x0001e20000000000 */
[----:B---3--:R-:W-:Y:S04]  /*8520*/  DEPBAR.LE SB0, 0x1 ;  /* 0x000080400000791a */ /* 0x008fe80000000000 */
.L_x_123:
[----:B------:R-:W-:Y:S05]  /*8530*/  BSYNC.RECONVERGENT B0 ;  /* 0x0000000000007941 */ /* 0x000fea0003800200 */
.L_x_122:
[----:B------:R-:W-:Y:S01]  /*8540*/  BAR.SYNC.DEFER_BLOCKING 0x1, 0x80 ;  /* 0x0042000000007b1d */ /* 0x000fe20000010000 */
[----:B------:R-:W-:Y:S01]  /*8550*/  ISETP.NE.AND P1, PT, R72, RZ, PT ;  /* 0x000000ff4800720c */ /* 0x000fe20003f25270 */
[----:B------:R-:W-:Y:S01]  /*8560*/  UISETP.NE.AND UP0, UPT, UR49, URZ, UPT ;  /* 0x000000ff3100728c */ /* 0x000fe2000bf05270 */
[----:B------:R-:W-:Y:S11]  /*8570*/  LEA R2, R26, UR43, 0x3 ;  /* 0x0000002b1a027c11 */ /* 0x000ff6000f8e18ff */
[----:B------:R-:W-:Y:S01]  /*8580*/  @P1 SHF.L.U32 R3, RZ, 0x1f, RZ ;  /* 0x0000001fff031819 */ /* 0x000fe200000006ff */
[----:B------:R-:W-:Y:S06]  /*8590*/  BRA.U !UP0, `(.L_x_124) ;  /* 0x0000000108287547 */ /* 0x000fec000b800000 */
[----:B------:R-:W-:Y:S01]  /*85a0*/  R2UR UR4, R60 ;  /* 0x000000003c0472ca */ /* 0x000fe200000e0000 */
[----:B-1----:R-:W-:Y:S05]  /*85b0*/  IMAD.U32 R4, RZ, RZ, UR48 ;  /* 0x00000030ff047e24 */ /* 0x002fea000f8e00ff */
[----:B------:R-:W-:Y:S05]  /*85c0*/  @P1 LEA R4, R4, UR43, 0x3 ;  /* 0x0000002b04041c11 */ /* 0x000fea000f8e18ff */
[----:B------:R-:W-:Y:S02]  /*85d0*/  @P1 VIADD R4, R4, 0x40 ;  /* 0x0000004004041836 */ /* 0x000fe40000000000 */
[----:B------:R-:W-:Y:S01]  /*85e0*/  IMAD.U32 R0, RZ, RZ, UR4 ;  /* 0x00000004ff007e24 */ /* 0x000fe2000f8e00ff */
[----:B------:R-:W-:Y:S04]  /*85f0*/  UIADD3 UR4, UPT, UPT, UR48, 0x1, URZ ;  /* 0x0000000130047890 */ /* 0x000fe8000fffe0ff */
[----:B------:R-:W-:Y:S01]  /*8600*/  @P1 PRMT R0, R0, 0x654, R4 ;  /* 0x0000065400001816 */ /* 0x000fe20000000004 */
[----:B------:R-:W-:Y:S03]  /*8610*/  UISETP.NE.AND UP0, UPT, UR4, 0x4, UPT ;  /* 0x000000040400788c */ /* 0x000fe6000bf05270 */
[----:B------:R3:W-:Y:S01]  /*8620*/  @P1 SYNCS.ARRIVE.TRANS64.RED.A1T0 RZ, [R0+URZ], RZ ;  /* 0x000000ff00ff19a7 */ /* 0x0007e200081004ff */
[----:B------:R-:W-:Y:S07]  /*8630*/  USEL UR48, UR4, URZ, UP0 ;  /* 0x000000ff04307287 */ /* 0x000fee0008000000 */
.L_x_124:
[----:B------:R-:W4:Y:S01]  /*8640*/  @P1 SYNCS.PHASECHK.TRANS64.TRYWAIT P0, [R2+URZ+0x20], R3 ;  /* 0x00002003020015a7 */ /* 0x000f2200080011ff */
[----:B------:R-:W-:Y:S01]  /*8650*/  BSSY B1, `(.L_x_125) ;  /* 0x0000016000017945 */ /* 0x000fe20003800000 */
[----:B----4-:R-:W-:Y:S03]  /*8660*/  @P1 SEL R74, RZ, 0x1, !P0 ;  /* 0x00000001ff4a1807 */ /* 0x010fe60004000000 */
[----:B------:R-:W-:Y:S05]  /*8670*/  @!P1 BRA `(.L_x_126) ;  /* 0x00000000004c9947 */ /* 0x000fea0003800000 */
[----:B------:R-:W-:Y:S01]  /*8680*/  ISETP.NE.AND P0, PT, R74, RZ, PT ;  /* 0x000000ff4a00720c */ /* 0x000fe20003f05270 */
[----:B------:R-:W-:Y:S01]  /*8690*/  BSSY B0, `(.L_x_127) ;  /* 0x000000b000007945 */ /* 0x000fe20003800000 */
[----:B------:R-:W-:Y:S11]  /*86a0*/  ISETP.NE.AND P1, PT, R75, RZ, PT ;  /* 0x000000ff4b00720c */ /* 0x000ff60003f25270 */
[----:B------:R-:W-:Y:S02]  /*86b0*/  @!UPT UIADD3 URZ, UPT, UPT, URZ, URZ, URZ ;  /* 0x000000fffffff290 */ /* 0x000fe4000fffe0ff */
[C---:B-1----:R-:W-:Y:S01]  /*86c0*/  @P1 IMAD R6, R26.reuse, 0x2000, R69 ;  /* 0x000020001a061824 */ /* 0x042fe200078e0245 */
[C---:B------:R-:W-:Y:S01]  /*86d0*/  @P1 LEA R4, R26.reuse, R67, 0xd ;  /* 0x000000431a041211 */ /* 0x040fe200078e68ff */
[C---:B------:R-:W-:Y:S02]  /*86e0*/  @P1 IMAD R5, R26.reuse, 0x2000, R68 ;  /* 0x000020001a051824 */ /* 0x040fe400078e0244 */
[----:B------:R-:W-:Y:S01]  /*86f0*/  @P1 IMAD R3, R26, 0x2000, R64 ;  /* 0x000020001a031824 */ /* 0x000fe200078e0240 */
[----:B------:R-:W-:Y:S06]  /*8700*/  @P0 BRA `(.L_x_128) ;  /* 0x00000000000c0947 */ /* 0x000fec0003800000 */
[----:B---3--:R-:W-:Y:S04]  /*8710*/  SHF.L.U32 R0, RZ, 0x1f, RZ ;  /* 0x0000001fff007819 */ /* 0x008fe800000006ff */
[----:B------:R-:W1:Y:S02]  /*8720*/  SYNCS.PHASECHK.TRANS64.TRYWAIT P0, [R2+URZ+0x20], R0 ;  /* 0x00002000020075a7 */ /* 0x000e6400080011ff */
[----:B-1----:R-:W-:Y:S05]  /*8730*/  @!P0 BRA `(.L_x_129) ;  /* 0x00000054000c8947 */ /* 0x002fea0003800000 */
.L_x_128:
[----:B------:R-:W-:Y:S05]  /*8740*/  BSYNC B0 ;  /* 0x0000000000007941 */ /* 0x000fea0003800000 */
.L_x_127:
[----:B------:R-:W-:Y:S02]  /*8750*/  ISETP.NE.AND P0, PT, R75, RZ, PT ;  /* 0x000000ff4b00720c */ /* 0x000fe40003f05270 */
[----:B------:R-:W-:Y:S11]  /*8760*/  IADD3 R26, PT, PT, R26, 0x1, RZ ;  /* 0x000000011a1a7810 */ /* 0x000ff60007ffe0ff */
[----:B------:R4:W1:Y:S04]  /*8770*/  @P0 LDS.128 R44, [R6] ;  /* 0x00000000062c0984 */ /* 0x0008680000000c00 */
[----:B------:R4:W1:Y:S04]  /*8780*/  @P0 LDS.128 R40, [R5+0x10] ;  /* 0x0000100005280984 */ /* 0x0008680000000c00 */
[----:B------:R4:W1:Y:S04]  /*8790*/  @P0 LDS.128 R32, [R4+0x20] ;  /* 0x0000200004200984 */ /* 0x0008680000000c00 */
[----:B------:R4:W1:Y:S02]  /*87a0*/  @P0 LDS.128 R36, [R3+0x30] ;  /* 0x0000300003240984 */ /* 0x0008640000000c00 */
.L_x_126:
[----:B------:R-:W-:Y:S05]  /*87b0*/  BSYNC B1 ;  /* 0x0000000000017941 */ /* 0x000fea0003800000 */
.L_x_125:
[----:B-1-3--:R-:W-:Y:S05]  /*87c0*/  VIADD R0, R25, 0x10 ;  /* 0x0000001019007836 */ /* 0x00afea0000000000 */
[----:B------:R-:W-:Y:S04]  /*87d0*/  SHF.R.U32.HI R0, RZ, 0x15, R0 ;  /* 0x00000015ff007819 */ /* 0x000fe80000011600 */
[----:B------:R-:W-:Y:S11]  /*87e0*/  LOP3.LUT P0, RZ, R0, 0x3, R57, 0x48, !PT ;  /* 0x0000000300ff7812 */ /* 0x000ff60007804839 */
[----:B------:R-:W-:Y:S02]  /*87f0*/  @!UPT UIADD3 URZ, UPT, UPT, URZ, URZ, URZ ;  /* 0x000000fffffff290 */ /* 0x000fe4000fffe0ff */
[----:B------:R-:W-:Y:S05]  /*8800*/  @!P0 BRA `(.L_x_130) ;  /* 0x0000000000408947 */ /* 0x000fea0003800000 */
[----:B------:R-:W1:Y:S01]  /*8810*/  LDCU.64 UR8, c[0x4][0x70] ;  /* 0x01000e00ff0877ac */ /* 0x000e620008000a00 */
[----:B----4-:R-:W-:Y:S01]  /*8820*/  MOV R3, 0x0 ;  /* 0x0000000000037802 */ /* 0x010fe20000000f00 */
[----:B------:R-:W-:Y:S02]  /*8830*/  HFMA2 R12, -RZ, RZ, 0, 5.9604644775390625e-08 ;  /* 0x00000001ff0c7431 */ /* 0x000fe400000001ff */
[----:B------:R-:W-:Y:S02]  /*8840*/  IMAD.MOV.U32 R8, RZ, RZ, 0x192 ;  /* 0x00000192ff087424 */ /* 0x000fe400078e00ff */
[----:B------:R-:W-:Y:S01]  /*8850*/  IMAD.MOV.U32 R13, RZ, RZ, RZ ;  /* 0x000000ffff0d7224 */ /* 0x000fe200078e00ff */
[----:B------:R-:W3:Y:S01]  /*8860*/  LDCU.64 UR6, c[0x4][0x78] ;  /* 0x01000f00ff0677ac */ /* 0x000ee20008000a00 */
[----:B------:R-:W4:Y:S01]  /*8870*/  LDC.64 R2, c[0x4][R3] ;  /* 0x0100000003027b82 */ /* 0x000f220000000a00 */
[----:B------:R-:W5:Y:S01]  /*8880*/  LDCU.64 UR4, c[0x4][0x10] ;  /* 0x01000200ff0477ac */ /* 0x000f620008000a00 */
[----:B-1----:R-:W-:Y:S01]  /*8890*/  MOV R5, UR9 ;  /* 0x0000000900057c02 */ /* 0x002fe20008000f00 */
[----:B------:R-:W-:Y:S01]  /*88a0*/  IMAD.U32 R4, RZ, RZ, UR8 ;  /* 0x00000008ff047e24 */ /* 0x000fe2000f8e00ff */
[----:B---3--:R-:W-:Y:S01]  /*88b0*/  MOV R7, UR7 ;  /* 0x0000000700077c02 */ /* 0x008fe20008000f00 */
[----:B------:R-:W-:Y:S01]  /*88c0*/  IMAD.U32 R6, RZ, RZ, UR6 ;  /* 0x00000006ff067e24 */ /* 0x000fe2000f8e00ff */
[----:B-----5:R-:W-:Y:S01]  /*88d0*/  MOV R11, UR5 ;  /* 0x00000005000b7c02 */ /* 0x020fe20008000f00 */
[----:B------:R-:W-:Y:S02]  /*88e0*/  IMAD.U32 R10, RZ, RZ, UR4 ;  /* 0x00000004ff0a7e24 */ /* 0x000fe4000f8e00ff */
[----:B------:R-:W-:Y:S07]  /*88f0*/  LEPC R20, `(.L_x_130) ;  /* 0x000000001014794e */ /* 0x000fee0000000000 */
[----:B--2-4-:R-:W-:Y:S05]  /*8900*/  CALL.ABS.NOINC R2 ;  /* 0x0000000002007343 */ /* 0x014fea0003c00000 */
.L_x_130:
[----:B------:R-:W-:Y:S01]  /*8910*/  ISETP.NE.AND P6, PT, R72, RZ, PT ;  /* 0x000000ff4800720c */ /* 0x000fe20003fc5270 */
[----:B------:R-:W-:Y:S05]  /*8920*/  WARPSYNC.ALL ;  /* 0x0000000000007948 */ /* 0x000fea0003800000 */
[----:B------:R-:W-:Y:S01]  /*8930*/  R2UR UR4, R25 ;  /* 0x00000000190472ca */ /* 0x000fe200000e0000 */
[----:B------:R-:W-:Y:S01]  /*8940*/  IMAD.U32 R0, RZ, RZ, UR48 ;  /* 0x00000030ff007e24 */ /* 0x000fe2000f8e00ff */
[----:B------:R-:W-:Y:S01]  /*8950*/  R2UR UR5, R60 ;  /* 0x000000003c0572ca */ /* 0x000fe200000e0000 */
[----:B------:R-:W-:Y:S01]  /*8960*/  BSSY.RECONVERGENT B0, `(.L_x_131) ;  /* 0x0000063000007945 */ /* 0x000fe20003800200 */
[----:B------:R-:W-:Y:S02]  /*8970*/  LOP3.LUT R20, R44, 0xffffe000, RZ, 0xc0, !PT ;  /* 0xffffe0002c147812 */ /* 0x000fe400078ec0ff */
[----:B------:R-:W-:Y:S02]  /*8980*/  ISETP.NE.AND P0, PT, R71, RZ, PT ;  /* 0x000000ff4700720c */ /* 0x000fe40003f05270 */
[----:B------:R-:W-:Y:S05]  /*8990*/  @P6 LEA R0, R0, UR43, 0x3 ;  /* 0x0000002b00006c11 */ /* 0x000fea000f8e18ff */
[----:B----4-:R-:W1:Y:S01]  /*89a0*/  LDTM.x16 R4, tmem[UR4+0x10] ;  /* 0x00001004000479ee */ /* 0x010e620008240000 */
[----:B------:R-:W-:Y:S02]  /*89b0*/  @P6 VIADD R0, R0, 0x40 ;  /* 0x0000004000006836 */ /* 0x000fe40000000000 */
[----:B------:R-:W-:Y:S05]  /*89c0*/  IMAD.U32 R21, RZ, RZ, UR5 ;  /* 0x00000005ff157e24 */ /* 0x000fea000f8e00ff */
[----:B------:R-:W-:Y:S01]  /*89d0*/  @P6 PRMT R21, R21, 0x654, R0 ;  /* 0x0000065415156816 */ /* 0x000fe20000000000 */
[C---:B-1----:R-:W-:Y:S01]  /*89e0*/  FMUL R0, R24.reuse, R4 ;  /* 0x0000000418007220 */ /* 0x042fe20000400000 */
[C---:B------:R-:W-:Y:S01]  /*89f0*/  FMUL R4, R24.reuse, R8 ;  /* 0x0000000818047220 */ /* 0x040fe20000400000 */
[C---:B------:R-:W-:Y:S01]  /*8a00*/  FMUL R8, R24.reuse, R12 ;  /* 0x0000000c18087220 */ /* 0x040fe20000400000 */
[C---:B------:R-:W-:Y:S01]  /*8a10*/  FMUL R12, R24.reuse, R16 ;  /* 0x00000010180c7220 */ /* 0x040fe20000400000 */
[----:B------:R-:W-:Y:S01]  /*8a20*/  LOP3.LUT R16, R45, 0xffffe000, RZ, 0xc0, !PT ;  /* 0xffffe0002d107812 */ /* 0x000fe200078ec0ff */
[C---:B------:R-:W-:Y:S01]  /*8a30*/  FMUL R2, R24.reuse, R5 ;  /* 0x0000000518027220 */ /* 0x040fe20000400000 */
[C---:B------:R-:W-:Y:S01]  /*8a40*/  FMUL R3, R24.reuse, R6 ;  /* 0x0000000618037220 */ /* 0x040fe20000400000 */
[----:B------:R-:W-:Y:S01]  /*8a50*/  FMUL R5, R24, R9 ;  /* 0x0000000918057220 */ /* 0x000fe20000400000 */
[----:B------:R-:W-:Y:S01]  /*8a60*/  FFMA R28, R27, R20, R0 ;  /* 0x000000141b1c7223 */ /* 0x000fe20000000000 */
[----:B------:R-:W-:Y:S01]  /*8a70*/  LOP3.LUT R0, R46, 0xffffe000, RZ, 0xc0, !PT ;  /* 0xffffe0002e007812 */ /* 0x000fe200078ec0ff */
[C---:B------:R-:W-:Y:S01]  /*8a80*/  FMUL R6, R24.reuse, R10 ;  /* 0x0000000a18067220 */ /* 0x040fe20000400000 */
[C---:B------:R-:W-:Y:S01]  /*8a90*/  FMUL R9, R24.reuse, R13 ;  /* 0x0000000d18097220 */ /* 0x040fe20000400000 */
[C---:B------:R-:W-:Y:S01]  /*8aa0*/  FMUL R10, R24.reuse, R14 ;  /* 0x0000000e180a7220 */ /* 0x040fe20000400000 */
[----:B------:R-:W-:Y:S01]  /*8ab0*/  F2FP.TF32.F32.PACK_B R28, R28 ;  /* 0x0000001cff1c723e */ /* 0x000fe200024050ff */
[C---:B------:R-:W-:Y:S01]  /*8ac0*/  FMUL R13, R24.reuse, R17 ;  /* 0x00000011180d7220 */ /* 0x040fe20000400000 */
[----:B------:R-:W-:Y:S01]  /*8ad0*/  LOP3.LUT R17, R47, 0xffffe000, RZ, 0xc0, !PT ;  /* 0xffffe0002f117812 */ /* 0x000fe200078ec0ff */
[----:B------:R-:W-:Y:S01]  /*8ae0*/  FMUL R14, R24, R18 ;  /* 0x00000012180e7220 */ /* 0x000fe20000400000 */
[----:B------:R-:W-:Y:S01]  /*8af0*/  LOP3.LUT R18, R40, 0xffffe000, RZ, 0xc0, !PT ;  /* 0xffffe00028127812 */ /* 0x000fe200078ec0ff */
[----:B------:R-:W-:Y:S01]  /*8b00*/  FFMA R29, R27, R16, R2 ;  /* 0x000000101b1d7223 */ /* 0x000fe20000000002 */
[----:B------:R-:W-:Y:S01]  /*8b10*/  LOP3.LUT R2, R41, 0xffffe000, RZ, 0xc0, !PT ;  /* 0xffffe00029027812 */ /* 0x000fe200078ec0ff */
[----:B------:R-:W-:Y:S01]  /*8b20*/  FMUL R7, R24, R7 ;  /* 0x0000000718077220 */ /* 0x000fe20000400000 */
[----:B------:R-:W-:Y:S01]  /*8b30*/  LOP3.LUT R16, R33, 0xffffe000, RZ, 0xc0, !PT ;  /* 0xffffe00021107812 */ /* 0x000fe200078ec0ff */
[C---:B------:R-:W-:Y:S01]  /*8b40*/  FFMA R30, R27.reuse, R0, R3 ;  /* 0x000000001b1e7223 */ /* 0x040fe20000000003 */
[----:B------:R-:W-:Y:S01]  /*8b50*/  LOP3.LUT R0, R42, 0xffffe000, RZ, 0xc0, !PT ;  /* 0xffffe0002a007812 */ /* 0x000fe200078ec0ff */
[C---:B------:R-:W-:Y:S01]  /*8b60*/  FFMA R31, R27.reuse, R17, R7 ;  /* 0x000000111b1f7223 */ /* 0x040fe20000000007 */
[----:B------:R-:W-:Y:S01]  /*8b70*/  F2FP.TF32.F32.PACK_B R29, R29 ;  /* 0x0000001dff1d723e */ /* 0x000fe200024050ff */
[C---:B------:R-:W-:Y:S01]  /*8b80*/  FFMA R4, R27.reuse, R18, R4 ;  /* 0x000000121b047223 */ /* 0x040fe20000000004 */
[----:B------:R-:W-:Y:S01]  /*8b90*/  F2FP.TF32.F32.PACK_B R30, R30 ;  /* 0x0000001eff1e723e */ /* 0x000fe200024050ff */
[----:B------:R-:W-:Y:S01]  /*8ba0*/  FFMA R5, R27, R2, R5 ;  /* 0x000000021b057223 */ /* 0x000fe20000000005 */
[----:B------:R-:W-:Y:S01]  /*8bb0*/  LOP3.LUT R2, R43, 0xffffe000, RZ, 0xc0, !PT ;  /* 0xffffe0002b027812 */ /* 0x000fe200078ec0ff */
[----:B------:R-:W-:Y:S01]  /*8bc0*/  FMUL R11, R24, R11 ;  /* 0x0000000b180b7220 */ /* 0x000fe20000400000 */
[----:B------:R-:W-:Y:S01]  /*8bd0*/  F2FP.TF32.F32.PACK_B R31, R31 ;  /* 0x0000001fff1f723e */ /* 0x000fe200024050ff */
[C---:B------:R-:W-:Y:S01]  /*8be0*/  FFMA R6, R27.reuse, R0, R6 ;  /* 0x000000001b067223 */ /* 0x040fe20000000006 */
[----:B------:R-:W-:Y:S01]  /*8bf0*/  LOP3.LUT R3, R32, 0xffffe000, RZ, 0xc0, !PT ;  /* 0xffffe00020037812 */ /* 0x000fe200078ec0ff */
[----:B------:R-:W-:Y:S01]  /*8c00*/  FFMA R7, R27, R2, R11 ;  /* 0x000000021b077223 */ /* 0x000fe2000000000b */
[----:B------:R-:W-:Y:S01]  /*8c10*/  F2FP.TF32.F32.PACK_B R4, R4 ;  /* 0x00000004ff04723e */ /* 0x000fe200024050ff */
[----:B------:R1:W-:Y:S01]  /*8c20*/  STS.128 [R69+0x2000], R28 ;  /* 0x0020001c45007388 */ /* 0x0003e20000000c00 */
[----:B------:R-:W-:Y:S01]  /*8c30*/  LOP3.LUT R0, R34, 0xffffe000, RZ, 0xc0, !PT ;  /* 0xffffe00022007812 */ /* 0x000fe200078ec0ff */
[----:B------:R-:W-:Y:S01]  /*8c40*/  FMUL R15, R24, R15 ;  /* 0x0000000f180f7220 */ /* 0x000fe20000400000 */
[----:B------:R-:W-:Y:S01]  /*8c50*/  LOP3.LUT R2, R35, 0xffffe000, RZ, 0xc0, !PT ;  /* 0xffffe00023027812 */ /* 0x000fe200078ec0ff */
[C---:B------:R-:W-:Y:S01]  /*8c60*/  FFMA R8, R27.reuse, R3, R8 ;  /* 0x000000031b087223 */ /* 0x040fe20000000008 */
[----:B------:R-:W-:Y:S01]  /*8c70*/  F2FP.TF32.F32.PACK_B R5, R5 ;  /* 0x00000005ff05723e */ /* 0x000fe200024050ff */
[C---:B------:R-:W-:Y:S01]  /*8c80*/  FFMA R9, R27.reuse, R16, R9 ;  /* 0x000000101b097223 */ /* 0x040fe20000000009 */
[----:B------:R-:W-:Y:S01]  /*8c90*/  F2FP.TF32.F32.PACK_B R6, R6 ;  /* 0x00000006ff06723e */ /* 0x000fe200024050ff */
[C---:B------:R-:W-:Y:S01]  /*8ca0*/  FFMA R10, R27.reuse, R0, R10 ;  /* 0x000000001b0a7223 */ /* 0x040fe2000000000a */
[----:B------:R-:W-:Y:S01]  /*8cb0*/  F2FP.TF32.F32.PACK_B R7, R7 ;  /* 0x00000007ff07723e */ /* 0x000fe200024050ff */
[----:B------:R-:W-:Y:S01]  /*8cc0*/  FFMA R11, R27, R2, R15 ;  /* 0x000000021b0b7223 */ /* 0x000fe2000000000f */
[----:B------:R-:W-:Y:S01]  /*8cd0*/  LOP3.LUT R0, R36, 0xffffe000, RZ, 0xc0, !PT ;  /* 0xffffe00024007812 */ /* 0x000fe200078ec0ff */
[----:B------:R-:W-:Y:S01]  /*8ce0*/  FMUL R19, R24, R19 ;  /* 0x0000001318137220 */ /* 0x000fe20000400000 */
        /* <DEDUP_REMOVED lines=16> */
[----:B------:R-:W-:Y:S02]  /*8df0*/  F2FP.TF32.F32.PACK_B R15, R15 ;  /* 0x0000000fff0f723e */ /* 0x000fe400024050ff */
[----:B------:R-:W-:Y:S02]  /*8e00*/  LEA R0, R26, UR43, 0x3 ;  /* 0x0000002b1a007c11 */ /* 0x000fe4000f8e18ff */
[----:B------:R-:W-:Y:S01]  /*8e10*/  @P6 SHF.L.U32 R2, RZ, 0x1f, RZ ;  /* 0x0000001fff026819 */ /* 0x000fe200000006ff */
        /* <DEDUP_REMOVED lines=9> */
[----:B------:R-:W-:Y:S02]  /*8eb0*/  UIADD3 UR4, UP0, UPT, UR50, 0x680, URZ ;  /* 0x0000068032047890 */ /* 0x000fe4000ff1e0ff */
[----:B------:R-:W-:Y:S02]  /*8ec0*/  UIADD3 UR13, UPT, UPT, UR45, 0x10, URZ ;  /* 0x000000102d0d7890 */ /* 0x000fe4000fffe0ff */
[----:B------:R-:W-:Y:S02]  /*8ed0*/  UIADD3 UR12, UPT, UPT, UR43, 0x2200, URZ ;  /* 0x000022002b0c7890 */ /* 0x000fe4000fffe0ff */
[----:B------:R-:W-:Y:S01]  /*8ee0*/  UIADD3.X UR5, UPT, UPT, URZ, UR51, URZ, UP0, !UPT ;  /* 0x00000033ff057290 */ /* 0x000fe200087fe4ff */
[----:B------:R-:W-:Y:S01]  /*8ef0*/  UMOV UR14, UR46 ;  /* 0x0000002e000e7c82 */ /* 0x000fe20008000000 */
[----:B------:R-:W-:Y:S01]  /*8f00*/  UMOV UR15, UR60 ;  /* 0x0000003c000f7c82 */ /* 0x000fe20008000000 */
[----:B------:R-:W-:Y:S02]  /*8f10*/  UIADD3 UR9, UPT, UPT, UR45, 0x90, URZ ;  /* 0x000000902d097890 */ /* 0x000fe4000fffe0ff */
[----:B------:R-:W-:Y:S01]  /*8f20*/  UIADD3 UR8, UPT, UPT, UR43, 0x3200, URZ ;  /* 0x000032002b087890 */ /* 0x000fe2000fffe0ff */
[----:B------:R-:W-:Y:S03]  /*8f30*/  UMOV UR10, UR46 ;  /* 0x0000002e000a7c82 */ /* 0x000fe60008000000 */
[----:B------:R3:W-:Y:S01]  /*8f40*/  UTMASTG.3D [UR12], [UR4] ;  /* 0x0000000c040073b5 */ /* 0x0007e20008010000 */
[----:B------:R-:W-:Y:S04]  /*8f50*/  UMOV UR11, UR60 ;  /* 0x0000003c000b7c82 */ /* 0x000fe80008000000 */
[----:B------:R3:W-:Y:S01]  /*8f60*/  UTMASTG.3D [UR8], [UR4] ;  /* 0x00000008040073b5 */ /* 0x0007e20008010000 */
[----:B------:R0:W-:Y:S01]  /*8f70*/  UTMACMDFLUSH ;  /* 0x00000000000079b7 */ /* 0x0001e20000000000 */
[----:B---3--:R-:W-:Y:S04]  /*8f80*/  DEPBAR.LE SB0, 0x1 ;  /* 0x000080400000791a */ /* 0x008fe80000000000 */
.L_x_132:
[----:B------:R-:W-:Y:S05]  /*8f90*/  BSYNC.RECONVERGENT B0 ;  /* 0x0000000000007941 */ /* 0x000fea0003800200 */
.L_x_131:
[----:B------:R-:W-:Y:S01]  /*8fa0*/  BAR.SYNC.DEFER_BLOCKING 0x1, 0x80 ;  /* 0x0042000000007b1d */ /* 0x000fe20000010000 */
[----:B------:R-:W-:Y:S04]  /*8fb0*/  UIADD3 UR4, UPT, UPT, UR48, 0x1, URZ ;  /* 0x0000000130047890 */ /* 0x000fe8000fffe0ff */
[----:B------:R-:W-:Y:S04]  /*8fc0*/  UISETP.NE.AND UP0, UPT, UR4, 0x4, UPT ;  /* 0x000000040400788c */ /* 0x000fe8000bf05270 */
[----:B------:R-:W-:Y:S01]  /*8fd0*/  USEL UR47, UR4, URZ, UP0 ;  /* 0x000000ff042f7287 */ /* 0x000fe20008000000 */
[----:B------:R3:W-:Y:S01]  /*8fe0*/  @P6 SYNCS.ARRIVE.TRANS64.RED.A1T0 RZ, [R21+URZ], RZ ;  /* 0x000000ff15ff69a7 */ /* 0x0007e200081004ff */
[----:B------:R-:W-:Y:S01]  /*8ff0*/  BSSY B1, `(.L_x_133) ;  /* 0x0000017000017945 */ /* 0x000fe20003800000 */
[----:B------:R-:W4:Y:S02]  /*9000*/  @P6 SYNCS.PHASECHK.TRANS64.TRYWAIT P0, [R0+URZ+0x20], R2 ;  /* 0x00002002000065a7 */ /* 0x000f2400080011ff */
[----:B----4-:R-:W-:Y:S01]  /*9010*/  @P6 SEL R74, RZ, 0x1, !P0 ;  /* 0x00000001ff4a6807 */ /* 0x010fe20004000000 */
[----:B---3--:R-:W-:Y:S06]  /*9020*/  @!P6 BRA `(.L_x_134) ;  /* 0x00000000004ce947 */ /* 0x008fec0003800000 */
        /* <DEDUP_REMOVED lines=9> */
[----:B------:R-:W-:Y:S04]  /*90c0*/  SHF.L.U32 R6, RZ, 0x1f, RZ ;  /* 0x0000001fff067819 */ /* 0x000fe800000006ff */
[----:B------:R-:W1:Y:S02]  /*90d0*/  SYNCS.PHASECHK.TRANS64.TRYWAIT P0, [R0+URZ+0x20], R6 ;  /* 0x00002006000075a7 */ /* 0x000e6400080011ff */
[----:B-1----:R-:W-:Y:S05]  /*90e0*/  @!P0 BRA `(.L_x_137) ;  /* 0x0000004800b48947 */ /* 0x002fea0003800000 */
.L_x_136:
[----:B------:R-:W-:Y:S05]  /*90f0*/  BSYNC B0 ;  /* 0x0000000000007941 */ /* 0x000fea0003800000 */
.L_x_135:
[----:B------:R-:W-:Y:S02]  /*9100*/  ISETP.NE.AND P0, PT, R75, RZ, PT ;  /* 0x000000ff4b00720c */ /* 0x000fe40003f05270 */
[----:B------:R-:W-:Y:S11]  /*9110*/  IADD3 R26, PT, PT, R26, 0x1, RZ ;  /* 0x000000011a1a7810 */ /* 0x000ff60007ffe0ff */
[----:B------:R3:W4:Y:S04]  /*9120*/  @P0 LDS.128 R44, [R5] ;  /* 0x00000000052c0984 */ /* 0x0007280000000c00 */
[----:B------:R3:W1:Y:S04]  /*9130*/  @P0 LDS.128 R40, [R4+0x10] ;  /* 0x0000100004280984 */ /* 0x0006680000000c00 */
[----:B------:R3:W1:Y:S04]  /*9140*/  @P0 LDS.128 R32, [R3+0x20] ;  /* 0x0000200003200984 */ /* 0x0006680000000c00 */
[----:B------:R3:W1:Y:S02]  /*9150*/  @P0 LDS.128 R36, [R2+0x30] ;  /* 0x0000300002240984 */ /* 0x0006640000000c00 */
.L_x_134:
[----:B------:R-:W-:Y:S05]  /*9160*/  BSYNC B1 ;  /* 0x0000000000017941 */ /* 0x000fea0003800000 */
.L_x_133:
[----:B-1----:R-:W-:Y:S05]  /*9170*/  VIADD R0, R25, 0x20 ;  /* 0x0000002019007836 */ /* 0x002fea0000000000 */
[----:B------:R-:W-:Y:S04]  /*9180*/  SHF.R.U32.HI R0, RZ, 0x15, R0 ;  /* 0x00000015ff007819 */ /* 0x000fe80000011600 */
[----:B------:R-:W-:Y:S11]  /*9190*/  LOP3.LUT P0, RZ, R0, 0x3, R57, 0x48, !PT ;  /* 0x0000000300ff7812 */ /* 0x000ff60007804839 */
[----:B------:R-:W-:Y:S02]  /*91a0*/  @!UPT UIADD3 URZ, UPT, UPT, URZ, URZ, URZ ;  /* 0x000000fffffff290 */ /* 0x000fe4000fffe0ff */
[----:B------:R-:W-:Y:S05]  /*91b0*/  @!P0 BRA `(.L_x_138) ;  /* 0x0000000000408947 */ /* 0x000fea0003800000 */
[----:B------:R-:W1:Y:S01]  /*91c0*/  LDCU.64 UR8, c[0x4][0x70] ;  /* 0x01000e00ff0877ac */ /* 0x000e620008000a00 */
[----:B---3--:R-:W-:Y:S01]  /*91d0*/  MOV R3, 0x0 ;  /* 0x0000000000037802 */ /* 0x008fe20000000f00 */
[----:B------:R-:W-:Y:S02]  /*91e0*/  HFMA2 R12, -RZ, RZ, 0, 5.9604644775390625e-08 ;  /* 0x00000001ff0c7431 */ /* 0x000fe400000001ff */
[----:B------:R-:W-:Y:S02]  /*91f0*/  IMAD.MOV.U32 R8, RZ, RZ, 0x192 ;  /* 0x00000192ff087424 */ /* 0x000fe400078e00ff */
[----:B------:R-:W-:Y:S01]  /*9200*/  IMAD.MOV.U32 R13, RZ, RZ, RZ ;  /* 0x000000ffff0d7224 */ /* 0x000fe200078e00ff */
[----:B------:R-:W3:Y:S01]  /*9210*/  LDCU.64 UR6, c[0x4][0x78] ;  /* 0x01000f00ff0677ac */ /* 0x000ee20008000a00 */
[----:B------:R-:W2:Y:S01]  /*9220*/  LDC.64 R2, c[0x4][R3] ;  /* 0x0100000003027b82 */ /* 0x000ea20000000a00 */
        /* <DEDUP_REMOVED lines=9> */
.L_x_138:
[----:B------:R-:W-:Y:S01]  /*92c0*/  ISETP.NE.AND P6, PT, R72, RZ, PT ;  /* 0x000000ff4800720c */ /* 0x000fe20003fc5270 */
[----:B------:R-:W-:Y:S05]  /*92d0*/  WARPSYNC.ALL ;  /* 0x0000000000007948 */ /* 0x000fea0003800000 */
[----:B------:R-:W-:Y:S01]  /*92e0*/  R2UR UR4, R25 ;  /* 0x00000000190472ca */ /* 0x000fe200000e0000 */
[----:B------:R-:W-:Y:S01]  /*92f0*/  IMAD.U32 R0, RZ, RZ, UR47 ;  /* 0x0000002fff007e24 */ /* 0x000fe2000f8e00ff */
[----:B------:R-:W-:Y:S01]  /*9300*/  R2UR UR5, R60 ;  /* 0x000000003c0572ca */ /* 0x000fe200000e0000 */
[----:B------:R-:W-:Y:S01]  /*9310*/  BSSY.RECONVERGENT B0, `(.L_x_139) ;  /* 0x0000063000007945 */ /* 0x000fe20003800200 */
[----:B----4-:R-:W-:Y:S02]  /*9320*/  LOP3.LUT R20, R44, 0xffffe000, RZ, 0xc0, !PT ;  /* 0xffffe0002c147812 */ /* 0x010fe400078ec0ff */
[----:B------:R-:W-:Y:S02]  /*9330*/  ISETP.NE.AND P0, PT, R71, RZ, PT ;  /* 0x000000ff4700720c */ /* 0x000fe40003f05270 */
[----:B------:R-:W-:Y:S05]  /*9340*/  @P6 LEA R0, R0, UR43, 0x3 ;  /* 0x0000002b00006c11 */ /* 0x000fea000f8e18ff */
[----:B---3--:R-:W1:Y:S01]  /*9350*/  LDTM.x16 R4, tmem[UR4+0x20] ;  /* 0x00002004000479ee */ /* 0x008e620008240000 */
        /* <DEDUP_REMOVED lines=94> */
.L_x_140:
[----:B------:R-:W-:Y:S05]  /*9940*/  BSYNC.RECONVERGENT B0 ;  /* 0x0000000000007941 */ /* 0x000fea0003800200 */
.L_x_139:
[----:B------:R-:W-:Y:S01]  /*9950*/  BAR.SYNC.DEFER_BLOCKING 0x1, 0x80 ;  /* 0x0042000000007b1d */ /* 0x000fe20000010000 */
[----:B------:R-:W-:Y:S01]  /*9960*/  UIADD3 UR4, UPT, UPT, UR47, 0x1, URZ ;  /* 0x000000012f047890 */ /* 0x000fe2000fffe0ff */
[----:B------:R-:W-:Y:S03]  /*9970*/  HFMA2 R76, -RZ, RZ, 0, 0 ;  /* 0x00000000ff4c7431 */ /* 0x000fe600000001ff */
        /* <DEDUP_REMOVED lines=19> */
.L_x_144:
[----:B------:R-:W-:Y:S05]  /*9ab0*/  BSYNC B0 ;  /* 0x0000000000007941 */ /* 0x000fea0003800000 */
.L_x_143:
[----:B------:R-:W-:Y:S01]  /*9ac0*/  ISETP.NE.AND P0, PT, R75, RZ, PT ;  /* 0x000000ff4b00720c */ /* 0x000fe20003f05270 */
[----:B------:R-:W-:Y:S11]  /*9ad0*/  VIADD R26, R26, 0x1 ;  /* 0x000000011a1a7836 */ /* 0x000ff60000000000 */
[----:B------:R-:W-:Y:S01]  /*9ae0*/  @!UPT UIADD3 URZ, UPT, UPT, URZ, URZ, URZ ;  /* 0x000000fffffff290 */ /* 0x000fe2000fffe0ff */
[----:B------:R3:W4:Y:S04]  /*9af0*/  @P0 LDS.128 R44, [R5] ;  /* 0x00000000052c0984 */ /* 0x0007280000000c00 */
[----:B------:R3:W1:Y:S04]  /*9b00*/  @P0 LDS.128 R40, [R4+0x10] ;  /* 0x0000100004280984 */ /* 0x0006680000000c00 */
[----:B------:R3:W1:Y:S04]  /*9b10*/  @P0 LDS.128 R32, [R3+0x20] ;  /* 0x0000200003200984 */ /* 0x0006680000000c00 */
[----:B------:R3:W1:Y:S01]  /*9b20*/  @P0 LDS.128 R36, [R2+0x30] ;  /* 0x0000300002240984 */ /* 0x0006620000000c00 */
[C---:B------:R-:W-:Y:S04]  /*9b30*/  ISETP.NE.AND P0, PT, R26.reuse, 0x4, PT ;  /* 0x000000041a00780c */ /* 0x040fe80003f05270 */
[----:B------:R-:W-:Y:S02]  /*9b40*/  SEL R26, R26, RZ, P0 ;  /* 0x000000ff1a1a7207 */ /* 0x000fe40000000000 */
[----:B------:R-:W-:Y:S02]  /*9b50*/  SEL R76, RZ, 0x1, P0 ;  /* 0x00000001ff4c7807 */ /* 0x000fe40000000000 */
.L_x_142:
[----:B------:R-:W-:Y:S05]  /*9b60*/  BSYNC B1 ;  /* 0x0000000000017941 */ /* 0x000fea0003800000 */
.L_x_141:
        /* <DEDUP_REMOVED lines=21> */
.L_x_146:
        /* <DEDUP_REMOVED lines=80> */
[----:B------:R-:W-:Y:S01]  /*a1c0*/  @P6 SHF.L.U32 R2, R76, 0x1f, RZ ;  /* 0x0000001f4c026819 */ /* 0x000fe200000006ff */
        /* <DEDUP_REMOVED lines=23> */
.L_x_148:
[----:B------:R-:W-:Y:S05]  /*a340*/  BSYNC.RECONVERGENT B0 ;  /* 0x0000000000007941 */ /* 0x000fea0003800200 */
.L_x_147:
        /* <DEDUP_REMOVED lines=18> */
[----:B------:R-:W-:Y:S04]  /*a470*/  SHF.L.U32 R6, R76, 0x1f, RZ ;  /* 0x0000001f4c067819 */ /* 0x000fe800000006ff */
[----:B------:R-:W1:Y:S02]  /*a480*/  SYNCS.PHASECHK.TRANS64.TRYWAIT P0, [R0+URZ+0x20], R6 ;  /* 0x00002006000075a7 */ /* 0x000e6400080011ff */
[----:B-1----:R-:W-:Y:S05]  /*a490*/  @!P0 BRA `(.L_x_153) ;  /* 0x0000003400f08947 */ /* 0x002fea0003800000 */
.L_x_152:
[----:B------:R-:W-:Y:S05]  /*a4a0*/  BSYNC B0 ;  /* 0x0000000000007941 */ /* 0x000fea0003800000 */
.L_x_151:
[----:B------:R-:W-:Y:S01]  /*a4b0*/  ISETP.NE.AND P0, PT, R75, RZ, PT ;  /* 0x000000ff4b00720c */ /* 0x000fe20003f05270 */
[----:B------:R-:W-:Y:S11]  /*a4c0*/  VIADD R26, R26, 0x1 ;  /* 0x000000011a1a7836 */ /* 0x000ff60000000000 */
[----:B------:R-:W-:Y:S01]  /*a4d0*/  @!UPT UIADD3 URZ, UPT, UPT, URZ, URZ, URZ ;  /* 0x000000fffffff290 */ /* 0x000fe2000fffe0ff */
[----:B------:R3:W4:Y:S04]  /*a4e0*/  @P0 LDS.128 R44, [R5] ;  /* 0x00000000052c0984 */ /* 0x0007280000000c00 */
[----:B------:R3:W2:Y:S04]  /*a4f0*/  @P0 LDS.128 R40, [R4+0x10] ;  /* 0x0000100004280984 */ /* 0x0006a80000000c00 */
[----:B------:R3:W2:Y:S04]  /*a500*/  @P0 LDS.128 R32, [R3+0x20] ;  /* 0x0000200003200984 */ /* 0x0006a80000000c00 */
[----:B------:R3:W2:Y:S01]  /*a510*/  @P0 LDS.128 R36, [R2+0x30] ;  /* 0x0000300002240984 */ /* 0x0006a20000000c00 */
[C---:B------:R-:W-:Y:S04]  /*a520*/  ISETP.NE.AND P0, PT, R26.reuse, 0x4, PT ;  /* 0x000000041a00780c */ /* 0x040fe80003f05270 */
[----:B-1----:R-:W-:Y:S02]  /*a530*/  SEL R0, RZ, 0x1, P0 ;  /* 0x00000001ff007807 */ /* 0x002fe40000000000 */
[----:B------:R-:W-:Y:S02]  /*a540*/  SEL R26, R26, RZ, P0 ;  /* 0x000000ff1a1a7207 */ /* 0x000fe40000000000 */
[----:B------:R-:W-:Y:S02]  /*a550*/  LOP3.LUT R76, R76, R0, RZ, 0x3c, !PT ;  /* 0x000000004c4c7212 */ /* 0x000fe400078e3cff */
.L_x_150:
[----:B------:R-:W-:Y:S05]  /*a560*/  BSYNC B1 ;  /* 0x0000000000017941 */ /* 0x000fea0003800000 */
.L_x_149:
[----:B------:R-:W-:Y:S05]  /*a570*/  VIADD R0, R25, 0x40 ;  /* 0x0000004019007836 */ /* 0x000fea0000000000 */
[----:B------:R-:W-:Y:S04]  /*a580*/  SHF.R.U32.HI R0, RZ, 0x15, R0 ;  /* 0x00000015ff007819 */ /* 0x000fe80000011600 */
[----:B------:R-:W-:Y:S11]  /*a590*/  LOP3.LUT P0, RZ, R0, 0x3, R57, 0x48, !PT ;  /* 0x0000000300ff7812 */ /* 0x000ff60007804839 */
[----:B------:R-:W-:Y:S02]  /*a5a0*/  @!UPT UIADD3 URZ, UPT, UPT, URZ, URZ, URZ ;  /* 0x000000fffffff290 */ /* 0x000fe4000fffe0ff */
[----:B------:R-:W-:Y:S05]  /*a5b0*/  @!P0 BRA `(.L_x_154) ;  /* 0x0000000000408947 */ /* 0x000fea0003800000 */
[----:B------:R-:W5:Y:S01]  /*a5c0*/  LDCU.64 UR8, c[0x4][0x70] ;  /* 0x01000e00ff0877ac */ /* 0x000f620008000a00 */
[----:B---3--:R-:W-:Y:S01]  /*a5d0*/  MOV R3, 0x0 ;  /* 0x0000000000037802 */ /* 0x008fe20000000f00 */
[----:B-1----:R-:W-:Y:S02]  /*a5e0*/  HFMA2 R12, -RZ, RZ, 0, 5.9604644775390625e-08 ;  /* 0x00000001ff0c7431 */ /* 0x002fe400000001ff */
[----:B------:R-:W-:Y:S02]  /*a5f0*/  IMAD.MOV.U32 R8, RZ, RZ, 0x192 ;  /* 0x00000192ff087424 */ /* 0x000fe400078e00ff */
[----:B------:R-:W-:Y:S01]  /*a600*/  IMAD.MOV.U32 R13, RZ, RZ, RZ ;  /* 0x000000ffff0d7224 */ /* 0x000fe200078e00ff */
[----:B------:R-:W1:Y:S01]  /*a610*/  LDCU.64 UR6, c[0x4][0x78] ;  /* 0x01000f00ff0677ac */ /* 0x000e620008000a00 */
[----:B------:R-:W3:Y:S01]  /*a620*/  LDC.64 R2, c[0x4][R3] ;  /* 0x0100000003027b82 */ /* 0x000ee20000000a00 */
[----:B------:R-:W2:Y:S01]  /*a630*/  LDCU.64 UR4, c[0x4][0x10] ;  /* 0x01000200ff0477ac */ /* 0x000ea20008000a00 */
[----:B-----5:R-:W-:Y:S01]  /*a640*/  MOV R5, UR9 ;  /* 0x0000000900057c02 */ /* 0x020fe20008000f00 */
[----:B------:R-:W-:Y:S01]  /*a650*/  IMAD.U32 R4, RZ, RZ, UR8 ;  /* 0x00000008ff047e24 */ /* 0x000fe2000f8e00ff */
[----:B-1----:R-:W-:Y:S01]  /*a660*/  MOV R7, UR7 ;  /* 0x0000000700077c02 */ /* 0x002fe20008000f00 */
[----:B------:R-:W-:Y:S01]  /*a670*/  IMAD.U32 R6, RZ, RZ, UR6 ;  /* 0x00000006ff067e24 */ /* 0x000fe2000f8e00ff */
[----:B--2---:R-:W-:Y:S01]  /*a680*/  MOV R11, UR5 ;  /* 0x00000005000b7c02 */ /* 0x004fe20008000f00 */
[----:B------:R-:W-:Y:S02]  /*a690*/  IMAD.U32 R10, RZ, RZ, UR4 ;  /* 0x00000004ff0a7e24 */ /* 0x000fe4000f8e00ff */
[----:B------:R-:W-:Y:S07]  /*a6a0*/  LEPC R20, `(.L_x_154) ;  /* 0x000000001014794e */ /* 0x000fee0000000000 */
[----:B---34-:R-:W-:Y:S05]  /*a6b0*/  CALL.ABS.NOINC R2 ;  /* 0x0000000002007343 */ /* 0x018fea0003c00000 */
.L_x_154:
        /* <DEDUP_REMOVED lines=9> */
[----:B-1-3--:R-:W1:Y:S01]  /*a750*/  LDTM.x16 R4, tmem[UR4+0x40] ;  /* 0x00004004000479ee */ /* 0x00ae620008240000 */
        /* <DEDUP_REMOVED lines=20> */
[----:B--2---:R-:W-:Y:S01]  /*a8a0*/  LOP3.LUT R18, R40, 0xffffe000, RZ, 0xc0, !PT ;  /* 0xffffe00028127812 */ /* 0x004fe200078ec0ff */
        /* <DEDUP_REMOVED lines=18> */
[----:B------:R1:W-:Y:S01]  /*a9d0*/  STS.128 [R69], R28 ;  /* 0x0000001c45007388 */ /* 0x0003e20000000c00 */
        /* <DEDUP_REMOVED lines=37> */
[----:B--2---:R-:W2:Y:S02]  /*ac30*/  FENCE.VIEW.ASYNC.S ;  /* 0x00000000000073c6 */ /* 0x004ea40000000000 */
[----:B--2---:R-:W-:Y:S06]  /*ac40*/  BAR.SYNC.DEFER_BLOCKING 0x1, 0x80 ;  /* 0x0042000000007b1d */ /* 0x004fec0000010000 */
[----:B------:R-:W-:Y:S05]  /*ac50*/  @P0 BRA `(.L_x_156) ;  /* 0x0000000000400947 */ /* 0x000fea0003800000 */
[----:B------:R-:W-:Y:S02]  /*ac60*/  UIADD3 UR4, UPT, UPT, UR43, 0x200, URZ ;  /* 0x000002002b047890 */ /* 0x000fe4000fffe0ff */
[----:B------:R-:W-:Y:S01]  /*ac70*/  UIADD3 UR9, UPT, UPT, UR45, 0x40, URZ ;  /* 0x000000402d097890 */ /* 0x000fe2000fffe0ff */
[----:B------:R-:W-:Y:S01]  /*ac80*/  UMOV UR10, UR46 ;  /* 0x0000002e000a7c82 */ /* 0x000fe20008000000 */
[----:B------:R-:W-:Y:S02]  /*ac90*/  UMOV UR11, UR60 ;  /* 0x0000003c000b7c82 */ /* 0x000fe40008000000 */
[----:B------:R-:W-:Y:S01]  /*aca0*/  MOV R61, UR4 ;  /* 0x00000004003d7c02 */ /* 0x000fe20008000f00 */
[----:B------:R-:W-:Y:S02]  /*acb0*/  UIADD3 UR4, UP0, UPT, UR50, 0x680, URZ ;  /* 0x0000068032047890 */ /* 0x000fe4000ff1e0ff */
[----:B------:R-:W-:Y:S01]  /*acc0*/  UIADD3 UR13, UPT, UPT, UR45, 0xc0, URZ ;  /* 0x000000c02d0d7890 */ /* 0x000fe2000fffe0ff */
[----:B------:R-:W-:Y:S01]  /*acd0*/  R2UR UR8, R61 ;  /* 0x000000003d0872ca */ /* 0x000fe200000e0000 */
[----:B------:R-:W-:Y:S02]  /*ace0*/  UIADD3.X UR5, UPT, UPT, URZ, UR51, URZ, UP0, !UPT ;  /* 0x00000033ff057290 */ /* 0x000fe400087fe4ff */
[----:B------:R-:W-:Y:S01]  /*acf0*/  UIADD3 UR12, UPT, UPT, UR43, 0x1200, URZ ;  /* 0x000012002b0c7890 */ /* 0x000fe2000fffe0ff */
[----:B------:R-:W-:Y:S01]  /*ad00*/  UMOV UR14, UR46 ;  /* 0x0000002e000e7c82 */ /* 0x000fe20008000000 */
[----:B------:R-:W-:Y:S08]  /*ad10*/  UMOV UR15, UR60 ;  /* 0x0000003c000f7c82 */ /* 0x000ff00008000000 */
[----:B------:R2:W-:Y:S01]  /*ad20*/  UTMASTG.3D [UR8], [UR4] ;  /* 0x00000008040073b5 */ /* 0x0005e20008010000 */
[----:B------:R2:W-:Y:S01]  /*ad30*/  UTMASTG.3D [UR12], [UR4] ;  /* 0x0000000c040073b5 */ /* 0x0005e20008010000 */
[----:B------:R0:W-:Y:S01]  /*ad40*/  UTMACMDFLUSH ;  /* 0x00000000000079b7 */ /* 0x0001e20000000000 */
[----:B--2---:R-:W-:Y:S04]  /*ad50*/  DEPBAR.LE SB0, 0x1 ;  /* 0x000080400000791a */ /* 0x004fe80000000000 */
.L_x_156:
[----:B------:R-:W-:Y:S05]  /*ad60*/  BSYNC.RECONVERGENT B0 ;  /* 0x0000000000007941 */ /* 0x000fea0003800200 */
.L_x_155:
[----:B------:R-:W-:Y:S01]  /*ad70*/  BAR.SYNC.DEFER_BLOCKING 0x1, 0x80 ;  /* 0x0042000000007b1d */ /* 0x000fe20000010000 */
[----:B------:R-:W-:Y:S04]  /*ad80*/  UIADD3 UR4, UPT, UPT, UR48, 0x1, URZ ;  /* 0x0000000130047890 */ /* 0x000fe8000fffe0ff */
[----:B------:R-:W-:Y:S04]  /*ad90*/  UISETP.NE.AND UP0, UPT, UR4, 0x4, UPT ;  /* 0x000000040400788c */ /* 0x000fe8000bf05270 */
[----:B------:R-:W-:Y:S01]  /*ada0*/  USEL UR47, UR4, URZ, UP0 ;  /* 0x000000ff042f7287 */ /* 0x000fe20008000000 */
[----:B------:R2:W-:Y:S01]  /*adb0*/  @P6 SYNCS.ARRIVE.TRANS64.RED.A1T0 RZ, [R21+URZ], RZ ;  /* 0x000000ff15ff69a7 */ /* 0x0005e200081004ff */
[----:B------:R-:W-:Y:S01]  /*adc0*/  BSSY B1, `(.L_x_157) ;  /* 0x000001c000017945 */ /* 0x000fe20003800000 */
[----:B------:R-:W3:Y:S02]  /*add0*/  @P6 SYNCS.PHASECHK.TRANS64.TRYWAIT P0, [R0+URZ+0x20], R2 ;  /* 0x00002002000065a7 */ /* 0x000ee400080011ff */
[----:B---3--:R-:W-:Y:S01]  /*ade0*/  @P6 SEL R74, RZ, 0x1, !P0 ;  /* 0x00000001ff4a6807 */ /* 0x008fe20004000000 */
[----:B--2---:R-:W-:Y:S06]  /*adf0*/  @!P6 BRA `(.L_x_158) ;  /* 0x000000000060e947 */ /* 0x004fec0003800000 */
        /* <DEDUP_REMOVED lines=12> */
.L_x_160:
[----:B------:R-:W-:Y:S05]  /*aec0*/  BSYNC B0 ;  /* 0x0000000000007941 */ /* 0x000fea0003800000 */
.L_x_159:
[----:B------:R-:W-:Y:S01]  /*aed0*/  ISETP.NE.AND P0, PT, R75, RZ, PT ;  /* 0x000000ff4b00720c */ /* 0x000fe20003f05270 */
[----:B------:R-:W-:Y:S11]  /*aee0*/  VIADD R26, R26, 0x1 ;  /* 0x000000011a1a7836 */ /* 0x000ff60000000000 */
[----:B------:R-:W-:Y:S01]  /*aef0*/  @!UPT UIADD3 URZ, UPT, UPT, URZ, URZ, URZ ;  /* 0x000000fffffff290 */ /* 0x000fe2000fffe0ff */
[----:B------:R2:W3:Y:S04]  /*af00*/  @P0 LDS.128 R44, [R5] ;  /* 0x00000000052c0984 */ /* 0x0004e80000000c00 */
[----:B------:R2:W4:Y:S04]  /*af10*/  @P0 LDS.128 R40, [R4+0x10] ;  /* 0x0000100004280984 */ /* 0x0005280000000c00 */
[----:B------:R2:W2:Y:S04]  /*af20*/  @P0 LDS.128 R32, [R3+0x20] ;  /* 0x0000200003200984 */ /* 0x0004a80000000c00 */
[----:B------:R2:W2:Y:S01]  /*af30*/  @P0 LDS.128 R36, [R2+0x30] ;  /* 0x0000300002240984 */ /* 0x0004a20000000c00 */
[C---:B------:R-:W-:Y:S04]  /*af40*/  ISETP.NE.AND P0, PT, R26.reuse, 0x4, PT ;  /* 0x000000041a00780c */ /* 0x040fe80003f05270 */
[----:B-1----:R-:W-:Y:S02]  /*af50*/  SEL R0, RZ, 0x1, P0 ;  /* 0x00000001ff007807 */ /* 0x002fe40000000000 */
[----:B------:R-:W-:Y:S02]  /*af60*/  SEL R26, R26, RZ, P0 ;  /* 0x000000ff1a1a7207 */ /* 0x000fe40000000000 */
[----:B------:R-:W-:Y:S02]  /*af70*/  LOP3.LUT R76, R76, R0, RZ, 0x3c, !PT ;  /* 0x000000004c4c7212 */ /* 0x000fe400078e3cff */
.L_x_158:
[----:B------:R-:W-:Y:S05]  /*af80*/  BSYNC B1 ;  /* 0x0000000000017941 */ /* 0x000fea0003800000 */
.L_x_157:
[----:B------:R-:W-:Y:S05]  /*af90*/  VIADD R0, R25, 0x50 ;  /* 0x0000005019007836 */ /* 0x000fea0000000000 */
[----:B------:R-:W-:Y:S04]  /*afa0*/  SHF.R.U32.HI R0, RZ, 0x15, R0 ;  /* 0x00000015ff007819 */ /* 0x000fe80000011600 */
[----:B------:R-:W-:Y:S11]  /*afb0*/  LOP3.LUT P0, RZ, R0, 0x3, R57, 0x48, !PT ;  /* 0x0000000300ff7812 */ /* 0x000ff60007804839 */
[----:B------:R-:W-:Y:S02]  /*afc0*/  @!UPT UIADD3 URZ, UPT, UPT, URZ, URZ, URZ ;  /* 0x000000fffffff290 */ /* 0x000fe4000fffe0ff */
[----:B------:R-:W-:Y:S05]  /*afd0*/  @!P0 BRA `(.L_x_162) ;  /* 0x0000000000408947 */ /* 0x000fea0003800000 */
[----:B------:R-:W5:Y:S01]  /*afe0*/  LDCU.64 UR8, c[0x4][0x70] ;  /* 0x01000e00ff0877ac */ /* 0x000f620008000a00 */
[----:B--2---:R-:W-:Y:S01]  /*aff0*/  MOV R3, 0x0 ;  /* 0x0000000000037802 */ /* 0x004fe20000000f00 */
[----:B-1----:R-:W-:Y:S02]  /*b000*/  HFMA2 R12, -RZ, RZ, 0, 5.9604644775390625e-08 ;  /* 0x00000001ff0c7431 */ /* 0x002fe400000001ff */
[----:B------:R-:W-:Y:S02]  /*b010*/  IMAD.MOV.U32 R8, RZ, RZ, 0x192 ;  /* 0x00000192ff087424 */ /* 0x000fe400078e00ff */
[----:B------:R-:W-:Y:S01]  /*b020*/  IMAD.MOV.U32 R13, RZ, RZ, RZ ;  /* 0x000000ffff0d7224 */ /* 0x000fe200078e00ff */
[----:B------:R-:W1:Y:S01]  /*b030*/  LDCU.64 UR6, c[0x4][0x78] ;  /* 0x01000f00ff0677ac */ /* 0x000e620008000a00 */
[----:B------:R-:W2:Y:S01]  /*b040*/  LDC.64 R2, c[0x4][R3] ;  /* 0x0100000003027b82 */ /* 0x000ea20000000a00 */
[----:B------:R-:W3:Y:S01]  /*b050*/  LDCU.64 UR4, c[0x4][0x10] ;  /* 0x01000200ff0477ac */ /* 0x000ee20008000a00 */
[----:B-----5:R-:W-:Y:S01]  /*b060*/  MOV R5, UR9 ;  /* 0x0000000900057c02 */ /* 0x020fe20008000f00 */
[----:B------:R-:W-:Y:S01]  /*b070*/  IMAD.U32 R4, RZ, RZ, UR8 ;  /* 0x00000008ff047e24 */ /* 0x000fe2000f8e00ff */
[----:B-1----:R-:W-:Y:S01]  /*b080*/  MOV R7, UR7 ;  /* 0x0000000700077c02 */ /* 0x002fe20008000f00 */
[----:B------:R-:W-:Y:S01]  /*b090*/  IMAD.U32 R6, RZ, RZ, UR6 ;  /* 0x00000006ff067e24 */ /* 0x000fe2000f8e00ff */
[----:B---3--:R-:W-:Y:S01]  /*b0a0*/  MOV R11, UR5 ;  /* 0x00000005000b7c02 */ /* 0x008fe20008000f00 */
[----:B------:R-:W-:Y:S02]  /*b0b0*/  IMAD.U32 R10, RZ, RZ, UR4 ;  /* 0x00000004ff0a7e24 */ /* 0x000fe4000f8e00ff */
[----:B------:R-:W-:Y:S07]  /*b0c0*/  LEPC R20, `(.L_x_162) ;  /* 0x000000001014794e */ /* 0x000fee0000000000 */
[----:B--2-4-:R-:W-:Y:S05]  /*b0d0*/  CALL.ABS.NOINC R2 ;  /* 0x0000000002007343 */ /* 0x014fea0003c00000 */
.L_x_162:
[----:B------:R-:W-:Y:S01]  /*b0e0*/  ISETP.NE.AND P6, PT, R72, RZ, PT ;  /* 0x000000ff4800720c */ /* 0x000fe20003fc5270 */
[----:B------:R-:W-:Y:S05]  /*b0f0*/  WARPSYNC.ALL ;  /* 0x0000000000007948 */ /* 0x000fea0003800000 */
[----:B------:R-:W-:Y:S01]  /*b100*/  R2UR UR4, R25 ;  /* 0x00000000190472ca */ /* 0x000fe200000e0000 */
[----:B------:R-:W-:Y:S01]  /*b110*/  IMAD.U32 R0, RZ, RZ, UR47 ;  /* 0x0000002fff007e24 */ /* 0x000fe2000f8e00ff */
[----:B------:R-:W-:Y:S01]  /*b120*/  R2UR UR5, R60 ;  /* 0x000000003c0572ca */ /* 0x000fe200000e0000 */
[----:B------:R-:W-:Y:S01]  /*b130*/  BSSY.RECONVERGENT B0, `(.L_x_163) ;  /* 0x0000063000007945 */ /* 0x000fe20003800200 */
[----:B---3--:R-:W-:Y:S02]  /*b140*/  LOP3.LUT R20, R44, 0xffffe000, RZ, 0xc0, !PT ;  /* 0xffffe0002c147812 */ /* 0x008fe400078ec0ff */
[----:B------:R-:W-:Y:S02]  /*b150*/  ISETP.NE.AND P0, PT, R71, RZ, PT ;  /* 0x000000ff4700720c */ /* 0x000fe40003f05270 */
[----:B------:R-:W-:Y:S05]  /*b160*/  @P6 LEA R0, R0, UR43, 0x3 ;  /* 0x0000002b00006c11 */ /* 0x000fea000f8e18ff */
[----:B-12---:R-:W1:Y:S01]  /*b170*/  LDTM.x16 R4, tmem[UR4+0x50] ;  /* 0x00005004000479ee */ /* 0x006e620008240000 */
        /* <DEDUP_REMOVED lines=20> */
[----:B----4-:R-:W-:Y:S01]  /*b2c0*/  LOP3.LUT R18, R40, 0xffffe000, RZ, 0xc0, !PT ;  /* 0xffffe00028127812 */ /* 0x010fe200078ec0ff */
        /* <DEDUP_REMOVED lines=72> */
[----:B--2---:R-:W-:Y:S04]  /*b750*/  DEPBAR.LE SB0, 0x1 ;  /* 0x000080400000791a */ /* 0x004fe80000000000 */
.L_x_164:
[----:B------:R-:W-:Y:S05]  /*b760*/  BSYNC.RECONVERGENT B0 ;  /* 0x0000000000007941 */ /* 0x000fea0003800200 */
.L_x_163:
        /* <DEDUP_REMOVED lines=21> */
.L_x_168:
[----:B------:R-:W-:Y:S05]  /*b8c0*/  BSYNC B0 ;  /* 0x0000000000007941 */ /* 0x000fea0003800000 */
.L_x_167:
        /* <DEDUP_REMOVED lines=11> */
.L_x_166:
[----:B------:R-:W-:Y:S05]  /*b980*/  BSYNC B1 ;  /* 0x0000000000017941 */ /* 0x000fea0003800000 */
.L_x_165:
        /* <DEDUP_REMOVED lines=21> */
.L_x_170:
        /* <DEDUP_REMOVED lines=104> */
.L_x_172:
[----:B------:R-:W-:Y:S05]  /*c160*/  BSYNC.RECONVERGENT B0 ;  /* 0x0000000000007941 */ /* 0x000fea0003800200 */
.L_x_171:
        /* <DEDUP_REMOVED lines=21> */
.L_x_176:
[----:B------:R-:W-:Y:S05]  /*c2c0*/  BSYNC B0 ;  /* 0x0000000000007941 */ /* 0x000fea0003800000 */
.L_x_175:
[----:B------:R-:W-:Y:S11]  /*c2d0*/  ISETP.NE.AND P0, PT, R75, RZ, PT ;  /* 0x000000ff4b00720c */ /* 0x000ff60003f05270 */
[----:B------:R-:W-:Y:S02]  /*c2e0*/  @!UPT UIADD3 URZ, UPT, UPT, URZ, URZ, URZ ;  /* 0x000000fffffff290 */ /* 0x000fe4000fffe0ff */
[----:B------:R2:W3:Y:S04]  /*c2f0*/  @P0 LDS.128 R44, [R4] ;  /* 0x00000000042c0984 */ /* 0x0004e80000000c00 */
[----:B------:R2:W4:Y:S04]  /*c300*/  @P0 LDS.128 R40, [R3+0x10] ;  /* 0x0000100003280984 */ /* 0x0005280000000c00 */
[----:B------:R2:W1:Y:S04]  /*c310*/  @P0 LDS.128 R32, [R2+0x20] ;  /* 0x0000200002200984 */ /* 0x0004680000000c00 */
[----:B------:R2:W1:Y:S02]  /*c320*/  @P0 LDS.128 R36, [R26+0x30] ;  /* 0x000030001a240984 */ /* 0x0004640000000c00 */
.L_x_174:
[----:B------:R-:W-:Y:S05]  /*c330*/  BSYNC B1 ;  /* 0x0000000000017941 */ /* 0x000fea0003800000 */
.L_x_173:
[----:B-1----:R-:W-:Y:S05]  /*c340*/  VIADD R0, R25, 0x70 ;  /* 0x0000007019007836 */ /* 0x002fea0000000000 */
[----:B------:R-:W-:Y:S04]  /*c350*/  SHF.R.U32.HI R0, RZ, 0x15, R0 ;  /* 0x00000015ff007819 */ /* 0x000fe80000011600 */
[----:B------:R-:W-:Y:S11]  /*c360*/  LOP3.LUT P0, RZ, R0, 0x3, R57, 0x48, !PT ;  /* 0x0000000300ff7812 */ /* 0x000ff60007804839 */
[----:B------:R-:W-:Y:S02]  /*c370*/  @!UPT UIADD3 URZ, UPT, UPT, URZ, URZ, URZ ;  /* 0x000000fffffff290 */ /* 0x000fe4000fffe0ff */
[----:B------:R-:W-:Y:S05]  /*c380*/  @!P0 BRA `(.L_x_178) ;  /* 0x0000000000408947 */ /* 0x000fea0003800000 */
[----:B------:R-:W1:Y:S01]  /*c390*/  LDCU.64 UR8, c[0x4][0x70] ;  /* 0x01000e00ff0877ac */ /* 0x000e620008000a00 */
[----:B--2---:R-:W-:Y:S01]  /*c3a0*/  MOV R3, 0x0 ;  /* 0x0000000000037802 */ /* 0x004fe20000000f00 */
[----:B------:R-:W-:Y:S02]  /*c3b0*/  HFMA2 R12, -RZ, RZ, 0, 5.9604644775390625e-08 ;  /* 0x00000001ff0c7431 */ /* 0x000fe400000001ff */
[----:B------:R-:W-:Y:S02]  /*c3c0*/  IMAD.MOV.U32 R8, RZ, RZ, 0x192 ;  /* 0x00000192ff087424 */ /* 0x000fe400078e00ff */
[----:B------:R-:W-:Y:S01]  /*c3d0*/  IMAD.MOV.U32 R13, RZ, RZ, RZ ;  /* 0x000000ffff0d7224 */ /* 0x000fe200078e00ff */
[----:B------:R-:W2:Y:S01]  /*c3e0*/  LDCU.64 UR6, c[0x4][0x78] ;  /* 0x01000f00ff0677ac */ /* 0x000ea20008000a00 */
[----:B------:R-:W3:Y:S01]  /*c3f0*/  LDC.64 R2, c[0x4][R3] ;  /* 0x0100000003027b82 */ /* 0x000ee20000000a00 */
[----:B------:R-:W5:Y:S01]  /*c400*/  LDCU.64 UR4, c[0x4][0x10] ;  /* 0x01000200ff0477ac */ /* 0x000f620008000a00 */
[----:B-1----:R-:W-:Y:S01]  /*c410*/  MOV R5, UR9 ;  /* 0x0000000900057c02 */ /* 0x002fe20008000f00 */
[----:B------:R-:W-:Y:S01]  /*c420*/  IMAD.U32 R4, RZ, RZ, UR8 ;  /* 0x00000008ff047e24 */ /* 0x000fe2000f8e00ff */
[----:B--2---:R-:W-:Y:S01]  /*c430*/  MOV R7, UR7 ;  /* 0x0000000700077c02 */ /* 0x004fe20008000f00 */
[----:B------:R-:W-:Y:S01]  /*c440*/  IMAD.U32 R6, RZ, RZ, UR6 ;  /* 0x00000006ff067e24 */ /* 0x000fe2000f8e00ff */
[----:B-----5:R-:W-:Y:S01]  /*c450*/  MOV R11, UR5 ;  /* 0x00000005000b7c02 */ /* 0x020fe20008000f00 */
[----:B------:R-:W-:Y:S02]  /*c460*/  IMAD.U32 R10, RZ, RZ, UR4 ;  /* 0x00000004ff0a7e24 */ /* 0x000fe4000f8e00ff */
[----:B------:R-:W-:Y:S07]  /*c470*/  LEPC R20, `(.L_x_178) ;  /* 0x000000001014794e */ /* 0x000fee0000000000 */
[----:B---34-:R-:W-:Y:S05]  /*c480*/  CALL.ABS.NOINC R2 ;  /* 0x0000000002007343 */ /* 0x018fea0003c00000 */
.L_x_178:
[----:B------:R-:W-:Y:S01]  /*c490*/  ISETP.NE.AND P0, PT, R71, RZ, PT ;  /* 0x000000ff4700720c */ /* 0x000fe20003f05270 */
[----:B------:R-:W-:Y:S05]  /*c4a0*/  WARPSYNC.ALL ;  /* 0x0000000000007948 */ /* 0x000fea0003800000 */
[----:B------:R-:W-:Y:S01]  /*c4b0*/  R2UR UR4, R25 ;  /* 0x00000000190472ca */ /* 0x000fe200000e0000 */
[----:B------:R-:W-:Y:S01]  /*c4c0*/  VIADD R73, R73, 0xb0 ;  /* 0x000000b049497836 */ /* 0x000fe20000000000 */
[----:B---3--:R-:W-:Y:S01]  /*c4d0*/  LOP3.LUT R0, R44, 0xffffe000, RZ, 0xc0, !PT ;  /* 0xffffe0002c007812 */ /* 0x008fe200078ec0ff */
[----:B------:R-:W-:Y:S01]  /*c4e0*/  BSSY.RECONVERGENT B0, `(.L_x_179) ;  /* 0x000005e000007945 */ /* 0x000fe20003800200 */
[----:B--2---:R-:W-:Y:S02]  /*c4f0*/  LOP3.LUT R2, R45, 0xffffe000, RZ, 0xc0, !PT ;  /* 0xffffe0002d027812 */ /* 0x004fe400078ec0ff */
[----:B------:R-:W-:Y:S02]  /*c500*/  LOP3.LUT R3, R46, 0xffffe000, RZ, 0xc0, !PT ;  /* 0xffffe0002e037812 */ /* 0x000fe400078ec0ff */
[----:B------:R-:W-:Y:S02]  /*c510*/  LOP3.LUT R20, R47, 0xffffe000, RZ, 0xc0, !PT ;  /* 0xffffe0002f147812 */ /* 0x000fe400078ec0ff */
[----:B----4-:R-:W-:Y:S02]  /*c520*/  LOP3.LUT R21, R40, 0xffffe000, RZ, 0xc0, !PT ;  /* 0xffffe00028157812 */ /* 0x010fe400078ec0ff */
[----:B------:R-:W-:Y:S01]  /*c530*/  LOP3.LUT R25, R41, 0xffffe000, RZ, 0xc0, !PT ;  /* 0xffffe00029197812 */ /* 0x000fe200078ec0ff */
[----:B------:R-:W1:Y:S01]  /*c540*/  LDTM.x16 R4, tmem[UR4+0x70] ;  /* 0x00007004000479ee */ /* 0x000e620008240000 */
[----:B------:R-:W-:Y:S01]  /*c550*/  LOP3.LUT R26, R42, 0xffffe000, RZ, 0xc0, !PT ;  /* 0xffffe0002a1a7812 */ /* 0x000fe200078ec0ff */
[----:B------:R-:W-:Y:S01]  /*c560*/  NOP ;  /* 0x0000000000007918 */ /* 0x000fe20000000000 */
[----:B------:R-:W-:Y:S02]  /*c570*/  LOP3.LUT R28, R43, 0xffffe000, RZ, 0xc0, !PT ;  /* 0xffffe0002b1c7812 */ /* 0x000fe400078ec0ff */
[----:B------:R-:W-:Y:S02]  /*c580*/  LOP3.LUT R73, R73, 0xfefffff8, RZ, 0xc0, !PT ;  /* 0xfefffff849497812 */ /* 0x000fe400078ec0ff */
[----:B------:R-:W-:Y:S02]  /*c590*/  LOP3.LUT R29, R32, 0xffffe000, RZ, 0xc0, !PT ;  /* 0xffffe000201d7812 */ /* 0x000fe400078ec0ff */
[----:B------:R-:W-:Y:S01]  /*c5a0*/  LOP3.LUT R30, R33, 0xffffe000, RZ, 0xc0, !PT ;  /* 0xffffe000211e7812 */ /* 0x000fe200078ec0ff */
[----:B-1----:R1:W-:Y:S01]  /*c5b0*/  SYNCS.ARRIVE.TRANS64.RED.A1T0 RZ, [R73+URZ], RZ ;  /* 0x000000ff49ff79a7 */ /* 0x0023e200081004ff */
[----:B------:R-:W-:Y:S02]  /*c5c0*/  LOP3.LUT R31, R34, 0xffffe000, RZ, 0xc0, !PT ;  /* 0xffffe000221f7812 */ /* 0x000fe400078ec0ff */
[----:B------:R-:W-:Y:S02]  /*c5d0*/  LOP3.LUT R32, R35, 0xffffe000, RZ, 0xc0, !PT ;  /* 0xffffe00023207812 */ /* 0x000fe400078ec0ff */
[----:B------:R-:W-:Y:S02]  /*c5e0*/  LOP3.LUT R33, R36, 0xffffe000, RZ, 0xc0, !PT ;  /* 0xffffe00024217812 */ /* 0x000fe400078ec0ff */
[----:B------:R-:W-:Y:S02]  /*c5f0*/  LOP3.LUT R34, R37, 0xffffe000, RZ, 0xc0, !PT ;  /* 0xffffe00025227812 */ /* 0x000fe400078ec0ff */
[----:B------:R-:W-:Y:S02]  /*c600*/  LOP3.LUT R35, R38, 0xffffe000, RZ, 0xc0, !PT ;  /* 0xffffe00026237812 */ /* 0x000fe400078ec0ff */
[----:B------:R-:W-:Y:S01]  /*c610*/  LOP3.LUT R36, R39, 0xffffe000, RZ, 0xc0, !PT ;  /* 0xffffe00027247812 */ /* 0x000fe200078ec0ff */
[C---:B------:R-:W-:Y:S01]  /*c620*/  FMUL R4, R24.reuse, R4 ;  /* 0x0000000418047220 */ /* 0x040fe20000400000 */
[C---:B------:R-:W-:Y:S01]  /*c630*/  FMUL R5, R24.reuse, R5 ;  /* 0x0000000518057220 */ /* 0x040fe20000400000 */
[C---:B------:R-:W-:Y:S01]  /*c640*/  FMUL R6, R24.reuse, R6 ;  /* 0x0000000618067220 */ /* 0x040fe20000400000 */
[C---:B------:R-:W-:Y:S01]  /*c650*/  FMUL R7, R24.reuse, R7 ;  /* 0x0000000718077220 */ /* 0x040fe20000400000 */
[C---:B------:R-:W-:Y:S01]  /*c660*/  FFMA R4, R27.reuse, R0, R4 ;  /* 0x000000001b047223 */ /* 0x040fe20000000004 */
[C---:B------:R-:W-:Y:S01]  /*c670*/  FFMA R5, R27.reuse, R2, R5 ;  /* 0x000000021b057223 */ /* 0x040fe20000000005 */
[C---:B------:R-:W-:Y:S01]  /*c680*/  FFMA R6, R27.reuse, R3, R6 ;  /* 0x000000031b067223 */ /* 0x040fe20000000006 */
[C---:B------:R-:W-:Y:S01]  /*c690*/  FFMA R7, R27.reuse, R20, R7 ;  /* 0x000000141b077223 */ /* 0x040fe20000000007 */
[C---:B------:R-:W-:Y:S01]  /*c6a0*/  FMUL R8, R24.reuse, R8 ;  /* 0x0000000818087220 */ /* 0x040fe20000400000 */
[C---:B------:R-:W-:Y:S01]  /*c6b0*/  FMUL R9, R24.reuse, R9 ;  /* 0x0000000918097220 */ /* 0x040fe20000400000 */
[C---:B------:R-:W-:Y:S01]  /*c6c0*/  FMUL R10, R24.reuse, R10 ;  /* 0x0000000a180a7220 */ /* 0x040fe20000400000 */
[C---:B------:R-:W-:Y:S01]  /*c6d0*/  FMUL R11, R24.reuse, R11 ;  /* 0x0000000b180b7220 */ /* 0x040fe20000400000 */
[----:B------:R-:W-:Y:S01]  /*c6e0*/  F2FP.TF32.F32.PACK_B R4, R4 ;  /* 0x00000004ff04723e */ /* 0x000fe200024050ff */
[C---:B------:R-:W-:Y:S01]  /*c6f0*/  FFMA R8, R27.reuse, R21, R8 ;  /* 0x000000151b087223 */ /* 0x040fe20000000008 */
[----:B------:R-:W-:Y:S01]  /*c700*/  F2FP.TF32.F32.PACK_B R5, R5 ;  /* 0x00000005ff05723e */ /* 0x000fe200024050ff */
[C---:B------:R-:W-:Y:S01]  /*c710*/  FFMA R9, R27.reuse, R25, R9 ;  /* 0x000000191b097223 */ /* 0x040fe20000000009 */
[----:B------:R-:W-:Y:S01]  /*c720*/  F2FP.TF32.F32.PACK_B R6, R6 ;  /* 0x00000006ff06723e */ /* 0x000fe200024050ff */
[C---:B------:R-:W-:Y:S01]  /*c730*/  FFMA R10, R27.reuse, R26, R10 ;  /* 0x0000001a1b0a7223 */ /* 0x040fe2000000000a */
[----:B------:R-:W-:Y:S01]  /*c740*/  F2FP.TF32.F32.PACK_B R7, R7 ;  /* 0x00000007ff07723e */ /* 0x000fe200024050ff */
[C---:B------:R-:W-:Y:S01]  /*c750*/  FFMA R11, R27.reuse, R28, R11 ;  /* 0x0000001c1b0b7223 */ /* 0x040fe2000000000b */
[C---:B------:R-:W-:Y:S01]  /*c760*/  FMUL R12, R24.reuse, R12 ;  /* 0x0000000c180c7220 */ /* 0x040fe20000400000 */
[----:B------:R-:W-:Y:S01]  /*c770*/  F2FP.TF32.F32.PACK_B R8, R8 ;  /* 0x00000008ff08723e */ /* 0x000fe200024050ff */
[C---:B------:R-:W-:Y:S01]  /*c780*/  FMUL R13, R24.reuse, R13 ;  /* 0x0000000d180d7220 */ /* 0x040fe20000400000 */
[----:B------:R1:W-:Y:S01]  /*c790*/  STS.128 [R69+0x6000], R4 ;  /* 0x0060000445007388 */ /* 0x0003e20000000c00 */
        /* <DEDUP_REMOVED lines=8> */
[C---:B------:R-:W-:Y:S01]  /*c820*/  FFMA R15, R27.reuse, R32, R15 ;  /* 0x000000201b0f7223 */ /* 0x040fe2000000000f */
[C---:B------:R-:W-:Y:S01]  /*c830*/  FMUL R16, R24.reuse, R16 ;  /* 0x0000001018107220 */ /* 0x040fe20000400000 */
[----:B------:R-:W-:Y:S01]  /*c840*/  F2FP.TF32.F32.PACK_B R12, R12 ;  /* 0x0000000cff0c723e */ /* 0x000fe200024050ff */
[----:B------:R1:W-:Y:S01]  /*c850*/  STS.128 [R68+0x6010], R8 ;  /* 0x0060100844007388 */ /* 0x0003e20000000c00 */
[C---:B------:R-:W-:Y:S01]  /*c860*/  FMUL R17, R24.reuse, R17 ;  /* 0x0000001118117220 */ /* 0x040fe20000400000 */
[C---:B------:R-:W-:Y:S01]  /*c870*/  FMUL R18, R24.reuse, R18 ;  /* 0x0000001218127220 */ /* 0x040fe20000400000 */
[----:B------:R-:W-:Y:S01]  /*c880*/  FMUL R19, R24, R19 ;  /* 0x0000001318137220 */ /* 0x000fe20000400000 */
[----:B------:R-:W-:Y:S01]  /*c890*/  F2FP.TF32.F32.PACK_B R13, R13 ;  /* 0x0000000dff0d723e */ /* 0x000fe200024050ff */
[C---:B------:R-:W-:Y:S01]  /*c8a0*/  FFMA R16, R27.reuse, R33, R16 ;  /* 0x000000211b107223 */ /* 0x040fe20000000010 */
[----:B------:R-:W-:Y:S01]  /*c8b0*/  F2FP.TF32.F32.PACK_B R14, R14 ;  /* 0x0000000eff0e723e */ /* 0x000fe200024050ff */
[C---:B------:R-:W-:Y:S01]  /*c8c0*/  FFMA R17, R27.reuse, R34, R17 ;  /* 0x000000221b117223 */ /* 0x040fe20000000011 */
[----:B------:R-:W-:Y:S01]  /*c8d0*/  F2FP.TF32.F32.PACK_B R15, R15 ;  /* 0x0000000fff0f723e */ /* 0x000fe200024050ff */
[C---:B------:R-:W-:Y:S01]  /*c8e0*/  FFMA R18, R27.reuse, R35, R18 ;  /* 0x000000231b127223 */ /* 0x040fe20000000012 */
[----:B------:R-:W-:Y:S01]  /*c8f0*/  FFMA R19, R27, R36, R19 ;  /* 0x000000241b137223 */ /* 0x000fe20000000013 */
[----:B------:R-:W-:Y:S02]  /*c900*/  F2FP.TF32.F32.PACK_B R16, R16 ;  /* 0x00000010ff10723e */ /* 0x000fe400024050ff */
[----:B------:R1:W-:Y:S01]  /*c910*/  STS.128 [R67+0x6020], R12 ;  /* 0x0060200c43007388 */ /* 0x0003e20000000c00 */
[----:B------:R-:W-:Y:S02]  /*c920*/  F2FP.TF32.F32.PACK_B R17, R17 ;  /* 0x00000011ff11723e */ /* 0x000fe400024050ff */
        /* <DEDUP_REMOVED lines=25> */
.L_x_180:
[----:B------:R-:W-:Y:S05]  /*cac0*/  BSYNC.RECONVERGENT B0 ;  /* 0x0000000000007941 */ /* 0x000fea0003800200 */
.L_x_179:
[----:B------:R-:W-:Y:S01]  /*cad0*/  BAR.SYNC.DEFER_BLOCKING 0x1, 0x80 ;  /* 0x0042000000007b1d */ /* 0x000fe20000010000 */
[----:B------:R-:W-:Y:S01]  /*cae0*/  UISETP.NE.AND UP0, UPT, UR49, -0x8, UPT ;  /* 0xfffffff83100788c */ /* 0x000fe2000bf05270 */
[----:B------:R-:W-:Y:S08]  /*caf0*/  IADD3 R22, PT, PT, R22, 0x1, RZ ;  /* 0x0000000116167810 */ /* 0x000ff00007ffe0ff */
[----:B------:R-:W-:Y:S05]  /*cb00*/  BRA.U !UP0, `(.L_x_181) ;  /* 0x00000001082c7547 */ /* 0x000fea000b800000 */
[----:B------:R-:W-:Y:S01]  /*cb10*/  ISETP.NE.AND P0, PT, R72, RZ, PT ;  /* 0x000000ff4800720c */ /* 0x000fe20003f05270 */
[----:B------:R-:W-:Y:S01]  /*cb20*/  IMAD.U32 R2, RZ, RZ, UR48 ;  /* 0x00000030ff027e24 */ /* 0x000fe2000f8e00ff */
[----:B------:R-:W-:Y:S11]  /*cb30*/  R2UR UR4, R60 ;  /* 0x000000003c0472ca */ /* 0x000ff600000e0000 */
[----:B------:R-:W-:Y:S02]  /*cb40*/  @P0 LEA R2, R2, UR43, 0x3 ;  /* 0x0000002b02020c11 */ /* 0x000fe4000f8e18ff */
[----:B------:R-:W-:Y:S01]  /*cb50*/  IMAD.U32 R0, RZ, RZ, UR4 ;  /* 0x00000004ff007e24 */ /* 0x000fe2000f8e00ff */
[----:B------:R-:W-:Y:S02]  /*cb60*/  UIADD3 UR4, UPT, UPT, UR48, 0x1, URZ ;  /* 0x0000000130047890 */ /* 0x000fe4000fffe0ff */
[----:B------:R-:W-:Y:S02]  /*cb70*/  @P0 VIADD R2, R2, 0x40 ;  /* 0x0000004002020836 */ /* 0x000fe40000000000 */
[----:B------:R-:W-:Y:S03]  /*cb80*/  UISETP.NE.AND UP0, UPT, UR4, 0x4, UPT ;  /* 0x000000040400788c */ /* 0x000fe6000bf05270 */
[----:B------:R-:W-:Y:S01]  /*cb90*/  @P0 PRMT R0, R0, 0x654, R2 ;  /* 0x0000065400000816 */ /* 0x000fe20000000002 */
[----:B------:R-:W-:Y:S03]  /*cba0*/  USEL UR48, UR4, URZ, UP0 ;  /* 0x000000ff04307287 */ /* 0x000fe60008000000 */
[----:B------:R2:W-:Y:S09]  /*cbb0*/  @P0 SYNCS.ARRIVE.TRANS64.RED.A1T0 RZ, [R0+URZ], RZ ;  /* 0x000000ff00ff09a7 */ /* 0x0005f200081004ff */
.L_x_181:
[----:B------:R-:W-:Y:S01]  /*cbc0*/  R2UR UR5, R58 ;  /* 0x000000003a0572ca */ /* 0x000fe200000e0000 */
[----:B------:R-:W-:Y:S01]  /*cbd0*/  UISETP.NE.AND UP0, UPT, UR62, URZ, UPT ;  /* 0x000000ff3e00728c */ /* 0x000fe2000bf05270 */
[----:B------:R-:W-:Y:S01]  /*cbe0*/  R2UR UR4, R59 ;  /* 0x000000003b0472ca */ /* 0x000fe200000e0000 */
[----:B------:R-:W-:Y:S01]  /*cbf0*/  UIADD3 UR49, UPT, UPT, UR49, 0x8, URZ ;  /* 0x0000000831317890 */ /* 0x000fe2000fffe0ff */
[----:B------:R-:W-:Y:S01]  /*cc00*/  ISETP.NE.AND P0, PT, R63, 0x2, PT ;  /* 0x000000023f00780c */ /* 0x000fe20003f05270 */
[----:B------:R-:W-:Y:S01]  /*cc10*/  UMOV UR60, UR61 ;  /* 0x0000003d003c7c82 */ /* 0x000fe20008000000 */
[----:B------:R-:W-:Y:S02]  /*cc20*/  ISETP.NE.AND P1, PT, R22, 0x4, PT ;  /* 0x000000041600780c */ /* 0x000fe40003f25270 */
[----:B------:R-:W-:Y:S02]  /*cc30*/  SEL R2, RZ, 0x1, P0 ;  /* 0x00000001ff027807 */ /* 0x000fe40000000000 */
[----:B--2---:R-:W-:Y:S02]  /*cc40*/  SEL R0, RZ, 0x1, P1 ;  /* 0x00000001ff007807 */ /* 0x004fe40000800000 */
[----:B------:R-:W-:Y:S01]  /*cc50*/  LOP3.LUT R65, R65, R2, RZ, 0x3c, !PT ;  /* 0x0000000241417212 */ /* 0x000fe200078e3cff */
[----:B------:R-:W-:Y:S01]  /*cc60*/  UIADD3 UR27, UPT, UPT, UR36, UR5, URZ ;  /* 0x00000005241b7290 */ /* 0x000fe2000fffe0ff */
[----:B------:R-:W-:Y:S01]  /*cc70*/  LOP3.LUT R66, R66, R0, RZ, 0x3c, !PT ;  /* 0x0000000042427212 */ /* 0x000fe200078e3cff */
[----:B------:R-:W-:Y:S01]  /*cc80*/  UIADD3 UR20, UPT, UPT, UR37, UR4, URZ ;  /* 0x0000000425147290 */ /* 0x000fe2000fffe0ff */
[----:B------:R-:W-:Y:S02]  /*cc90*/  SEL R63, R63, RZ, P0 ;  /* 0x000000ff3f3f7207 */ /* 0x000fe40000000000 */
[----:B------:R-:W-:Y:S01]  /*cca0*/  SEL R22, R22, RZ, P1 ;  /* 0x000000ff16167207 */ /* 0x000fe20000800000 */
[----:B------:R-:W-:Y:S08]  /*ccb0*/  BRA.U UP0, `(.L_x_182) ;  /* 0xffffffa100a87547 */ /* 0x000ff0000b83ffff */
[----:B------:R-:W2:Y:S01]  /*ccc0*/  LDCU.64 UR4, c[0x0][0x888] ;  /* 0x00011100ff0477ac */ /* 0x000ea20008000a00 */
[----:B------:R-:W3:Y:S01]  /*ccd0*/  LDCU.64 UR6, c[0x0][0x890] ;  /* 0x00011200ff0677ac */ /* 0x000ee20008000a00 */
[----:B--2---:R-:W-:Y:S02]  /*cce0*/  ISETP.NE.U32.AND P2, PT, RZ, UR4, PT ;  /* 0x00000004ff007c0c */ /* 0x004fe4000bf45070 */
[----:B---3--:R-:W-:Y:S02]  /*ccf0*/  ISETP.NE.U32.AND P1, PT, RZ, UR6, PT ;  /* 0x00000006ff007c0c */ /* 0x008fe4000bf25070 */
[----:B------:R-:W-:Y:S02]  /*cd00*/  ISETP.NE.AND.EX P2, PT, RZ, UR5, PT, P2 ;  /* 0x00000005ff007c0c */ /* 0x000fe4000bf45320 */
[----:B------:R-:W-:-:S13]  /*cd10*/  ISETP.NE.AND.EX P0, PT, RZ, UR7, PT, P1 ;  /* 0x00000007ff007c0c */ /* 0x000fda000bf05310 */
[----:B------:R-:W-:Y:S05]  /*cd20*/  @P2 BRA P0, `(.L_x_183) ;  /* 0x00000000003c2947 */ /* 0x000fea0000000000 */
[----:B------:R-:W-:-:S13]  /*cd30*/  ISETP.NE.AND.EX P1, PT, RZ, UR7, PT, P1 ;  /* 0x00000007ff007c0c */ /* 0x000fda000bf25310 */
[----:B------:R-:W-:Y:S05]  /*cd40*/  @P1 BRA `(.L_x_184) ;  /* 0x00000000000c1947 */ /* 0x000fea0003800000 */
[----:B------:R-:W-:-:S13]  /*cd50*/  FSETP.NEU.AND P0, PT, R27, RZ, PT ;  /* 0x000000ff1b00720b */ /* 0x000fda0003f0d000 */
[----:B------:R-:W-:Y:S05]  /*cd60*/  @!P0 EXIT ;  /* 0x000000000000894d */ /* 0x000fea0003800000 */
[----:B------:R-:W-:Y:S05]  /*cd70*/  BRA `(.L_x_183) ;  /* 0x0000000000287947 */ /* 0x000fea0003800000 */
.L_x_184:
[----:B------:R-:W-:Y:S01]  /*cd80*/  ISETP.NE.AND P0, PT, R62, RZ, PT ;  /* 0x000000ff3e00720c */ /* 0x000fe20003f05270 */
[----:B------:R-:W-:-:S12]  /*cd90*/  BSSY.RECONVERGENT B0, `(.L_x_183) ;  /* 0x0000008000007945 */ /* 0x000fd80003800200 */
[----:B------:R-:W-:Y:S05]  /*cda0*/  @P0 BRA `(.L_x_185) ;  /* 0x0000000000100947 */ /* 0x000fea0003800000 */
[----:B------:R-:W-:-:S04]  /*cdb0*/  ISETP.NE.U32.AND P0, PT, RZ, UR4, PT ;  /* 0x00000004ff007c0c */ /* 0x000fc8000bf05070 */
[----:B------:R-:W-:-:S13]  /*cdc0*/  ISETP.NE.AND.EX P0, PT, RZ, UR5, PT, P0 ;  /* 0x00000005ff007c0c */ /* 0x000fda000bf05300 */
[----:B------:R-:W-:Y:S05]  /*cdd0*/  @!P0 EXIT ;  /* 0x000000000000894d */ /* 0x000fea0003800000 */
[----:B------:R-:W-:Y:S05]  /*cde0*/  BRA `(.L_x_186) ;  /* 0x0000000000087947 */ /* 0x000fea0003800000 */
.L_x_185:
[----:B------:R-:W-:-:S13]  /*cdf0*/  FSETP.NEU.AND P0, PT, R27, RZ, PT ;  /* 0x000000ff1b00720b */ /* 0x000fda0003f0d000 */
[----:B------:R-:W-:Y:S05]  /*ce00*/  @!P0 EXIT ;  /* 0x000000000000894d */ /* 0x000fea0003800000 */
.L_x_186:
[----:B------:R-:W-:Y:S05]  /*ce10*/  BSYNC.RECONVERGENT B0 ;  /* 0x0000000000007941 */ /* 0x000fea0003800200 */
.L_x_183:
[----:B------:R-:W-:Y:S01]  /*ce20*/  R2UR UR7, R60 ;  /* 0x000000003c0772ca */ /* 0x000fe200000e0000 */
[----:B------:R-:W-:Y:S01]  /*ce30*/  ULEA UR6, UR48, UR43, 0x3 ;  /* 0x0000002b30067291 */ /* 0x000fe2000f8e18ff */
[----:B------:R-:W-:-:S04]  /*ce40*/  DEPBAR.LE SB0, 0x0 ;  /* 0x000080000000791a */ /* 0x000fc80000000000 */
[----:B------:R-:W-:-:S07]  /*ce50*/  UIADD3 UR6, UPT, UPT, UR6, 0x40, URZ ;  /* 0x0000004006067890 */ /* 0x000fce000fffe0ff */
[----:B------:R-:W-:-:S09]  /*ce60*/  UPRMT UR6, UR7, 0x654, UR6 ;  /* 0x0000065407067896 */ /* 0x000fd20008000006 */
[----:B------:R-:W-:Y:S01]  /*ce70*/  SYNCS.ARRIVE.TRANS64.RED.A1T0 RZ, [UR6], RZ ;  /* 0x000000ffffff79a7 */ /* 0x000fe20008100406 */
[----:B------:R-:W-:Y:S05]  /*ce80*/  EXIT ;  /* 0x000000000000794d */ /* 0x000fea0003800000 */
.L_x_24:
[----:B-1----:R1:W2:Y:S02]  /*ce90*/  SYNCS.PHASECHK.TRANS64.TRYWAIT P0, [R0+URZ+0xe0], R2 ;  /* 0x0000e002000075a7 */ /* 0x0022a400080011ff */
[----:B--2---:R-:W-:Y:S05]  /*cea0*/  @!P0 NANOSLEEP.SYNCS 0x989680 ;  /* 0x009896800000895d */ /* 0x004fea0003900000 */
[----:B------:R-:W2:Y:S02]  /*ceb0*/  @!P0 SYNCS.PHASECHK.TRANS64 P0, [R0+URZ+0xe0], R2 ;  /* 0x0000e002000085a7 */ /* 0x000ea400080010ff */
[----:B--2---:R-:W-:Y:S05]  /*cec0*/  @!P0 BRA `(.L_x_24) ;  /* 0xfffffffc00f08947 */ /* 0x004fea000383ffff */
[----:B------:R-:W-:Y:S05]  /*ced0*/  BRA `(.L_x_187) ;  /* 0xffffff4c00b87947 */ /* 0x000fea000383ffff */
.L_x_27:
[----:B-1----:R-:W-:-:S07]  /*cee0*/  MOV R0, UR6 ;  /* 0x0000000600007c02 */ /* 0x002fce0008000f00 */
.L_x_188:
[----:B-1----:R1:W2:Y:S02]  /*cef0*/  SYNCS.PHASECHK.TRANS64.TRYWAIT P0, [R0+URZ+0x10], R3 ;  /* 0x00001003000075a7 */ /* 0x0022a400080011ff */
[----:B--2---:R-:W-:Y:S05]  /*cf00*/  @!P0 NANOSLEEP.SYNCS 0x989680 ;  /* 0x009896800000895d */ /* 0x004fea0003900000 */
[----:B------:R-:W2:Y:S02]  /*cf10*/  @!P0 SYNCS.PHASECHK.TRANS64 P0, [R0+URZ+0x10], R3 ;  /* 0x00001003000085a7 */ /* 0x000ea400080010ff */
[----:B--2---:R-:W-:Y:S05]  /*cf20*/  @!P0 BRA `(.L_x_188) ;  /* 0xfffffffc00f08947 */ /* 0x004fea000383ffff */
[----:B------:R-:W-:Y:S05]  /*cf30*/  BRA `(.L_x_26) ;  /* 0xffffff5000147947 */ /* 0x000fea000383ffff */
.L_x_36:
[----:B-1----:R-:W-:-:S07]  /*cf40*/  MOV R0, UR6 ;  /* 0x0000000600007c02 */ /* 0x002fce0008000f00 */
.L_x_189:
[----:B-1----:R1:W2:Y:S02]  /*cf50*/  SYNCS.PHASECHK.TRANS64.TRYWAIT P0, [R0+URZ+0x10], R3 ;  /* 0x00001003000075a7 */ /* 0x0022a400080011ff */
[----:B--2---:R-:W-:Y:S05]  /*cf60*/  @!P0 NANOSLEEP.SYNCS 0x989680 ;  /* 0x009896800000895d */ /* 0x004fea0003900000 */
[----:B------:R-:W2:Y:S02]  /*cf70*/  @!P0 SYNCS.PHASECHK.TRANS64 P0, [R0+URZ+0x10], R3 ;  /* 0x00001003000085a7 */ /* 0x000ea400080010ff */
[----:B--2---:R-:W-:Y:S05]  /*cf80*/  @!P0 BRA `(.L_x_189) ;  /* 0xfffffffc00f08947 */ /* 0x004fea000383ffff */
[----:B------:R-:W-:Y:S05]  /*cf90*/  BRA `(.L_x_35) ;  /* 0xffffff5400787947 */ /* 0x000fea000383ffff */
.L_x_43:
[----:B-1----:R1:W4:Y:S02]  /*cfa0*/  SYNCS.PHASECHK.TRANS64.TRYWAIT P0, [R3+URZ+0x70], R0 ;  /* 0x00007000030075a7 */ /* 0x00232400080011ff */
[----:B----4-:R-:W-:Y:S05]  /*cfb0*/  @!P0 NANOSLEEP.SYNCS 0x989680 ;  /* 0x009896800000895d */ /* 0x010fea0003900000 */
[----:B------:R-:W4:Y:S02]  /*cfc0*/  @!P0 SYNCS.PHASECHK.TRANS64 P0, [R3+URZ+0x70], R0 ;  /* 0x00007000030085a7 */ /* 0x000f2400080010ff */
[----:B----4-:R-:W-:Y:S05]  /*cfd0*/  @!P0 BRA `(.L_x_43) ;  /* 0xfffffffc00f08947 */ /* 0x010fea000383ffff */
[----:B------:R-:W-:Y:S05]  /*cfe0*/  BRA `(.L_x_190) ;  /* 0xffffff5800bc7947 */ /* 0x000fea000383ffff */
.L_x_47:
[----:B------:R-:W-:-:S07]  /*cff0*/  MOV R0, UR4 ;  /* 0x0000000400007c02 */ /* 0x000fce0008000f00 */
.L_x_191:
[----:B-1----:R1:W2:Y:S02]  /*d000*/  SYNCS.PHASECHK.TRANS64.TRYWAIT P0, [R0+URZ], R2 ;  /* 0x00000002000075a7 */ /* 0x0022a400080011ff */
[----:B--2---:R-:W-:Y:S05]  /*d010*/  @!P0 NANOSLEEP.SYNCS 0x989680 ;  /* 0x009896800000895d */ /* 0x004fea0003900000 */
[----:B------:R-:W2:Y:S02]  /*d020*/  @!P0 SYNCS.PHASECHK.TRANS64 P0, [R0+URZ], R2 ;  /* 0x00000002000085a7 */ /* 0x000ea400080010ff */
[----:B--2---:R-:W-:Y:S05]  /*d030*/  @!P0 BRA `(.L_x_191) ;  /* 0xfffffffc00f08947 */ /* 0x004fea000383ffff */
[----:B------:R-:W-:Y:S05]  /*d040*/  BRA `(.L_x_192) ;  /* 0xffffff6000687947 */ /* 0x000fea000383ffff */
.L_x_50:
[----:B-1----:R1:W2:Y:S02]  /*d050*/  SYNCS.PHASECHK.TRANS64.TRYWAIT P0, [R0+URZ+0xd0], R8 ;  /* 0x0000d008000075a7 */ /* 0x0022a400080011ff */
[----:B--2---:R-:W-:Y:S05]  /*d060*/  @!P0 NANOSLEEP.SYNCS 0x989680 ;  /* 0x009896800000895d */ /* 0x004fea0003900000 */
[----:B------:R-:W2:Y:S02]  /*d070*/  @!P0 SYNCS.PHASECHK.TRANS64 P0, [R0+URZ+0xd0], R8 ;  /* 0x0000d008000085a7 */ /* 0x000ea400080010ff */
[----:B--2---:R-:W-:Y:S05]  /*d080*/  @!P0 BRA `(.L_x_50) ;  /* 0xfffffffc00f08947 */ /* 0x004fea000383ffff */
[----:B------:R-:W-:Y:S05]  /*d090*/  BRA `(.L_x_193) ;  /* 0xffffff6000d07947 */ /* 0x000fea000383ffff */
.L_x_51:
[----:B------:R-:W-:-:S07]  /*d0a0*/  MOV R0, UR4 ;  /* 0x0000000400007c02 */ /* 0x000fce0008000f00 */
.L_x_194:
[----:B-1----:R1:W2:Y:S02]  /*d0b0*/  SYNCS.PHASECHK.TRANS64.TRYWAIT P0, [R0+URZ+0x80], R9 ;  /* 0x00008009000075a7 */ /* 0x0022a400080011ff */
[----:B--2---:R-:W-:Y:S05]  /*d0c0*/  @!P0 NANOSLEEP.SYNCS 0x989680 ;  /* 0x009896800000895d */ /* 0x004fea0003900000 */
[----:B------:R-:W2:Y:S02]  /*d0d0*/  @!P0 SYNCS.PHASECHK.TRANS64 P0, [R0+URZ+0x80], R9 ;  /* 0x00008009000085a7 */ /* 0x000ea400080010ff */
[----:B--2---:R-:W-:Y:S05]  /*d0e0*/  @!P0 BRA `(.L_x_194) ;  /* 0xfffffffc00f08947 */ /* 0x004fea000383ffff */
[----:B------:R-:W-:Y:S05]  /*d0f0*/  BRA `(.L_x_195) ;  /* 0xffffff6000e07947 */ /* 0x000fea000383ffff */
.L_x_52:
[----:B-1----:R1:W2:Y:S02]  /*d100*/  SYNCS.PHASECHK.TRANS64.TRYWAIT P1, [R0+URZ+0x70], R8 ;  /* 0x00007008000075a7 */ /* 0x0022a400080211ff */
[----:B--2---:R-:W-:Y:S05]  /*d110*/  @!P1 NANOSLEEP.SYNCS 0x989680 ;  /* 0x009896800000995d */ /* 0x004fea0003900000 */
[----:B------:R-:W2:Y:S02]  /*d120*/  @!P1 SYNCS.PHASECHK.TRANS64 P1, [R0+URZ+0x70], R8 ;  /* 0x00007008000095a7 */ /* 0x000ea400080210ff */
[----:B--2---:R-:W-:Y:S05]  /*d130*/  @!P1 BRA `(.L_x_52) ;  /* 0xfffffffc00f09947 */ /* 0x004fea000383ffff */
[----:B------:R-:W-:Y:S05]  /*d140*/  BRA `(.L_x_196) ;  /* 0xffffff6400107947 */ /* 0x000fea000383ffff */
.L_x_55:
[----:B------:R-:W-:-:S07]  /*d150*/  MOV R0, UR4 ;  /* 0x0000000400007c02 */ /* 0x000fce0008000f00 */
.L_x_197:
[----:B-1----:R1:W2:Y:S02]  /*d160*/  SYNCS.PHASECHK.TRANS64.TRYWAIT P0, [R0+URZ+0x80], R2 ;  /* 0x00008002000075a7 */ /* 0x0022a400080011ff */
[----:B--2---:R-:W-:Y:S05]  /*d170*/  @!P0 NANOSLEEP.SYNCS 0x989680 ;  /* 0x009896800000895d */ /* 0x004fea0003900000 */
[----:B------:R-:W2:Y:S02]  /*d180*/  @!P0 SYNCS.PHASECHK.TRANS64 P0, [R0+URZ+0x80], R2 ;  /* 0x00008002000085a7 */ /* 0x000ea400080010ff */
[----:B--2---:R-:W-:Y:S05]  /*d190*/  @!P0 BRA `(.L_x_197) ;  /* 0xfffffffc00f08947 */ /* 0x004fea000383ffff */
[----:B------:R-:W-:Y:S05]  /*d1a0*/  BRA `(.L_x_54) ;  /* 0xffffff6400647947 */ /* 0x000fea000383ffff */
.L_x_64:
[----:B-1----:R-:W-:-:S04]  /*d1b0*/  MOV R7, UR5 ;  /* 0x0000000500077c02 */ /* 0x002fc80008000f00 */
[----:B------:R1:W2:Y:S03]  /*d1c0*/  SYNCS.PHASECHK.TRANS64.TRYWAIT P0, [R7+URZ+0x8], R8 ;  /* 0x00000808070075a7 */ /* 0x0002a600080011ff */
[----:B--2---:R-:W-:Y:S05]  /*d1d0*/  @!P0 NANOSLEEP.SYNCS 0x989680 ;  /* 0x009896800000895d */ /* 0x004fea0003900000 */
[----:B------:R-:W2:Y:S02]  /*d1e0*/  @!P0 SYNCS.PHASECHK.TRANS64 P0, [R7+URZ+0x8], R8 ;  /* 0x00000808070085a7 */ /* 0x000ea400080010ff */
[----:B--2---:R-:W-:Y:S05]  /*d1f0*/  @!P0 BRA `(.L_x_64) ;  /* 0xfffffffc00ec8947 */ /* 0x004fea000383ffff */
[----:B------:R-:W-:Y:S05]  /*d200*/  BRA `(.L_x_63) ;  /* 0xffffff6800247947 */ /* 0x000fea000383ffff */
.L_x_66:
[----:B------:R-:W-:Y:S01]  /*d210*/  BSSY B0, `(.L_x_198) ;  /* 0x0000006000007945 */ /* 0x000fe20003800000 */
[----:B------:R-:W-:-:S07]  /*d220*/  MOV R15, 0xffffffff ;  /* 0xffffffff000f7802 */ /* 0x000fce0000000f00 */
[----:B-1---5:R-:W-:Y:S05]  /*d230*/  WARPSYNC.COLLECTIVE R15, `(.L_x_199) ;  /* 0x000000000f0c7348 */ /* 0x022fea0003c00000 */
[----:B------:R-:W-:Y:S02]  /*d240*/  ELECT P6, UR79, PT ;  /* 0x00000000004f782f */ /* 0x000fe400038c0000 */
[----:B------:R-:W-:Y:S01]  /*d250*/  MOV R14, UR79 ;  /* 0x0000004f000e7c02 */ /* 0x000fe20008000f00 */
[----:B-1---5:R-:W-:Y:S10]  /*d260*/  ENDCOLLECTIVE ;  /* 0x000000000000791b */ /* 0x022ff40003800000 */
.L_x_199:
[----:B------:R-:W-:Y:S05]  /*d270*/  BSYNC B0 ;  /* 0x0000000000007941 */ /* 0x000fea0003800000 */
.L_x_198:
[----:B------:R-:W-:Y:S01]  /*d280*/  PLOP3.LUT P0, PT, P6, PT, PT, 0x80, 0x8 ;  /* 0x000000000008781c */ /* 0x000fe2000370f070 */
[----:B------:R-:W-:-:S12]  /*d290*/  BRA `(.L_x_200) ;  /* 0xffffff6800547947 */ /* 0x000fd8000383ffff */
.L_x_68:
[----:B-1----:R-:W-:-:S04]  /*d2a0*/  MOV R5, UR5 ;  /* 0x0000000500057c02 */ /* 0x002fc80008000f00 */
[----:B------:R1:W2:Y:S03]  /*d2b0*/  SYNCS.PHASECHK.TRANS64.TRYWAIT P0, [R5+URZ+0x8], R6 ;  /* 0x00000806050075a7 */ /* 0x0002a600080011ff */
[----:B--2---:R-:W-:Y:S05]  /*d2c0*/  @!P0 NANOSLEEP.SYNCS 0x989680 ;  /* 0x009896800000895d */ /* 0x004fea0003900000 */
[----:B------:R-:W2:Y:S02]  /*d2d0*/  @!P0 SYNCS.PHASECHK.TRANS64 P0, [R5+URZ+0x8], R6 ;  /* 0x00000806050085a7 */ /* 0x000ea400080010ff */
[----:B--2---:R-:W-:Y:S05]  /*d2e0*/  @!P0 BRA `(.L_x_68) ;  /* 0xfffffffc00ec8947 */ /* 0x004fea000383ffff */
[----:B------:R-:W-:Y:S05]  /*d2f0*/  BRA `(.L_x_67) ;  /* 0xffffff6800587947 */ /* 0x000fea000383ffff */
.L_x_69:
[----:B-1----:R1:W2:Y:S02]  /*d300*/  SYNCS.PHASECHK.TRANS64.TRYWAIT P0, [R3+URZ+0x70], R4 ;  /* 0x00007004030075a7 */ /* 0x0022a400080011ff */
[----:B--2---:R-:W-:Y:S05]  /*d310*/  @!P0 NANOSLEEP.SYNCS 0x989680 ;  /* 0x009896800000895d */ /* 0x004fea0003900000 */
[----:B------:R-:W2:Y:S02]  /*d320*/  @!P0 SYNCS.PHASECHK.TRANS64 P0, [R3+URZ+0x70], R4 ;  /* 0x00007004030085a7 */ /* 0x000ea400080010ff */
[----:B--2---:R-:W-:Y:S05]  /*d330*/  @!P0 BRA `(.L_x_69) ;  /* 0xfffffffc00f08947 */ /* 0x004fea000383ffff */
[----:B------:R-:W-:Y:S05]  /*d340*/  BRA `(.L_x_201) ;  /* 0xffffff6c00687947 */ /* 0x000fea000383ffff */
.L_x_71:
[----:B------:R-:W-:-:S13]  /*d350*/  R2UR UR4, R4 ;  /* 0x00000000040472ca */ /* 0x000fda00000e0000 */
[----:B------:R-:W-:-:S07]  /*d360*/  MOV R3, UR4 ;  /* 0x0000000400037c02 */ /* 0x000fce0008000f00 */
.L_x_202:
[----:B-1----:R1:W2:Y:S02]  /*d370*/  SYNCS.PHASECHK.TRANS64.TRYWAIT P0, [R3+URZ+0xb0], R5 ;  /* 0x0000b005030075a7 */ /* 0x0022a400080011ff */
[----:B--2---:R-:W-:Y:S05]  /*d380*/  @!P0 NANOSLEEP.SYNCS 0x989680 ;  /* 0x009896800000895d */ /* 0x004fea0003900000 */
[----:B------:R-:W2:Y:S02]  /*d390*/  @!P0 SYNCS.PHASECHK.TRANS64 P0, [R3+URZ+0xb0], R5 ;  /* 0x0000b005030085a7 */ /* 0x000ea400080010ff */
[----:B--2---:R-:W-:Y:S05]  /*d3a0*/  @!P0 BRA `(.L_x_202) ;  /* 0xfffffffc00f08947 */ /* 0x004fea000383ffff */
[----:B------:R-:W-:Y:S05]  /*d3b0*/  BRA `(.L_x_203) ;  /* 0xffffff6c00bc7947 */ /* 0x000fea000383ffff */
.L_x_74:
[----:B------:R-:W-:Y:S07]  /*d3c0*/  MOV R3, UR5 ;  /* 0x0000000500037c02 */ /* 0x000fee0008000f00 */
.L_x_204:
[----:B-1----:R1:W2:Y:S02]  /*d3d0*/  SYNCS.PHASECHK.TRANS64.TRYWAIT P0, [R3+URZ], R5 ;  /* 0x00000005030075a7 */ /* 0x0022a400080011ff */
[----:B--2---:R-:W-:Y:S05]  /*d3e0*/  @!P0 NANOSLEEP.SYNCS 0x989680 ;  /* 0x009896800000895d */ /* 0x004fea0003900000 */
[----:B------:R-:W2:Y:S02]  /*d3f0*/  @!P0 SYNCS.PHASECHK.TRANS64 P0, [R3+URZ], R5 ;  /* 0x00000005030085a7 */ /* 0x000ea400080010ff */
[----:B--2---:R-:W-:Y:S05]  /*d400*/  @!P0 BRA `(.L_x_204) ;  /* 0xfffffffc00f08947 */ /* 0x004fea000383ffff */
[----:B------:R-:W-:Y:S05]  /*d410*/  BRA `(.L_x_73) ;  /* 0xffffff6c00d47947 */ /* 0x000fea000383ffff */
.L_x_78:
[----:B-1----:R-:W-:-:S07]  /*d420*/  MOV R2, UR4 ;  /* 0x0000000400027c02 */ /* 0x002fce0008000f00 */
.L_x_205:
[----:B-1----:R1:W2:Y:S02]  /*d430*/  SYNCS.PHASECHK.TRANS64.TRYWAIT P0, [R2+URZ], R3 ;  /* 0x00000003020075a7 */ /* 0x0022a400080011ff */
[----:B--2---:R-:W-:Y:S05]  /*d440*/  @!P0 NANOSLEEP.SYNCS 0x989680 ;  /* 0x009896800000895d */ /* 0x004fea0003900000 */
[----:B------:R-:W2:Y:S02]  /*d450*/  @!P0 SYNCS.PHASECHK.TRANS64 P0, [R2+URZ], R3 ;  /* 0x00000003020085a7 */ /* 0x000ea400080010ff */
[----:B--2---:R-:W-:Y:S05]  /*d460*/  @!P0 BRA `(.L_x_205) ;  /* 0xfffffffc00f08947 */ /* 0x004fea000383ffff */
[----:B------:R-:W-:Y:S05]  /*d470*/  BRA `(.L_x_206) ;  /* 0xffffff7400ec7947 */ /* 0x000fea000383ffff */
.L_x_79:
[----:B------:R-:W-:-:S07]  /*d480*/  MOV R2, UR5 ;  /* 0x0000000500027c02 */ /* 0x000fce0008000f00 */
.L_x_207:
[----:B-1----:R1:W2:Y:S02]  /*d490*/  SYNCS.PHASECHK.TRANS64.TRYWAIT P0, [R2+URZ], R4 ;  /* 0x00000004020075a7 */ /* 0x0022a400080011ff */
[----:B--2---:R-:W-:Y:S05]  /*d4a0*/  @!P0 NANOSLEEP.SYNCS 0x989680 ;  /* 0x009896800000895d */ /* 0x004fea0003900000 */
[----:B------:R-:W2:Y:S02]  /*d4b0*/  @!P0 SYNCS.PHASECHK.TRANS64 P0, [R2+URZ], R4 ;  /* 0x00000004020085a7 */ /* 0x000ea400080010ff */
[----:B--2---:R-:W-:Y:S05]  /*d4c0*/  @!P0 BRA `(.L_x_207) ;  /* 0xfffffffc00f08947 */ /* 0x004fea000383ffff */
[----:B------:R-:W-:Y:S05]  /*d4d0*/  BRA `(.L_x_208) ;  /* 0xffffff7400fc7947 */ /* 0x000fea000383ffff */
.L_x_80:
[----:B------:R-:W-:-:S07]  /*d4e0*/  MOV R2, UR5 ;  /* 0x0000000500027c02 */ /* 0x000fce0008000f00 */
.L_x_209:
[----:B-1----:R1:W2:Y:S02]  /*d4f0*/  SYNCS.PHASECHK.TRANS64.TRYWAIT P0, [R2+URZ], R4 ;  /* 0x00000004020075a7 */ /* 0x0022a400080011ff */
[----:B--2---:R-:W-:Y:S05]  /*d500*/  @!P0 NANOSLEEP.SYNCS 0x989680 ;  /* 0x009896800000895d */ /* 0x004fea0003900000 */
[----:B------:R-:W2:Y:S02]  /*d510*/  @!P0 SYNCS.PHASECHK.TRANS64 P0, [R2+URZ], R4 ;  /* 0x00000004020085a7 */ /* 0x000ea400080010ff */
[----:B--2---:R-:W-:Y:S05]  /*d520*/  @!P0 BRA `(.L_x_209) ;  /* 0xfffffffc00f08947 */ /* 0x004fea000383ffff */
[----:B------:R-:W-:Y:S05]  /*d530*/  BRA `(.L_x_210) ;  /* 0xffffff7800087947 */ /* 0x000fea000383ffff */
.L_x_83:
[----:B------:R-:W-:-:S07]  /*d540*/  MOV R2, UR62 ;  /* 0x0000003e00027c02 */ /* 0x000fce0008000f00 */
.L_x_211:
[----:B-1----:R1:W2:Y:S02]  /*d550*/  SYNCS.PHASECHK.TRANS64.TRYWAIT P1, [R2+URZ+0xf0], R3 ;  /* 0x0000f003020075a7 */ /* 0x0022a400080211ff */
[----:B--2---:R-:W-:Y:S05]  /*d560*/  @!P1 NANOSLEEP.SYNCS 0x989680 ;  /* 0x009896800000995d */ /* 0x004fea0003900000 */
[----:B------:R-:W2:Y:S02]  /*d570*/  @!P1 SYNCS.PHASECHK.TRANS64 P1, [R2+URZ+0xf0], R3 ;  /* 0x0000f003020095a7 */ /* 0x000ea400080210ff */
[----:B--2---:R-:W-:Y:S05]  /*d580*/  @!P1 BRA `(.L_x_211) ;  /* 0xfffffffc00f09947 */ /* 0x004fea000383ffff */
[----:B------:R-:W-:Y:S05]  /*d590*/  BRA `(.L_x_212) ;  /* 0xffffff7800587947 */ /* 0x000fea000383ffff */
.L_x_88:
[----:B--2---:R2:W3:Y:S02]  /*d5a0*/  SYNCS.PHASECHK.TRANS64.TRYWAIT P0, [R12+URZ+0x70], R0 ;  /* 0x000070000c0075a7 */ /* 0x0044e400080011ff */
[----:B---3--:R-:W-:Y:S05]  /*d5b0*/  @!P0 NANOSLEEP.SYNCS 0x989680 ;  /* 0x009896800000895d */ /* 0x008fea0003900000 */
[----:B------:R-:W3:Y:S02]  /*d5c0*/  @!P0 SYNCS.PHASECHK.TRANS64 P0, [R12+URZ+0x70], R0 ;  /* 0x000070000c0085a7 */ /* 0x000ee400080010ff */
[----:B---3--:R-:W-:Y:S05]  /*d5d0*/  @!P0 BRA `(.L_x_88) ;  /* 0xfffffffc00f08947 */ /* 0x008fea000383ffff */
[----:B------:R-:W-:Y:S05]  /*d5e0*/  BRA `(.L_x_213) ;  /* 0xffffff7c00847947 */ /* 0x000fea000383ffff */
.L_x_91:
[----:B-1----:R-:W-:Y:S07]  /*d5f0*/  MOV R0, UR21 ;  /* 0x0000001500007c02 */ /* 0x002fee0008000f00 */
.L_x_214:
[----:B-1----:R1:W2:Y:S02]  /*d600*/  SYNCS.PHASECHK.TRANS64.TRYWAIT P2, [R0+URZ+0x68], R6 ;  /* 0x00006806000075a7 */ /* 0x0022a400080411ff */
[----:B--2---:R-:W-:Y:S05]  /*d610*/  @!P2 NANOSLEEP.SYNCS 0x989680 ;  /* 0x009896800000a95d */ /* 0x004fea0003900000 */
[----:B------:R-:W2:Y:S02]  /*d620*/  @!P2 SYNCS.PHASECHK.TRANS64 P2, [R0+URZ+0x68], R6 ;  /* 0x000068060000a5a7 */ /* 0x000ea400080410ff */
[----:B--2---:R-:W-:Y:S05]  /*d630*/  @!P2 BRA `(.L_x_214) ;  /* 0xfffffffc00f0a947 */ /* 0x004fea000383ffff */
[----:B------:R-:W-:Y:S05]  /*d640*/  BRA `(.L_x_90) ;  /* 0xffffff8000f07947 */ /* 0x000fea000383ffff */
.L_x_94:
[----:B------:R-:W-:Y:S07]  /*d650*/  MOV R0, UR21 ;  /* 0x0000001500007c02 */ /* 0x000fee0008000f00 */
.L_x_215:
[----:B-1----:R1:W2:Y:S02]  /*d660*/  SYNCS.PHASECHK.TRANS64.TRYWAIT P0, [R0+URZ+0x40], R10 ;  /* 0x0000400a000075a7 */ /* 0x0022a400080011ff */
[----:B--2---:R-:W-:Y:S05]  /*d670*/  @!P0 NANOSLEEP.SYNCS 0x989680 ;  /* 0x009896800000895d */ /* 0x004fea0003900000 */
[----:B------:R-:W2:Y:S02]  /*d680*/  @!P0 SYNCS.PHASECHK.TRANS64 P0, [R0+URZ+0x40], R10 ;  /* 0x0000400a000085a7 */ /* 0x000ea400080010ff */
[----:B--2---:R-:W-:Y:S05]  /*d690*/  @!P0 BRA `(.L_x_215) ;  /* 0xfffffffc00f08947 */ /* 0x004fea000383ffff */
[----:B------:R-:W-:Y:S05]  /*d6a0*/  BRA `(.L_x_216) ;  /* 0xffffff84004c7947 */ /* 0x000fea000383ffff */
.L_x_95:
[----:B------:R-:W-:Y:S07]  /*d6b0*/  MOV R0, UR21 ;  /* 0x0000001500007c02 */ /* 0x000fee0008000f00 */
.L_x_217:
[----:B-1----:R1:W2:Y:S02]  /*d6c0*/  SYNCS.PHASECHK.TRANS64.TRYWAIT P0, [R0+URZ+0x48], R10 ;  /* 0x0000480a000075a7 */ /* 0x0022a400080011ff */
[----:B--2---:R-:W-:Y:S05]  /*d6d0*/  @!P0 NANOSLEEP.SYNCS 0x989680 ;  /* 0x009896800000895d */ /* 0x004fea0003900000 */
[----:B------:R-:W2:Y:S02]  /*d6e0*/  @!P0 SYNCS.PHASECHK.TRANS64 P0, [R0+URZ+0x48], R10 ;  /* 0x0000480a000085a7 */ /* 0x000ea400080010ff */
[----:B--2---:R-:W-:Y:S05]  /*d6f0*/  @!P0 BRA `(.L_x_217) ;  /* 0xfffffffc00f08947 */ /* 0x004fea000383ffff */
[----:B------:R-:W-:Y:S05]  /*d700*/  BRA `(.L_x_218) ;  /* 0xffffff8400a87947 */ /* 0x000fea000383ffff */
.L_x_96:
[----:B------:R-:W-:Y:S07]  /*d710*/  MOV R0, UR21 ;  /* 0x0000001500007c02 */ /* 0x000fee0008000f00 */
.L_x_219:
[----:B-1----:R1:W2:Y:S02]  /*d720*/  SYNCS.PHASECHK.TRANS64.TRYWAIT P0, [R0+URZ+0x50], R10 ;  /* 0x0000500a000075a7 */ /* 0x0022a400080011ff */
[----:B--2---:R-:W-:Y:S05]  /*d730*/  @!P0 NANOSLEEP.SYNCS 0x989680 ;  /* 0x009896800000895d */ /* 0x004fea0003900000 */
[----:B------:R-:W2:Y:S02]  /*d740*/  @!P0 SYNCS.PHASECHK.TRANS64 P0, [R0+URZ+0x50], R10 ;  /* 0x0000500a000085a7 */ /* 0x000ea400080010ff */
[----:B--2---:R-:W-:Y:S05]  /*d750*/  @!P0 BRA `(.L_x_219) ;  /* 0xfffffffc00f08947 */ /* 0x004fea000383ffff */
[----:B------:R-:W-:Y:S05]  /*d760*/  BRA `(.L_x_220) ;  /* 0xffffff88000c7947 */ /* 0x000fea000383ffff */
.L_x_97:
[----:B------:R-:W-:Y:S07]  /*d770*/  MOV R0, UR21 ;  /* 0x0000001500007c02 */ /* 0x000fee0008000f00 */
.L_x_221:
[----:B-1----:R1:W2:Y:S02]  /*d780*/  SYNCS.PHASECHK.TRANS64.TRYWAIT P0, [R0+URZ+0x58], R10 ;  /* 0x0000580a000075a7 */ /* 0x0022a400080011ff */
[----:B--2---:R-:W-:Y:S05]  /*d790*/  @!P0 NANOSLEEP.SYNCS 0x989680 ;  /* 0x009896800000895d */ /* 0x004fea0003900000 */
[----:B------:R-:W2:Y:S02]  /*d7a0*/  @!P0 SYNCS.PHASECHK.TRANS64 P0, [R0+URZ+0x58], R10 ;  /* 0x0000580a000085a7 */ /* 0x000ea400080010ff */
[----:B--2---:R-:W-:Y:S05]  /*d7b0*/  @!P0 BRA `(.L_x_221) ;  /* 0xfffffffc00f08947 */ /* 0x004fea000383ffff */
[----:B------:R-:W-:Y:S05]  /*d7c0*/  BRA `(.L_x_222) ;  /* 0xffffff8800707947 */ /* 0x000fea000383ffff */
.L_x_98:
[----:B------:R-:W-:Y:S07]  /*d7d0*/  MOV R0, UR21 ;  /* 0x0000001500007c02 */ /* 0x000fee0008000f00 */
.L_x_223:
[----:B-1----:R1:W2:Y:S02]  /*d7e0*/  SYNCS.PHASECHK.TRANS64.TRYWAIT P0, [R0+URZ+0x40], R9 ;  /* 0x00004009000075a7 */ /* 0x0022a400080011ff */
[----:B--2---:R-:W-:Y:S05]  /*d7f0*/  @!P0 NANOSLEEP.SYNCS 0x989680 ;  /* 0x009896800000895d */ /* 0x004fea0003900000 */
[----:B------:R-:W2:Y:S02]  /*d800*/  @!P0 SYNCS.PHASECHK.TRANS64 P0, [R0+URZ+0x40], R9 ;  /* 0x00004009000085a7 */ /* 0x000ea400080010ff */
[----:B--2---:R-:W-:Y:S05]  /*d810*/  @!P0 BRA `(.L_x_223) ;  /* 0xfffffffc00f08947 */ /* 0x004fea000383ffff */
[----:B------:R-:W-:Y:S05]  /*d820*/  BRA `(.L_x_224) ;  /* 0xffffff8800d87947 */ /* 0x000fea000383ffff */
.L_x_99:
[----:B------:R-:W-:Y:S07]  /*d830*/  MOV R0, UR21 ;  /* 0x0000001500007c02 */ /* 0x000fee0008000f00 */
.L_x_225:
[----:B-1----:R1:W2:Y:S02]  /*d840*/  SYNCS.PHASECHK.TRANS64.TRYWAIT P0, [R0+URZ+0x48], R9 ;  /* 0x00004809000075a7 */ /* 0x0022a400080011ff */
[----:B--2---:R-:W-:Y:S05]  /*d850*/  @!P0 NANOSLEEP.SYNCS 0x989680 ;  /* 0x009896800000895d */ /* 0x004fea0003900000 */
[----:B------:R-:W2:Y:S02]  /*d860*/  @!P0 SYNCS.PHASECHK.TRANS64 P0, [R0+URZ+0x48], R9 ;  /* 0x00004809000085a7 */ /* 0x000ea400080010ff */
[----:B--2---:R-:W-:Y:S05]  /*d870*/  @!P0 BRA `(.L_x_225) ;  /* 0xfffffffc00f08947 */ /* 0x004fea000383ffff */
[----:B------:R-:W-:Y:S05]  /*d880*/  BRA `(.L_x_226) ;  /* 0xffffff8c00387947 */ /* 0x000fea000383ffff */
.L_x_100:
[----:B------:R-:W-:Y:S07]  /*d890*/  MOV R0, UR21 ;  /* 0x0000001500007c02 */ /* 0x000fee0008000f00 */
.L_x_227:
[----:B-1----:R1:W2:Y:S02]  /*d8a0*/  SYNCS.PHASECHK.TRANS64.TRYWAIT P0, [R0+URZ+0x50], R9 ;  /* 0x00005009000075a7 */ /* 0x0022a400080011ff */
[----:B--2---:R-:W-:Y:S05]  /*d8b0*/  @!P0 NANOSLEEP.SYNCS 0x989680 ;  /* 0x009896800000895d */ /* 0x004fea0003900000 */
[----:B------:R-:W2:Y:S02]  /*d8c0*/  @!P0 SYNCS.PHASECHK.TRANS64 P0, [R0+URZ+0x50], R9 ;  /* 0x00005009000085a7 */ /* 0x000ea400080010ff */
[----:B--2---:R-:W-:Y:S05]  /*d8d0*/  @!P0 BRA `(.L_x_227) ;  /* 0xfffffffc00f08947 */ /* 0x004fea000383ffff */
[----:B------:R-:W-:Y:S05]  /*d8e0*/  BRA `(.L_x_228) ;  /* 0xffffff8c00987947 */ /* 0x000fea000383ffff */
.L_x_101:
[----:B------:R-:W-:Y:S07]  /*d8f0*/  MOV R0, UR21 ;  /* 0x0000001500007c02 */ /* 0x000fee0008000f00 */
.L_x_229:
[----:B-1----:R1:W2:Y:S02]  /*d900*/  SYNCS.PHASECHK.TRANS64.TRYWAIT P0, [R0+URZ+0x58], R9 ;  /* 0x00005809000075a7 */ /* 0x0022a400080011ff */
[----:B--2---:R-:W-:Y:S05]  /*d910*/  @!P0 NANOSLEEP.SYNCS 0x989680 ;  /* 0x009896800000895d */ /* 0x004fea0003900000 */
[----:B------:R-:W2:Y:S02]  /*d920*/  @!P0 SYNCS.PHASECHK.TRANS64 P0, [R0+URZ+0x58], R9 ;  /* 0x00005809000085a7 */ /* 0x000ea400080010ff */
[----:B--2---:R-:W-:Y:S05]  /*d930*/  @!P0 BRA `(.L_x_229) ;  /* 0xfffffffc00f08947 */ /* 0x004fea000383ffff */
[----:B------:R-:W-:Y:S05]  /*d940*/  BRA `(.L_x_230) ;  /* 0xffffff8c00f47947 */ /* 0x000fea000383ffff */
.L_x_103:
[----:B------:R-:W-:-:S07]  /*d950*/  MOV R0, UR21 ;  /* 0x0000001500007c02 */ /* 0x000fce0008000f00 */
.L_x_231:
[----:B-1----:R1:W3:Y:S02]  /*d960*/  SYNCS.PHASECHK.TRANS64.TRYWAIT P0, [R0+URZ+0x40], R10 ;  /* 0x0000400a000075a7 */ /* 0x0022e400080011ff */
[----:B---3--:R-:W-:Y:S05]  /*d970*/  @!P0 NANOSLEEP.SYNCS 0x989680 ;  /* 0x009896800000895d */ /* 0x008fea0003900000 */
[----:B------:R-:W3:Y:S02]  /*d980*/  @!P0 SYNCS.PHASECHK.TRANS64 P0, [R0+URZ+0x40], R10 ;  /* 0x0000400a000085a7 */ /* 0x000ee400080010ff */
[----:B---3--:R-:W-:Y:S05]  /*d990*/  @!P0 BRA `(.L_x_231) ;  /* 0xfffffffc00f08947 */ /* 0x008fea000383ffff */
[----:B------:R-:W-:Y:S05]  /*d9a0*/  BRA `(.L_x_232) ;  /* 0xffffff90007c7947 */ /* 0x000fea000383ffff */
.L_x_104:
[----:B-1----:R-:W-:-:S07]  /*d9b0*/  MOV R0, UR21 ;  /* 0x0000001500007c02 */ /* 0x002fce0008000f00 */
.L_x_233:
[----:B-1----:R1:W3:Y:S02]  /*d9c0*/  SYNCS.PHASECHK.TRANS64.TRYWAIT P0, [R0+URZ+0x48], R10 ;  /* 0x0000480a000075a7 */ /* 0x0022e400080011ff */
[----:B---3--:R-:W-:Y:S05]  /*d9d0*/  @!P0 NANOSLEEP.SYNCS 0x989680 ;  /* 0x009896800000895d */ /* 0x008fea0003900000 */
[----:B------:R-:W3:Y:S02]  /*d9e0*/  @!P0 SYNCS.PHASECHK.TRANS64 P0, [R0+URZ+0x48], R10 ;  /* 0x0000480a000085a7 */ /* 0x000ee400080010ff */
[----:B---3--:R-:W-:Y:S05]  /*d9f0*/  @!P0 BRA `(.L_x_233) ;  /* 0xfffffffc00f08947 */ /* 0x008fea000383ffff */
[----:B------:R-:W-:Y:S05]  /*da00*/  BRA `(.L_x_234) ;  /* 0xffffff90006c7947 */ /* 0x000fea000383ffff */
.L_x_105:
[----:B------:R-:W-:-:S07]  /*da10*/  MOV R2, UR21 ;  /* 0x0000001500027c02 */ /* 0x000fce0008000f00 */
.L_x_235:
[----:B-1----:R1:W3:Y:S02]  /*da20*/  SYNCS.PHASECHK.TRANS64.TRYWAIT P0, [R2+URZ+0x50], R10 ;  /* 0x0000500a020075a7 */ /* 0x0022e400080011ff */
[----:B---3--:R-:W-:Y:S05]  /*da30*/  @!P0 NANOSLEEP.SYNCS 0x989680 ;  /* 0x009896800000895d */ /* 0x008fea0003900000 */
[----:B------:R-:W3:Y:S02]  /*da40*/  @!P0 SYNCS.PHASECHK.TRANS64 P0, [R2+URZ+0x50], R10 ;  /* 0x0000500a020085a7 */ /* 0x000ee400080010ff */
[----:B---3--:R-:W-:Y:S05]  /*da50*/  @!P0 BRA `(.L_x_235) ;  /* 0xfffffffc00f08947 */ /* 0x008fea000383ffff */
[----:B------:R-:W-:Y:S05]  /*da60*/  BRA `(.L_x_236) ;  /* 0xffffff9000607947 */ /* 0x000fea000383ffff */
.L_x_107:
[----:B--2---:R2:W3:Y:S02]  /*da70*/  SYNCS.PHASECHK.TRANS64.TRYWAIT P0, [R3+URZ+0x70], R0 ;  /* 0x00007000030075a7 */ /* 0x0044e400080011ff */
[----:B---3--:R-:W-:Y:S05]  /*da80*/  @!P0 NANOSLEEP.SYNCS 0x989680 ;  /* 0x009896800000895d */ /* 0x008fea0003900000 */
[----:B------:R-:W3:Y:S02]  /*da90*/  @!P0 SYNCS.PHASECHK.TRANS64 P0, [R3+URZ+0x70], R0 ;  /* 0x00007000030085a7 */ /* 0x000ee400080010ff */
[----:B---3--:R-:W-:Y:S05]  /*daa0*/  @!P0 BRA `(.L_x_107) ;  /* 0xfffffffc00f08947 */ /* 0x008fea000383ffff */
[----:B------:R-:W-:Y:S05]  /*dab0*/  BRA `(.L_x_237) ;  /* 0xffffff94003c7947 */ /* 0x000fea000383ffff */
.L_x_118:
[----:B-1----:R-:W-:Y:S04]  /*dac0*/  MOV R2, UR43 ;  /* 0x0000002b00027c02 */ /* 0x002fe80008000f00 */
[----:B------:R1:W2:Y:S03]  /*dad0*/  SYNCS.PHASECHK.TRANS64.TRYWAIT P0, [R2+URZ+0x20], R3 ;  /* 0x00002003020075a7 */ /* 0x0002a600080011ff */
[----:B--2---:R-:W-:Y:S05]  /*dae0*/  @!P0 NANOSLEEP.SYNCS 0x989680 ;  /* 0x009896800000895d */ /* 0x004fea0003900000 */
[----:B------:R-:W2:Y:S02]  /*daf0*/  @!P0 SYNCS.PHASECHK.TRANS64 P0, [R2+URZ+0x20], R3 ;  /* 0x00002003020085a7 */ /* 0x000ea400080010ff */
[----:B--2---:R-:W-:Y:S05]  /*db00*/  @!P0 BRA `(.L_x_118) ;  /* 0xfffffffc00ec8947 */ /* 0x004fea000383ffff */
[----:B------:R-:W-:Y:S05]  /*db10*/  BRA `(.L_x_117) ;  /* 0xffffffa000887947 */ /* 0x000fea000383ffff */
.L_x_120:
[----:B-1----:R1:W3:Y:S02]  /*db20*/  SYNCS.PHASECHK.TRANS64.TRYWAIT P1, [R73+URZ+0x90], R0 ;  /* 0x00009000490075a7 */ /* 0x0022e400080211ff */
[----:B---3--:R-:W-:Y:S05]  /*db30*/  @!P1 NANOSLEEP.SYNCS 0x989680 ;  /* 0x009896800000995d */ /* 0x008fea0003900000 */
[----:B------:R-:W3:Y:S02]  /*db40*/  @!P1 SYNCS.PHASECHK.TRANS64 P1, [R73+URZ+0x90], R0 ;  /* 0x00009000490095a7 */ /* 0x000ee400080210ff */
[----:B---3--:R-:W-:Y:S05]  /*db50*/  @!P1 BRA `(.L_x_120) ;  /* 0xfffffffc00f09947 */ /* 0x008fea000383ffff */
[----:B------:R-:W-:Y:S05]  /*db60*/  BRA `(.L_x_119) ;  /* 0xffffffa000b07947 */ /* 0x000fea000383ffff */
.L_x_129:
[----:B-1----:R1:W3:Y:S02]  /*db70*/  SYNCS.PHASECHK.TRANS64.TRYWAIT P0, [R2+URZ+0x20], R0 ;  /* 0x00002000020075a7 */ /* 0x0022e400080011ff */
[----:B---3--:R-:W-:Y:S05]  /*db80*/  @!P0 NANOSLEEP.SYNCS 0x989680 ;  /* 0x009896800000895d */ /* 0x008fea0003900000 */
[----:B------:R-:W3:Y:S02]  /*db90*/  @!P0 SYNCS.PHASECHK.TRANS64 P0, [R2+URZ+0x20], R0 ;  /* 0x00002000020085a7 */ /* 0x000ee400080010ff */
[----:B---3--:R-:W-:Y:S05]  /*dba0*/  @!P0 BRA `(.L_x_129) ;  /* 0xfffffffc00f08947 */ /* 0x008fea000383ffff */
[----:B------:R-:W-:Y:S05]  /*dbb0*/  BRA `(.L_x_128) ;  /* 0xffffffa800e07947 */ /* 0x000fea000383ffff */
.L_x_137:
[----:B-1----:R1:W3:Y:S02]  /*dbc0*/  SYNCS.PHASECHK.TRANS64.TRYWAIT P0, [R0+URZ+0x20], R6 ;  /* 0x00002006000075a7 */ /* 0x0022e400080011ff */
[----:B---3--:R-:W-:Y:S05]  /*dbd0*/  @!P0 NANOSLEEP.SYNCS 0x989680 ;  /* 0x009896800000895d */ /* 0x008fea0003900000 */
[----:B------:R-:W3:Y:S02]  /*dbe0*/  @!P0 SYNCS.PHASECHK.TRANS64 P0, [R0+URZ+0x20], R6 ;  /* 0x00002006000085a7 */ /* 0x000ee400080010ff */
[----:B---3--:R-:W-:Y:S05]  /*dbf0*/  @!P0 BRA `(.L_x_137) ;  /* 0xfffffffc00f08947 */ /* 0x008fea000383ffff */
[----:B------:R-:W-:Y:S05]  /*dc00*/  BRA `(.L_x_136) ;  /* 0xffffffb400387947 */ /* 0x000fea000383ffff */
.L_x_145:
[----:B-1----:R1:W3:Y:S02]  /*dc10*/  SYNCS.PHASECHK.TRANS64.TRYWAIT P0, [R0+URZ+0x20], R6 ;  /* 0x00002006000075a7 */ /* 0x0022e400080011ff */
[----:B---3--:R-:W-:Y:S05]  /*dc20*/  @!P0 NANOSLEEP.SYNCS 0x989680 ;  /* 0x009896800000895d */ /* 0x008fea0003900000 */
[----:B------:R-:W3:Y:S02]  /*dc30*/  @!P0 SYNCS.PHASECHK.TRANS64 P0, [R0+URZ+0x20], R6 ;  /* 0x00002006000085a7 */ /* 0x000ee400080010ff */
[----:B---3--:R-:W-:Y:S05]  /*dc40*/  @!P0 BRA `(.L_x_145) ;  /* 0xfffffffc00f08947 */ /* 0x008fea000383ffff */
[----:B------:R-:W-:Y:S05]  /*dc50*/  BRA `(.L_x_144) ;  /* 0xffffffbc00947947 */ /* 0x000fea000383ffff */
.L_x_153:
[----:B-1----:R1:W3:Y:S02]  /*dc60*/  SYNCS.PHASECHK.TRANS64.TRYWAIT P0, [R0+URZ+0x20], R6 ;  /* 0x00002006000075a7 */ /* 0x0022e400080011ff */
[----:B---3--:R-:W-:Y:S05]  /*dc70*/  @!P0 NANOSLEEP.SYNCS 0x989680 ;  /* 0x009896800000895d */ /* 0x008fea0003900000 */
[----:B------:R-:W3:Y:S02]  /*dc80*/  @!P0 SYNCS.PHASECHK.TRANS64 P0, [R0+URZ+0x20], R6 ;  /* 0x00002006000085a7 */ /* 0x000ee400080010ff */
[----:B---3--:R-:W-:Y:S05]  /*dc90*/  @!P0 BRA `(.L_x_153) ;  /* 0xfffffffc00f08947 */ /* 0x008fea000383ffff */
[----:B------:R-:W-:Y:S05]  /*dca0*/  BRA `(.L_x_152) ;  /* 0xffffffc400fc7947 */ /* 0x000fea000383ffff */
.L_x_161:
[----:B-1----:R1:W2:Y:S02]  /*dcb0*/  SYNCS.PHASECHK.TRANS64.TRYWAIT P0, [R0+URZ+0x20], R6 ;  /* 0x00002006000075a7 */ /* 0x0022a400080011ff */
[----:B--2---:R-:W-:Y:S05]  /*dcc0*/  @!P0 NANOSLEEP.SYNCS 0x989680 ;  /* 0x009896800000895d */ /* 0x004fea0003900000 */
[----:B------:R-:W2:Y:S02]  /*dcd0*/  @!P0 SYNCS.PHASECHK.TRANS64 P0, [R0+URZ+0x20], R6 ;  /* 0x00002006000085a7 */ /* 0x000ea400080010ff */
[----:B--2---:R-:W-:Y:S05]  /*dce0*/  @!P0 BRA `(.L_x_161) ;  /* 0xfffffffc00f08947 */ /* 0x004fea000383ffff */
[----:B------:R-:W-:Y:S05]  /*dcf0*/  BRA `(.L_x_160) ;  /* 0xffffffd000707947 */ /* 0x000fea000383ffff */
.L_x_169:
[----:B-1----:R1:W2:Y:S02]  /*dd00*/  SYNCS.PHASECHK.TRANS64.TRYWAIT P0, [R0+URZ+0x20], R6 ;  /* 0x00002006000075a7 */ /* 0x0022a400080011ff */
[----:B--2---:R-:W-:Y:S05]  /*dd10*/  @!P0 NANOSLEEP.SYNCS 0x989680 ;  /* 0x009896800000895d */ /* 0x004fea0003900000 */
[----:B------:R-:W2:Y:S02]  /*dd20*/  @!P0 SYNCS.PHASECHK.TRANS64 P0, [R0+URZ+0x20], R6 ;  /* 0x00002006000085a7 */ /* 0x000ea400080010ff */
[----:B--2---:R-:W-:Y:S05]  /*dd30*/  @!P0 BRA `(.L_x_169) ;  /* 0xfffffffc00f08947 */ /* 0x004fea000383ffff */
[----:B------:R-:W-:Y:S05]  /*dd40*/  BRA `(.L_x_168) ;  /* 0xffffffd800dc7947 */ /* 0x000fea000383ffff */
.L_x_177:
[----:B-1----:R1:W2:Y:S02]  /*dd50*/  SYNCS.PHASECHK.TRANS64.TRYWAIT P0, [R0+URZ+0x20], R76 ;  /* 0x0000204c000075a7 */ /* 0x0022a400080011ff */
[----:B--2---:R-:W-:Y:S05]  /*dd60*/  @!P0 NANOSLEEP.SYNCS 0x989680 ;  /* 0x009896800000895d */ /* 0x004fea0003900000 */
[----:B------:R-:W2:Y:S02]  /*dd70*/  @!P0 SYNCS.PHASECHK.TRANS64 P0, [R0+URZ+0x20], R76 ;  /* 0x0000204c000085a7 */ /* 0x000ea400080010ff */
[----:B--2---:R-:W-:Y:S05]  /*dd80*/  @!P0 BRA `(.L_x_177) ;  /* 0xfffffffc00f08947 */ /* 0x004fea000383ffff */
[----:B------:R-:W-:Y:S05]  /*dd90*/  BRA `(.L_x_176) ;  /* 0xffffffe400487947 */ /* 0x000fea000383ffff */
        .weak           $__internal_0_$__cuda_sm10x_tcgen05_guardrail_trap_col_being_dealloced_not_returned_by_alloc
        .type           $__internal_0_$__cuda_sm10x_tcgen05_guardrail_trap_col_being_dealloced_not_returned_by_alloc,@function
        .size           $__internal_0_$__cuda_sm10x_tcgen05_guardrail_trap_col_being_dealloced_not_returned_by_alloc,($__internal_1_$__cuda_sm10x_tcgen05_guardrail_trap_phase_invalid_during_alloc - $__internal_0_$__cuda_sm10x_tcgen05_guardrail_trap_col_being_dealloced_not_returned_by_alloc)
$__internal_0_$__cuda_sm10x_tcgen05_guardrail_trap_col_being_dealloced_not_returned_by_alloc:
[----:B------:R-:W-:Y:S05]  /*dda0*/  BPT.TRAP 0x1 ;  /* 0x000000040000795c */ /* 0x000fea0000300000 */
[----:B------:R-:W-:-:S04]  /*ddb0*/  HFMA2 R3, -RZ, RZ, 0, 0 ;  /* 0x00000000ff037431 */ /* 0x000fc800000001ff */
[----:B------:R-:W-:Y:S05]  /*ddc0*/  RET.REL.NODEC R2 `(_ZN7cutlass13device_kernelINS_4gemm6kernel13GemmUniversalIN4cute5tupleIJiiiiEEENS1_10collective13CollectiveMmaINS1_35MainloopSm100TmaUmmaWarpSpecializedILi2ELi2ELi4ENS5_IJNS4_1CILi4EEESB_NSA_ILi1EEEEEEEENS5_IJNSA_ILi128EEENSA_ILi256EEESF_EEENS_10tfloat32_tENS5_IJlSC_lEEESI_SJ_NS4_8TiledMMAINS4_8MMA_AtomIJNS4_23SM100_MMA_TF32_2x1SM_SSISI_SI_fLi128ELi256ELNS4_4UMMA5MajorE0ELSO_0ELNSN_7ScaleInE0ELSP_0EEEEEENS4_6LayoutINS5_IJSC_SC_SC_EEENS5_IJNSA_ILi0EEESU_SU_EEEEENS5_IJNS4_10UnderscoreESX_SX_EEEEENS4_28SM100_TMA_2SM_LOAD_MULTICASTENS4_14ComposedLayoutINS4_7SwizzleILi3ELi4ELi3EEENS4_18smem_ptr_flag_bitsILi32EEENSS_INS5_IJNSA_ILi8EEENSA_ILi32EEEEEENS5_IJS17_SC_EEEEEEEvNS4_8identityES10_S1B_vS1C_EENS_8epilogue10collective18CollectiveEpilogueINS1E_23Sm100TmaWarpSpecializedILi4ELi2ELi16ELb1ELb0EEEJNS5_IJNSA_ILi64EEESG_SF_EEENS5_IJNSS_IS1J_SC_EENSS_INS5_IJNSA_ILi16EEENSA_ILi2EEEEEENS5_IJSC_SF_EEEEEEEESI_SJ_SI_SJ_NS1E_6fusion15FusionCallbacksIS1I_NS1S_17LinearCombinationISI_fSI_fLNS_15FloatRoundStyleE2EEES1K_S1R_JEEENS4_5SM1004TMEM4LOAD26SM100_TMEM_LOAD_32dp32b16xENS4_13SM90_TMA_LOADENS11_INS12_ILi2ELi4ELi3EEES15_NSS_INS5_IJS16_S1M_EEENS5_IJS1M_SC_EEEEEEENS4_39AutoVectorizingCopyWithAssumedAlignmentILi128EEENS4_14SM90_TMA_STOREES27_S29_S29_EEEvvEEEEvNT_6ParamsE) ;  /* 0xffffff20028c7950 */ /* 0x000fea0003c3ffff */
        .weak           $__internal_1_$__cuda_sm10x_tcgen05_guardrail_trap_phase_invalid_during_alloc
        .type           $__internal_1_$__cuda_sm10x_tcgen05_guardrail_trap_phase_invalid_during_alloc,@function
        .size           $__internal_1_$__cuda_sm10x_tcgen05_guardrail_trap_phase_invalid_during_alloc,($__internal_2_$__cuda_sm10x_tcgen05_guardrail_trap_unallocated_columns_being_dealloced - $__internal_1_$__cuda_sm10x_tcgen05_guardrail_trap_phase_invalid_during_alloc)
$__internal_1_$__cuda_sm10x_tcgen05_guardrail_trap_phase_invalid_during_alloc:
[----:B------:R-:W-:Y:S05]  /*ddd0*/  BPT.TRAP 0x1 ;  /* 0x000000040000795c */ /* 0x000fea0000300000 */
[----:B------:R-:W-:-:S04]  /*dde0*/  MOV R7, 0x0 ;  /* 0x0000000000077802 */ /* 0x000fc80000000f00 */
[----:B------:R-:W-:Y:S05]  /*ddf0*/  RET.REL.NODEC R6 `(_ZN7cutlass13device_kernelINS_4gemm6kernel13GemmUniversalIN4cute5tupleIJiiiiEEENS1_10collective13CollectiveMmaINS1_35MainloopSm100TmaUmmaWarpSpecializedILi2ELi2ELi4ENS5_IJNS4_1CILi4EEESB_NSA_ILi1EEEEEEEENS5_IJNSA_ILi128EEENSA_ILi256EEESF_EEENS_10tfloat32_tENS5_IJlSC_lEEESI_SJ_NS4_8TiledMMAINS4_8MMA_AtomIJNS4_23SM100_MMA_TF32_2x1SM_SSISI_SI_fLi128ELi256ELNS4_4UMMA5MajorE0ELSO_0ELNSN_7ScaleInE0ELSP_0EEEEEENS4_6LayoutINS5_IJSC_SC_SC_EEENS5_IJNSA_ILi0EEESU_SU_EEEEENS5_IJNS4_10UnderscoreESX_SX_EEEEENS4_28SM100_TMA_2SM_LOAD_MULTICASTENS4_14ComposedLayoutINS4_7SwizzleILi3ELi4ELi3EEENS4_18smem_ptr_flag_bitsILi32EEENSS_INS5_IJNSA_ILi8EEENSA_ILi32EEEEEENS5_IJS17_SC_EEEEEEEvNS4_8identityES10_S1B_vS1C_EENS_8epilogue10collective18CollectiveEpilogueINS1E_23Sm100TmaWarpSpecializedILi4ELi2ELi16ELb1ELb0EEEJNS5_IJNSA_ILi64EEESG_SF_EEENS5_IJNSS_IS1J_SC_EENSS_INS5_IJNSA_ILi16EEENSA_ILi2EEEEEENS5_IJSC_SF_EEEEEEEESI_SJ_SI_SJ_NS1E_6fusion15FusionCallbacksIS1I_NS1S_17LinearCombinationISI_fSI_fLNS_15FloatRoundStyleE2EEES1K_S1R_JEEENS4_5SM1004TMEM4LOAD26SM100_TMEM_LOAD_32dp32b16xENS4_13SM90_TMA_LOADENS11_INS12_ILi2ELi4ELi3EEES15_NSS_INS5_IJS16_S1M_EEENS5_IJS1M_SC_EEEEEEENS4_39AutoVectorizingCopyWithAssumedAlignmentILi128EEENS4_14SM90_TMA_STOREES27_S29_S29_EEEvvEEEEvNT_6ParamsE) ;  /* 0xffffff2006807950 */ /* 0x000fea0003c3ffff */
        .weak           $__internal_2_$__cuda_sm10x_tcgen05_guardrail_trap_unallocated_columns_being_dealloced
        .type           $__internal_2_$__cuda_sm10x_tcgen05_guardrail_trap_unallocated_columns_being_dealloced,@function
        .size           $__internal_2_$__cuda_sm10x_tcgen05_guardrail_trap_unallocated_columns_being_dealloced,(.L_x_239 - $__internal_2_$__cuda_sm10x_tcgen05_guardrail_trap_unallocated_columns_being_dealloced)
$__internal_2_$__cuda_sm10x_tcgen05_guardrail_trap_unallocated_columns_being_dealloced:
[----:B------:R-:W-:Y:S05]  /*de00*/  BPT.TRAP 0x1 ;  /* 0x000000040000795c */ /* 0x000fea0000300000 */
[----:B------:R-:W-:-:S04]  /*de10*/  HFMA2 R3, -RZ, RZ, 0, 0 ;  /* 0x00000000ff037431 */ /* 0x000fc800000001ff */
[----:B------:R-:W-:Y:S05]  /*de20*/  RET.REL.NODEC R2 `(_ZN7cutlass13device_kernelINS_4gemm6kernel13GemmUniversalIN4cute5tupleIJiiiiEEENS1_10collective13CollectiveMmaINS1_35MainloopSm100TmaUmmaWarpSpecializedILi2ELi2ELi4ENS5_IJNS4_1CILi4EEESB_NSA_ILi1EEEEEEEENS5_IJNSA_ILi128EEENSA_ILi256EEESF_EEENS_10tfloat32_tENS5_IJlSC_lEEESI_SJ_NS4_8TiledMMAINS4_8MMA_AtomIJNS4_23SM100_MMA_TF32_2x1SM_SSISI_SI_fLi128ELi256ELNS4_4UMMA5MajorE0ELSO_0ELNSN_7ScaleInE0ELSP_0EEEEEENS4_6LayoutINS5_IJSC_SC_SC_EEENS5_IJNSA_ILi0EEESU_SU_EEEEENS5_IJNS4_10UnderscoreESX_SX_EEEEENS4_28SM100_TMA_2SM_LOAD_MULTICASTENS4_14ComposedLayoutINS4_7SwizzleILi3ELi4ELi3EEENS4_18smem_ptr_flag_bitsILi32EEENSS_INS5_IJNSA_ILi8EEENSA_ILi32EEEEEENS5_IJS17_SC_EEEEEEEvNS4_8identityES10_S1B_vS1C_EENS_8epilogue10collective18CollectiveEpilogueINS1E_23Sm100TmaWarpSpecializedILi4ELi2ELi16ELb1ELb0EEEJNS5_IJNSA_ILi64EEESG_SF_EEENS5_IJNSS_IS1J_SC_EENSS_INS5_IJNSA_ILi16EEENSA_ILi2EEEEEENS5_IJSC_SF_EEEEEEEESI_SJ_SI_SJ_NS1E_6fusion15FusionCallbacksIS1I_NS1S_17LinearCombinationISI_fSI_fLNS_15FloatRoundStyleE2EEES1K_S1R_JEEENS4_5SM1004TMEM4LOAD26SM100_TMEM_LOAD_32dp32b16xENS4_13SM90_TMA_LOADENS11_INS12_ILi2ELi4ELi3EEES15_NSS_INS5_IJS16_S1M_EEENS5_IJS1M_SC_EEEEEEENS4_39AutoVectorizingCopyWithAssumedAlignmentILi128EEENS4_14SM90_TMA_STOREES27_S29_S29_EEEvvEEEEvNT_6ParamsE) ;  /* 0xffffff2002747950 */ /* 0x000fea0003c3ffff */
.L_x_238:
[----:B------:R-:W-:-:S00]  /*de30*/  BRA `(.L_x_238) ;  /* 0xfffffffc00fc7947 */ /* 0x000fc0000383ffff */
[----:B------:R-:W-:-:S00]  /*de40*/  NOP ;  /* 0x0000000000007918 */ /* 0x000fc00000000000 */
        /* <DEDUP_REMOVED lines=11> */
.L_x_239:


//--------------------- .nv.global.init           --------------------------
	.section	.nv.global.init,"aw",@progbits
.nv.global.init:
	.type		$str$27,@object
	.size		$str$27,($str$28 - $str$27)
$str$27:
        /*0000*/ 	.byte	0x28, 0x61, 0x64, 0x64, 0x72, 0x65, 0x73, 0x73, 0x20, 0x26, 0x20, 0x6d, 0x61, 0x73, 0x6b, 0x29
        /*0010*/ 	.byte	0x20, 0x3d, 0x3d, 0x20, 0x30, 0x00
	.type		$str$28,@object
	.size		$str$28,($str$26 - $str$28)
$str$28:
        /*0016*/ 	.byte	0x2f, 0x74, 0x6d, 0x70, 0x2f, 0x63, 0x75, 0x74, 0x6c, 0x61, 0x73, 0x73, 0x5f, 0x73, 0x77, 0x65
        /*0026*/ 	.byte	0x65, 0x70, 0x5f, 0x73, 0x72, 0x63, 0x2f, 0x69, 0x6e, 0x63, 0x6c, 0x75, 0x64, 0x65, 0x2f, 0x63
        /*0036*/ 	.byte	0x75, 0x74, 0x65, 0x2f, 0x70, 0x6f, 0x69, 0x6e, 0x74, 0x65, 0x72, 0x5f, 0x66, 0x6c, 0x61, 0x67
        /*0046*/ 	.byte	0x67, 0x65, 0x64, 0x2e, 0x68, 0x70, 0x70, 0x00
	.type		$str$26,@object
	.size		$str$26,($str$25 - $str$26)
$str$26:
        /*004e*/ 	.byte	0x2f, 0x74, 0x6d, 0x70, 0x2f, 0x63, 0x75, 0x74, 0x6c, 0x61, 0x73, 0x73, 0x5f, 0x73, 0x77, 0x65
        /*005e*/ 	.byte	0x65, 0x70, 0x5f, 0x73, 0x72, 0x63, 0x2f, 0x69, 0x6e, 0x63, 0x6c, 0x75, 0x64, 0x65, 0x2f, 0x63
        /*006e*/ 	.byte	0x75, 0x74, 0x65, 0x2f, 0x61, 0x74, 0x6f, 0x6d, 0x2f, 0x63, 0x6f, 0x70, 0x79, 0x5f, 0x74, 0x72
        /*007e*/ 	.byte	0x61, 0x69, 0x74, 0x73, 0x5f, 0x73, 0x6d, 0x31, 0x30, 0x30, 0x2e, 0x68, 0x70, 0x70, 0x00
	.type		$str$25,@object
	.size		$str$25,(__unnamed_1 - $str$25)
$str$25:
        /*008d*/ 	.byte	0x28, 0x28, 0x75, 0x69, 0x6e, 0x74, 0x33, 0x32, 0x5f, 0x74, 0x28, 0x74, 0x68, 0x72, 0x65, 0x61
        /*009d*/ 	.byte	0x64, 0x49, 0x64, 0x78, 0x2e, 0x78, 0x29, 0x20, 0x2f, 0x20, 0x33, 0x32, 0x29, 0x20, 0x25, 0x20
        /*00ad*/ 	.byte	0x34, 0x29, 0x20, 0x3d, 0x3d, 0x20, 0x28, 0x28, 0x28, 0x74, 0x6d, 0x65, 0x6d, 0x5f, 0x61, 0x64
        /*00bd*/ 	.byte	0x64, 0x72, 0x20, 0x3e, 0x3e, 0x20, 0x31, 0x36, 0x29, 0x20, 0x2f, 0x20, 0x33, 0x32, 0x29, 0x20
        /*00cd*/ 	.byte	0x25, 0x20, 0x34, 0x29, 0x00
	.type		__unnamed_1,@object
	.size		__unnamed_1,(__unnamed_2 - __unnamed_1)
__unnamed_1:
        /*00d2*/ 	.byte	0x61, 0x75, 0x74, 0x6f, 0x20, 0x63, 0x75, 0x74, 0x65, 0x3a, 0x3a, 0x61, 0x73, 0x5f, 0x70, 0x6f
        /* <DEDUP_REMOVED lines=24> */
        /*0262*/ 	.byte	0x43, 0x3c, 0x32, 0x30, 0x34, 0x38, 0x3e, 0x3e, 0x3e, 0x3e, 0x5d, 0x00
	.type		__unnamed_2,@object
	.size		__unnamed_2,(.L_2 - __unnamed_2)
__unnamed_2:
        /* <DEDUP_REMOVED lines=42> */
        /*050e*/ 	.byte	0x3e, 0x5d, 0x00
.L_2:


//--------------------- .nv.shared._ZN7cutlass13device_kernelINS_4gemm6kernel13GemmUniversalIN4cute5tupleIJiiiiEEENS1_10collective13CollectiveMmaINS1_35MainloopSm100TmaUmmaWarpSpecializedILi2ELi2ELi4ENS5_IJNS4_1CILi4EEESB_NSA_ILi1EEEEEEEENS5_IJNSA_ILi128EEENSA_ILi256EEESF_EEENS_10tfloat32_tENS5_IJlSC_lEEESI_SJ_NS4_8TiledMMAINS4_8MMA_AtomIJNS4_23SM100_MMA_TF32_2x1SM_SSISI_SI_fLi128ELi256ELNS4_4UMMA5MajorE0ELSO_0ELNSN_7ScaleInE0ELSP_0EEEEEENS4_6LayoutINS5_IJSC_SC_SC_EEENS5_IJNSA_ILi0EEESU_SU_EEEEENS5_IJNS4_10UnderscoreESX_SX_EEEEENS4_28SM100_TMA_2SM_LOAD_MULTICASTENS4_14ComposedLayoutINS4_7SwizzleILi3ELi4ELi3EEENS4_18smem_ptr_flag_bitsILi32EEENSS_INS5_IJNSA_ILi8EEENSA_ILi32EEEEEENS5_IJS17_SC_EEEEEEEvNS4_8identityES10_S1B_vS1C_EENS_8epilogue10collective18CollectiveEpilogueINS1E_23Sm100TmaWarpSpecializedILi4ELi2ELi16ELb1ELb0EEEJNS5_IJNSA_ILi64EEESG_SF_EEENS5_IJNSS_IS1J_SC_EENSS_INS5_IJNSA_ILi16EEENSA_ILi2EEEEEENS5_IJSC_SF_EEEEEEEESI_SJ_SI_SJ_NS1E_6fusion15FusionCallbacksIS1I_NS1S_17LinearCombinationISI_fSI_fLNS_15FloatRoundStyleE2EEES1K_S1R_JEEENS4_5SM1004TMEM4LOAD26SM100_TMEM_LOAD_32dp32b16xENS4_13SM90_TMA_LOADENS11_INS12_ILi2ELi4ELi3EEES15_NSS_INS5_IJS16_S1M_EEENS5_IJS1M_SC_EEEEEEENS4_39AutoVectorizingCopyWithAssumedAlignmentILi128EEENS4_14SM90_TMA_STOREES27_S29_S29_EEEvvEEEEvNT_6ParamsE --------------------------
	.section	.nv.shared._ZN7cutlass13device_kernelINS_4gemm6kernel13GemmUniversalIN4cute5tupleIJiiiiEEENS1_10collective13CollectiveMmaINS1_35MainloopSm100TmaUmmaWarpSpecializedILi2ELi2ELi4ENS5_IJNS4_1CILi4EEESB_NSA_ILi1EEEEEEEENS5_IJNSA_ILi128EEENSA_ILi256EEESF_EEENS_10tfloat32_tENS5_IJlSC_lEEESI_SJ_NS4_8TiledMMAINS4_8MMA_AtomIJNS4_23SM100_MMA_TF32_2x1SM_SSISI_SI_fLi128ELi256ELNS4_4UMMA5MajorE0ELSO_0ELNSN_7ScaleInE0ELSP_0EEEEEENS4_6LayoutINS5_IJSC_SC_SC_EEENS5_IJNSA_ILi0EEESU_SU_EEEEENS5_IJNS4_10UnderscoreESX_SX_EEEEENS4_28SM100_TMA_2SM_LOAD_MULTICASTENS4_14ComposedLayoutINS4_7SwizzleILi3ELi4ELi3EEENS4_18smem_ptr_flag_bitsILi32EEENSS_INS5_IJNSA_ILi8EEENSA_ILi32EEEEEENS5_IJS17_SC_EEEEEEEvNS4_8identityES10_S1B_vS1C_EENS_8epilogue10collective18CollectiveEpilogueINS1E_23Sm100TmaWarpSpecializedILi4ELi2ELi16ELb1ELb0EEEJNS5_IJNSA_ILi64EEESG_SF_EEENS5_IJNSS_IS1J_SC_EENSS_INS5_IJNSA_ILi16EEENSA_ILi2EEEEEENS5_IJSC_SF_EEEEEEEESI_SJ_SI_SJ_NS1E_6fusion15FusionCallbacksIS1I_NS1S_17LinearCombinationISI_fSI_fLNS_15FloatRoundStyleE2EEES1K_S1R_JEEENS4_5SM1004TMEM4LOAD26SM100_TMEM_LOAD_32dp32b16xENS4_13SM90_TMA_LOADENS11_INS12_ILi2ELi4ELi3EEES15_NSS_INS5_IJS16_S1M_EEENS5_IJS1M_SC_EEEEEEENS4_39AutoVectorizingCopyWithAssumedAlignmentILi128EEENS4_14SM90_TMA_STOREES27_S29_S29_EEEvvEEEEvNT_6ParamsE,"aw",@nobits
	.sectionflags	@""
	.align	16
	.zero		1024


//--------------------- .nv.shared.reserved.0     --------------------------
	.section	.nv.shared.reserved.0,"aw",@nobits
	.weak		__nv_reservedSMEM_offset_0_alias
	.size		__nv_reservedSMEM_offset_0_alias, 0, 64
	.other		__nv_reservedSMEM_offset_0_alias,@"STO_CUDA_RESERVED_SHARED STV_DEFAULT"
__nv_reservedSMEM_offset_0_alias:
	.zero		0
.nv.shared.reserved.0:
	.zero		64
	.weak		__nv_reservedSMEM_tcgen05_partition
	.type		__nv_reservedSMEM_tcgen05_partition,@object
	.size		__nv_reservedSMEM_tcgen05_partition,(.L_0 - __nv_reservedSMEM_tcgen05_partition)
__nv_reservedSMEM_tcgen05_partition:
	.zero		32
.L_0:


//--------------------- .nv.global                --------------------------
	.section	.nv.global,"aw",@nobits
.nv.global:
	.type		_ZN40_INTERNAL_63483343_4_k_cu_08998f92_383314cute1_E,@object
	.size		_ZN40_INTERNAL_63483343_4_k_cu_08998f92_383314cute1_E,(_ZN40_INTERNAL_63483343_4_k_cu_08998f92_383314cuda3std3__45__cpo6cbeginE - _ZN40_INTERNAL_63483343_4_k_cu_08998f92_383314cute1_E)
_ZN40_INTERNAL_63483343_4_k_cu_08998f92_383314cute1_E:
	.zero		1
	.type		_ZN40_INTERNAL_63483343_4_k_cu_08998f92_383314cuda3std3__45__cpo6cbeginE,@object
	.size		_ZN40_INTERNAL_63483343_4_k_cu_08998f92_383314cuda3std3__45__cpo6cbeginE,(_ZN40_INTERNAL_63483343_4_k_cu_08998f92_383314cuda3std3__48in_placeE - _ZN40_INTERNAL_63483343_4_k_cu_08998f92_383314cuda3std3__45__cpo6cbeginE)
_ZN40_INTERNAL_63483343_4_k_cu_08998f92_383314cuda3std3__45__cpo6cbeginE:
	.zero		1
	.type		_ZN40_INTERNAL_63483343_4_k_cu_08998f92_383314cuda3std3__48in_placeE,@object
	.size		_ZN40_INTERNAL_63483343_4_k_cu_08998f92_383314cuda3std3__48in_placeE,(_ZN40_INTERNAL_63483343_4_k_cu_08998f92_383314cuda3std6ranges3__45__cpo9iter_moveE - _ZN40_INTERNAL_63483343_4_k_cu_08998f92_383314cuda3std3__48in_placeE)
_ZN40_INTERNAL_63483343_4_k_cu_08998f92_383314cuda3std3__48in_placeE:
	.zero		1
	.type		_ZN40_INTERNAL_63483343_4_k_cu_08998f92_383314cuda3std6ranges3__45__cpo9iter_moveE,@object
	.size		_ZN40_INTERNAL_63483343_4_k_cu_08998f92_383314cuda3std6ranges3__45__cpo9iter_moveE,(_ZN40_INTERNAL_63483343_4_k_cu_08998f92_383314cuda3std3__45__cpo5beginE - _ZN40_INTERNAL_63483343_4_k_cu_08998f92_383314cuda3std6ranges3__45__cpo9iter_moveE)
_ZN40_INTERNAL_63483343_4_k_cu_08998f92_383314cuda3std6ranges3__45__cpo9iter_moveE:
	.zero		1
	.type		_ZN40_INTERNAL_63483343_4_k_cu_08998f92_383314cuda3std3__45__cpo5beginE,@object
	.size		_ZN40_INTERNAL_63483343_4_k_cu_08998f92_383314cuda3std3__45__cpo5beginE,(_ZN40_INTERNAL_63483343_4_k_cu_08998f92_383314cuda3std3__442_GLOBAL__N__63483343_4_k_cu_08998f92_383316ignoreE - _ZN40_INTERNAL_63483343_4_k_cu_08998f92_383314cuda3std3__45__cpo5beginE)
_ZN40_INTERNAL_63483343_4_k_cu_08998f92_383314cuda3std3__45__cpo5beginE:
	.zero		1
	.type		_ZN40_INTERNAL_63483343_4_k_cu_08998f92_383314cuda3std3__442_GLOBAL__N__63483343_4_k_cu_08998f92_383316ignoreE,@object
	.size		_ZN40_INTERNAL_63483343_4_k_cu_08998f92_383314cuda3std3__442_GLOBAL__N__63483343_4_k_cu_08998f92_383316ignoreE,(_ZN40_INTERNAL_63483343_4_k_cu_08998f92_383314cute7productE - _ZN40_INTERNAL_63483343_4_k_cu_08998f92_383314cuda3std3__442_GLOBAL__N__63483343_4_k_cu_08998f92_383316ignoreE)
_ZN40_INTERNAL_63483343_4_k_cu_08998f92_383314cuda3std3__442_GLOBAL__N__63483343_4_k_cu_08998f92_383316ignoreE:
	.zero		1
	.type		_ZN40_INTERNAL_63483343_4_k_cu_08998f92_383314cute7productE,@object
	.size		_ZN40_INTERNAL_63483343_4_k_cu_08998f92_383314cute7productE,(_ZN40_INTERNAL_63483343_4_k_cu_08998f92_383314cuda3std3__45__cpo3endE - _ZN40_INTERNAL_63483343_4_k_cu_08998f92_383314cute7productE)
_ZN40_INTERNAL_63483343_4_k_cu_08998f92_383314cute7productE:
	.zero		1
	.type		_ZN40_INTERNAL_63483343_4_k_cu_08998f92_383314cuda3std3__45__cpo3endE,@object
	.size		_ZN40_INTERNAL_63483343_4_k_cu_08998f92_383314cuda3std3__45__cpo3endE,(_ZN40_INTERNAL_63483343_4_k_cu_08998f92_383314cuda3std3__419piecewise_constructE - _ZN40_INTERNAL_63483343_4_k_cu_08998f92_383314cuda3std3__45__cpo3endE)
_ZN40_INTERNAL_63483343_4_k_cu_08998f92_383314cuda3std3__45__cpo3endE:
	.zero		1
	.type		_ZN40_INTERNAL_63483343_4_k_cu_08998f92_383314cuda3std3__419piecewise_constructE,@object
	.size		_ZN40_INTERNAL_63483343_4_k_cu_08998f92_383314cuda3std3__419piecewise_constructE,(_ZN40_INTERNAL_63483343_4_k_cu_08998f92_383314cuda3std3__45__cpo4cendE - _ZN40_INTERNAL_63483343_4_k_cu_08998f92_383314cuda3std3__419piecewise_constructE)
_ZN40_INTERNAL_63483343_4_k_cu_08998f92_383314cuda3std3__419piecewise_constructE:
	.zero		1
	.type		_ZN40_INTERNAL_63483343_4_k_cu_08998f92_383314cuda3std3__45__cpo4cendE,@object
	.size		_ZN40_INTERNAL_63483343_4_k_cu_08998f92_383314cuda3std3__45__cpo4cendE,(_ZN40_INTERNAL_63483343_4_k_cu_08998f92_383314cuda3std6ranges3__45__cpo4swapE - _ZN40_INTERNAL_63483343_4_k_cu_08998f92_383314cuda3std3__45__cpo4cendE)
_ZN40_INTERNAL_63483343_4_k_cu_08998f92_383314cuda3std3__45__cpo4cendE:
	.zero		1
	.type		_ZN40_INTERNAL_63483343_4_k_cu_08998f92_383314cuda3std6ranges3__45__cpo4swapE,@object
	.size		_ZN40_INTERNAL_63483343_4_k_cu_08998f92_383314cuda3std6ranges3__45__cpo4swapE,(.L_10 - _ZN40_INTERNAL_63483343_4_k_cu_08998f92_383314cuda3std6ranges3__45__cpo4swapE)
_ZN40_INTERNAL_63483343_4_k_cu_08998f92_383314cuda3std6ranges3__45__cpo4swapE:
	.zero		1
.L_10:


//--------------------- .nv.constant0._ZN7cutlass13device_kernelINS_4gemm6kernel13GemmUniversalIN4cute5tupleIJiiiiEEENS1_10collective13CollectiveMmaINS1_35MainloopSm100TmaUmmaWarpSpecializedILi2ELi2ELi4ENS5_IJNS4_1CILi4EEESB_NSA_ILi1EEEEEEEENS5_IJNSA_ILi128EEENSA_ILi256EEESF_EEENS_10tfloat32_tENS5_IJlSC_lEEESI_SJ_NS4_8TiledMMAINS4_8MMA_AtomIJNS4_23SM100_MMA_TF32_2x1SM_SSISI_SI_fLi128ELi256ELNS4_4UMMA5MajorE0ELSO_0ELNSN_7ScaleInE0ELSP_0EEEEEENS4_6LayoutINS5_IJSC_SC_SC_EEENS5_IJNSA_ILi0EEESU_SU_EEEEENS5_IJNS4_10UnderscoreESX_SX_EEEEENS4_28SM100_TMA_2SM_LOAD_MULTICASTENS4_14ComposedLayoutINS4_7SwizzleILi3ELi4ELi3EEENS4_18smem_ptr_flag_bitsILi32EEENSS_INS5_IJNSA_ILi8EEENSA_ILi32EEEEEENS5_IJS17_SC_EEEEEEEvNS4_8identityES10_S1B_vS1C_EENS_8epilogue10collective18CollectiveEpilogueINS1E_23Sm100TmaWarpSpecializedILi4ELi2ELi16ELb1ELb0EEEJNS5_IJNSA_ILi64EEESG_SF_EEENS5_IJNSS_IS1J_SC_EENSS_INS5_IJNSA_ILi16EEENSA_ILi2EEEEEENS5_IJSC_SF_EEEEEEEESI_SJ_SI_SJ_NS1E_6fusion15FusionCallbacksIS1I_NS1S_17LinearCombinationISI_fSI_fLNS_15FloatRoundStyleE2EEES1K_S1R_JEEENS4_5SM1004TMEM4LOAD26SM100_TMEM_LOAD_32dp32b16xENS4_13SM90_TMA_LOADENS11_INS12_ILi2ELi4ELi3EEES15_NSS_INS5_IJS16_S1M_EEENS5_IJS1M_SC_EEEEEEENS4_39AutoVectorizingCopyWithAssumedAlignmentILi128EEENS4_14SM90_TMA_STOREES27_S29_S29_EEEvvEEEEvNT_6ParamsE --------------------------
	.section	.nv.constant0._ZN7cutlass13device_kernelINS_4gemm6kernel13GemmUniversalIN4cute5tupleIJiiiiEEENS1_10collective13CollectiveMmaINS1_35MainloopSm100TmaUmmaWarpSpecializedILi2ELi2ELi4ENS5_IJNS4_1CILi4EEESB_NSA_ILi1EEEEEEEENS5_IJNSA_ILi128EEENSA_ILi256EEESF_EEENS_10tfloat32_tENS5_IJlSC_lEEESI_SJ_NS4_8TiledMMAINS4_8MMA_AtomIJNS4_23SM100_MMA_TF32_2x1SM_SSISI_SI_fLi128ELi256ELNS4_4UMMA5MajorE0ELSO_0ELNSN_7ScaleInE0ELSP_0EEEEEENS4_6LayoutINS5_IJSC_SC_SC_EEENS5_IJNSA_ILi0EEESU_SU_EEEEENS5_IJNS4_10UnderscoreESX_SX_EEEEENS4_28SM100_TMA_2SM_LOAD_MULTICASTENS4_14ComposedLayoutINS4_7SwizzleILi3ELi4ELi3EEENS4_18smem_ptr_flag_bitsILi32EEENSS_INS5_IJNSA_ILi8EEENSA_ILi32EEEEEENS5_IJS17_SC_EEEEEEEvNS4_8identityES10_S1B_vS1C_EENS_8epilogue10collective18CollectiveEpilogueINS1E_23Sm100TmaWarpSpecializedILi4ELi2ELi16ELb1ELb0EEEJNS5_IJNSA_ILi64EEESG_SF_EEENS5_IJNSS_IS1J_SC_EENSS_INS5_IJNSA_ILi16EEENSA_ILi2EEEEEENS5_IJSC_SF_EEEEEEEESI_SJ_SI_SJ_NS1E_6fusion15FusionCallbacksIS1I_NS1S_17LinearCombinationISI_fSI_fLNS_15FloatRoundStyleE2EEES1K_S1R_JEEENS4_5SM1004TMEM4LOAD26SM100_TMEM_LOAD_32dp32b16xENS4_13SM90_TMA_LOADENS11_INS12_ILi2ELi4ELi3EEES15_NSS_INS5_IJS16_S1M_EEENS5_IJS1M_SC_EEEEEEENS4_39AutoVectorizingCopyWithAssumedAlignmentILi128EEENS4_14SM90_TMA_STOREES27_S29_S29_EEEvvEEEEvNT_6ParamsE,"a",@progbits
	.sectionflags	@""
	.align	4
.nv.constant0._ZN7cutlass13device_kernelINS_4gemm6kernel13GemmUniversalIN4cute5tupleIJiiiiEEENS1_10collective13CollectiveMmaINS1_35MainloopSm100TmaUmmaWarpSpecializedILi2ELi2ELi4ENS5_IJNS4_1CILi4EEESB_NSA_ILi1EEEEEEEENS5_IJNSA_ILi128EEENSA_ILi256EEESF_EEENS_10tfloat32_tENS5_IJlSC_lEEESI_SJ_NS4_8TiledMMAINS4_8MMA_AtomIJNS4_23SM100_MMA_TF32_2x1SM_SSISI_SI_fLi128ELi256ELNS4_4UMMA5MajorE0ELSO_0ELNSN_7ScaleInE0ELSP_0EEEEEENS4_6LayoutINS5_IJSC_SC_SC_EEENS5_IJNSA_ILi0EEESU_SU_EEEEENS5_IJNS4_10UnderscoreESX_SX_EEEEENS4_28SM100_TMA_2SM_LOAD_MULTICASTENS4_14ComposedLayoutINS4_7SwizzleILi3ELi4ELi3EEENS4_18smem_ptr_flag_bitsILi32EEENSS_INS5_IJNSA_ILi8EEENSA_ILi32EEEEEENS5_IJS17_SC_EEEEEEEvNS4_8identityES10_S1B_vS1C_EENS_8epilogue10collective18CollectiveEpilogueINS1E_23Sm100TmaWarpSpecializedILi4ELi2ELi16ELb1ELb0EEEJNS5_IJNSA_ILi64EEESG_SF_EEENS5_IJNSS_IS1J_SC_EENSS_INS5_IJNSA_ILi16EEENSA_ILi2EEEEEENS5_IJSC_SF_EEEEEEEESI_SJ_SI_SJ_NS1E_6fusion15FusionCallbacksIS1I_NS1S_17LinearCombinationISI_fSI_fLNS_15FloatRoundStyleE2EEES1K_S1R_JEEENS4_5SM1004TMEM4LOAD26SM100_TMEM_LOAD_32dp32b16xENS4_13SM90_TMA_LOADENS11_INS12_ILi2ELi4ELi3EEES15_NSS_INS5_IJS16_S1M_EEENS5_IJS1M_SC_EEEEEEENS4_39AutoVectorizingCopyWithAssumedAlignmentILi128EEENS4_14SM90_TMA_STOREES27_S29_S29_EEEvvEEEEvNT_6ParamsE:
	.zero		2944


//--------------------- SYMBOLS --------------------------

	.type		.nv.reservedSmem.offset0,@object
	.size		.nv.reservedSmem.offset0,0x4
	.type		.nv.reservedSmem.cap,@object
	.size		.nv.reservedSmem.cap,0x4
	.type		__assertfail,@function
